def matmul_kernel(
    a_ptr,
    b_ptr,
    c_ptr,
    M,
    N,
    K,
    stride_am,
    stride_ak,
    stride_bk,
    stride_bn,
    stride_cm,
    stride_cn,
    BLOCK_M: tl.constexpr,
    BLOCK_N: tl.constexpr,
    BLOCK_K: tl.constexpr,
    GROUP_M: tl.constexpr,
):
    pid = tl.program_id(axis=0)
    num_pid_m = tl.cdiv(M, BLOCK_M)
    num_pid_n = tl.cdiv(N, BLOCK_N)
    num_pid_in_group = GROUP_M * num_pid_n
    group_id = pid // num_pid_in_group
    first_pid_m = group_id * GROUP_M
    group_size_m = min(num_pid_m - first_pid_m, GROUP_M)
    pid_m = first_pid_m + ((pid % num_pid_in_group) % group_size_m)
    pid_n = (pid % num_pid_in_group) // group_size_m

    offs_am = (pid_m * BLOCK_M + tl.arange(0, BLOCK_M)) % M
    offs_bn = (pid_n * BLOCK_N + tl.arange(0, BLOCK_N)) % N
    offs_k = tl.arange(0, BLOCK_K)
    a_ptrs = a_ptr + offs_am[:, None] * stride_am + offs_k[None, :] * stride_ak
    b_ptrs = b_ptr + offs_k[:, None] * stride_bk + offs_bn[None, :] * stride_bn

    acc = tl.zeros((BLOCK_M, BLOCK_N), dtype=tl.float32)
    for kk in range(0, tl.cdiv(K, BLOCK_K)):
        a = tl.load(a_ptrs, mask=offs_k[None, :] < K - kk * BLOCK_K, other=0.0)
        b = tl.load(b_ptrs, mask=offs_k[:, None] < K - kk * BLOCK_K, other=0.0)
        acc = tl.dot(a, b, acc)
        a_ptrs += BLOCK_K * stride_ak
        b_ptrs += BLOCK_K * stride_bk

    c = acc.to(c_ptr.dtype.element_ty)
    offs_cm = pid_m * BLOCK_M + tl.arange(0, BLOCK_M)
    offs_cn = pid_n * BLOCK_N + tl.arange(0, BLOCK_N)
    c_ptrs = c_ptr + offs_cm[:, None] * stride_cm + offs_cn[None, :] * stride_cn
    mask = (offs_cm[:, None] < M) & (offs_cn[None, :] < N)
    tl.store(c_ptrs, c, mask=mask)

# config = {"BLOCK_K": 128, "BLOCK_M": 256, "BLOCK_N": 64, "GROUP_M": 8, "arch": "sm_100", "dtype": "fp8e5m2", "num_ctas": 2, "num_stages": 3, "num_warps": 4}
# arch = sm_100


// ===== COMPILED SASS (sm_100a) =====

	.target	sm_100a

	.elftype	@"ET_EXEC"


//--------------------- .note.nv.tkinfo           --------------------------
	.section	.note.nv.tkinfo,"",@"SHT_NOTE"
	.sectionflags	@"SHF_NOTE_NV_TKINFO"
	.tkinfo
        /*0018*/ 	.word	0x00000081
        /*0030*/ 	.string	""
        /*0030*/ 	.string	"ptxas-blackwell"
        /*0030*/ 	.string	"Cuda compilation tools, release 12.9, V12.9.86"
        /*0030*/ 	.string	"Build cuda_12.9.r12.9/compiler.36037853_0"
        /*0030*/ 	.string	"-v  -suppress-debug-info  -lineinfo  -arch sm_100a "



//--------------------- .note.nv.cuver            --------------------------
	.section	.note.nv.cuver,"",@"SHT_NOTE"
	.sectionflags	@"SHF_NOTE_NV_CUVER"
        /*0018*/ 	.short	0x0001
        /*001a*/ 	.short	0x0064
        /*001c*/ 	.short	0x0001
        /*001e*/ 	.short	0x0000
        /*0020*/ 	.short	0x0001
        /*0022*/ 	.short	0x0000


//--------------------- .nv.info                  --------------------------
	.section	.nv.info,"",@"SHT_CUDA_INFO"
	.align	4


	//----- nvinfo : EIATTR_REGCOUNT
	.align		4
        /*0000*/ 	.byte	0x04, 0x2f
        /*0002*/ 	.short	(.L_6 - .L_5)
	.align		4
.L_5:
        /*0004*/ 	.word	index@(matmul_kernel)
        /*0008*/ 	.word	0x00000060


	//----- nvinfo : EIATTR_FRAME_SIZE
	.align		4
.L_6:
        /*000c*/ 	.byte	0x04, 0x11
        /*000e*/ 	.short	(.L_8 - .L_7)
	.align		4
.L_7:
        /*0010*/ 	.word	index@($__internal_2_$__cuda_sm10x_tcgen05_guardrail_trap_unallocated_columns_being_dealloced)
        /*0014*/ 	.word	0x00000700


	//----- nvinfo : EIATTR_FRAME_SIZE
	.align		4
.L_8:
        /*0018*/ 	.byte	0x04, 0x11
        /*001a*/ 	.short	(.L_10 - .L_9)
	.align		4
.L_9:
        /*001c*/ 	.word	index@($__internal_1_$__cuda_sm10x_tcgen05_guardrail_trap_phase_invalid_during_alloc)
        /*0020*/ 	.word	0x00000700


	//----- nvinfo : EIATTR_FRAME_SIZE
	.align		4
.L_10:
        /*0024*/ 	.byte	0x04, 0x11
        /*0026*/ 	.short	(.L_12 - .L_11)
	.align		4
.L_11:
        /*0028*/ 	.word	index@($__internal_0_$__cuda_sm10x_tcgen05_guardrail_trap_col_being_dealloced_not_returned_by_alloc)
        /*002c*/ 	.word	0x00000700


	//----- nvinfo : EIATTR_FRAME_SIZE
	.align		4
.L_12:
        /*0030*/ 	.byte	0x04, 0x11
        /*0032*/ 	.short	(.L_14 - .L_13)
	.align		4
.L_13:
        /*0034*/ 	.word	index@(matmul_kernel)
        /*0038*/ 	.word	0x00000700


	//----- nvinfo : EIATTR_MIN_STACK_SIZE
	.align		4
.L_14:
        /*003c*/ 	.byte	0x04, 0x12
        /*003e*/ 	.short	(.L_16 - .L_15)
	.align		4
.L_15:
        /*0040*/ 	.word	index@(matmul_kernel)
        /*0044*/ 	.word	0x00000700
.L_16:


//--------------------- .nv.info.matmul_kernel    --------------------------
	.section	.nv.info.matmul_kernel,"",@"SHT_CUDA_INFO"
	.sectionflags	@""
	.align	4


	//----- nvinfo : EIATTR_CUDA_API_VERSION
	.align		4
        /*0000*/ 	.byte	0x04, 0x37
        /*0002*/ 	.short	(.L_18 - .L_17)
.L_17:
        /*0004*/ 	.word	0x00000081


	//----- nvinfo : EIATTR_KPARAM_INFO
	.align		4
.L_18:
        /*0008*/ 	.byte	0x04, 0x17
        /*000a*/ 	.short	(.L_20 - .L_19)
.L_19:
        /*000c*/ 	.word	0x00000000
        /*0010*/ 	.short	0x000d
        /*0012*/ 	.short	0x0048
        /*0014*/ 	.byte	0x00, 0xf4, 0x21, 0x00


	//----- nvinfo : EIATTR_KPARAM_INFO
	.align		4
.L_20:
        /*0018*/ 	.byte	0x04, 0x17
        /*001a*/ 	.short	(.L_22 - .L_21)
.L_21:
        /*001c*/ 	.word	0x00000000
        /*0020*/ 	.short	0x000c
        /*0022*/ 	.short	0x0040
        /*0024*/ 	.byte	0x00, 0xf4, 0x21, 0x00


	//----- nvinfo : EIATTR_KPARAM_INFO
	.align		4
.L_22:
        /*0028*/ 	.byte	0x04, 0x17
        /*002a*/ 	.short	(.L_24 - .L_23)
.L_23:
        /*002c*/ 	.word	0x00000000
        /*0030*/ 	.short	0x000b
        /*0032*/ 	.short	0x0038
        /*0034*/ 	.byte	0x00, 0xf0, 0x11, 0x00


	//----- nvinfo : EIATTR_KPARAM_INFO
	.align		4
.L_24:
        /*0038*/ 	.byte	0x04, 0x17
        /*003a*/ 	.short	(.L_26 - .L_25)
.L_25:
        /*003c*/ 	.word	0x00000000
        /*0040*/ 	.short	0x000a
        /*0042*/ 	.short	0x0034
        /*0044*/ 	.byte	0x00, 0xf0, 0x11, 0x00


	//----- nvinfo : EIATTR_KPARAM_INFO
	.align		4
.L_26:
        /*0048*/ 	.byte	0x04, 0x17
        /*004a*/ 	.short	(.L_28 - .L_27)
.L_27:
        /*004c*/ 	.word	0x00000000
        /*0050*/ 	.short	0x0009
        /*0052*/ 	.short	0x0030
        /*0054*/ 	.byte	0x00, 0xf0, 0x11, 0x00


	//----- nvinfo : EIATTR_KPARAM_INFO
	.align		4
.L_28:
        /*0058*/ 	.byte	0x04, 0x17
        /*005a*/ 	.short	(.L_30 - .L_29)
.L_29:
        /*005c*/ 	.word	0x00000000
        /*0060*/ 	.short	0x0008
        /*0062*/ 	.short	0x002c
        /*0064*/ 	.byte	0x00, 0xf0, 0x11, 0x00


	//----- nvinfo : EIATTR_KPARAM_INFO
	.align		4
.L_30:
        /*0068*/ 	.byte	0x04, 0x17
        /*006a*/ 	.short	(.L_32 - .L_31)
.L_31:
        /*006c*/ 	.word	0x00000000
        /*0070*/ 	.short	0x0007
        /*0072*/ 	.short	0x0028
        /*0074*/ 	.byte	0x00, 0xf0, 0x11, 0x00


	//----- nvinfo : EIATTR_KPARAM_INFO
	.align		4
.L_32:
        /*0078*/ 	.byte	0x04, 0x17
        /*007a*/ 	.short	(.L_34 - .L_33)
.L_33:
        /*007c*/ 	.word	0x00000000
        /*0080*/ 	.short	0x0006
        /*0082*/ 	.short	0x0024
        /*0084*/ 	.byte	0x00, 0xf0, 0x11, 0x00


	//----- nvinfo : EIATTR_KPARAM_INFO
	.align		4
.L_34:
        /*0088*/ 	.byte	0x04, 0x17
        /*008a*/ 	.short	(.L_36 - .L_35)
.L_35:
        /*008c*/ 	.word	0x00000000
        /*0090*/ 	.short	0x0005
        /*0092*/ 	.short	0x0020
        /*0094*/ 	.byte	0x00, 0xf0, 0x11, 0x00


	//----- nvinfo : EIATTR_KPARAM_INFO
	.align		4
.L_36:
        /*0098*/ 	.byte	0x04, 0x17
        /*009a*/ 	.short	(.L_38 - .L_37)
.L_37:
        /*009c*/ 	.word	0x00000000
        /*00a0*/ 	.short	0x0004
        /*00a2*/ 	.short	0x001c
        /*00a4*/ 	.byte	0x00, 0xf0, 0x11, 0x00


	//----- nvinfo : EIATTR_KPARAM_INFO
	.align		4
.L_38:
        /*00a8*/ 	.byte	0x04, 0x17
        /*00aa*/ 	.short	(.L_40 - .L_39)
.L_39:
        /*00ac*/ 	.word	0x00000000
        /*00b0*/ 	.short	0x0003
        /*00b2*/ 	.short	0x0018
        /*00b4*/ 	.byte	0x00, 0xf0, 0x11, 0x00


	//----- nvinfo : EIATTR_KPARAM_INFO
	.align		4
.L_40:
        /*00b8*/ 	.byte	0x04, 0x17
        /*00ba*/ 	.short	(.L_42 - .L_41)
.L_41:
        /*00bc*/ 	.word	0x00000000
        /*00c0*/ 	.short	0x0002
        /*00c2*/ 	.short	0x0010
        /*00c4*/ 	.byte	0x00, 0xf4, 0x21, 0x00


	//----- nvinfo : EIATTR_KPARAM_INFO
	.align		4
.L_42:
        /*00c8*/ 	.byte	0x04, 0x17
        /*00ca*/ 	.short	(.L_44 - .L_43)
.L_43:
        /*00cc*/ 	.word	0x00000000
        /*00d0*/ 	.short	0x0001
        /*00d2*/ 	.short	0x0008
        /*00d4*/ 	.byte	0x00, 0xf4, 0x21, 0x00


	//----- nvinfo : EIATTR_KPARAM_INFO
	.align		4
.L_44:
        /*00d8*/ 	.byte	0x04, 0x17
        /*00da*/ 	.short	(.L_46 - .L_45)
.L_45:
        /*00dc*/ 	.word	0x00000000
        /*00e0*/ 	.short	0x0000
        /*00e2*/ 	.short	0x0000
        /*00e4*/ 	.byte	0x00, 0xf4, 0x21, 0x00


	//----- nvinfo : EIATTR_EXPLICIT_CLUSTER
	.align		4
.L_46:
        /*00e8*/ 	.byte	0x01, 0x3e
	.zero		2


	//----- nvinfo : EIATTR_CTA_PER_CLUSTER
	.align		4
        /*00ec*/ 	.byte	0x04, 0x3d
        /*00ee*/ 	.short	(.L_48 - .L_47)
.L_47:
        /*00f0*/ 	.word	0x00000002
        /*00f4*/ 	.word	0x00000001
        /*00f8*/ 	.word	0x00000001


	//----- nvinfo : EIATTR_AT_ENTRY_FRAGMENTS
	.align		4
.L_48:
        /*00fc*/ 	.byte	0x04, 0x4f
        /*00fe*/ 	.short	(.L_50 - .L_49)


	//   ....[0]....
.L_49:
        /*0100*/ 	.word	0x00000004


	//   ....[1]....
        /*0104*/ 	.word	0x00000005


	//----- nvinfo : EIATTR_RESERVED_SMEM_USED
	.align		4
.L_50:
        /*0108*/ 	.byte	0x01, 0x41
	.zero		2


	//----- nvinfo : EIATTR_SPARSE_MMA_MASK
	.align		4
        /*010c*/ 	.byte	0x03, 0x50
        /*010e*/ 	.short	0x0000


	//----- nvinfo : EIATTR_TCGEN05_2CTA_USED
	.align		4
        /*0110*/ 	.byte	0x01, 0x52
	.zero		2


	//----- nvinfo : EIATTR_MAXREG_COUNT
	.align		4
        /*0114*/ 	.byte	0x03, 0x1b
        /*0116*/ 	.short	0x00ff


	//----- nvinfo : EIATTR_NUM_BARRIERS
	.align		4
        /*0118*/ 	.byte	0x02, 0x4c
        /*011a*/ 	.byte	0x01
	.zero		1


	//----- nvinfo : EIATTR_ANNOTATIONS
	.align		4
        /*011c*/ 	.byte	0x04, 0x55
        /*011e*/ 	.short	(.L_52 - .L_51)


	//   ....[0]....
.L_51:
        /*0120*/ 	.word	0x00000001
        /*0124*/ 	.byte	0x00, 0x10, 0x00, 0x00, 0x01, 0x00, 0x00, 0x00, 0x00, 0x18, 0x00, 0x00, 0x01, 0x00, 0x00, 0x00
        /* <DEDUP_REMOVED lines=675> */
        /*2b64*/ 	.byte	0xf0, 0x3c, 0x01, 0x00, 0x01, 0x00, 0x00, 0x00, 0x40, 0x3d, 0x01, 0x00


	//----- nvinfo : EIATTR_INT_WARP_WIDE_INSTR_OFFSETS
	.align		4
.L_52:
        /*2b70*/ 	.byte	0x04, 0x31
        /*2b72*/ 	.short	(.L_54 - .L_53)


	//   ....[0]....
.L_53:
        /*2b74*/ 	.word	0x000016d0


	//   ....[1]....
        /*2b78*/ 	.word	0x00001700


	//   ....[2]....
        /*2b7c*/ 	.word	0x00007870


	//   ....[3]....
        /*2b80*/ 	.word	0x000159a0


	//   ....[4]....
        /*2b84*/ 	.word	0x000159f0


	//----- nvinfo : EIATTR_COOP_GROUP_MASK_REGIDS
	.align		4
.L_54:
        /*2b88*/ 	.byte	0x04, 0x29
        /*2b8a*/ 	.short	(.L_56 - .L_55)


	//   ....[0]....
.L_55:
        /*2b8c*/ 	.word	0xffffffff


	//   ....[1]....
        /*2b90*/ 	.word	0xffffffff


	//   ....[2]....
        /*2b94*/ 	.word	0xffffffff


	//   ....[3]....
        /*2b98*/ 	.word	0xffffffff


	//----- nvinfo : EIATTR_COOP_GROUP_INSTR_OFFSETS
	.align		4
.L_56:
        /*2b9c*/ 	.byte	0x04, 0x28
        /*2b9e*/ 	.short	(.L_58 - .L_57)


	//   ....[0]....
.L_57:
        /*2ba0*/ 	.word	0x00000070


	//   ....[1]....
        /*2ba4*/ 	.word	0x00000670


	//   ....[2]....
        /*2ba8*/ 	.word	0x00015830


	//   ....[3]....
        /*2bac*/ 	.word	0x00015aa0


	//----- nvinfo : EIATTR_VRC_CTA_INIT_COUNT
	.align		4
.L_58:
        /*2bb0*/ 	.byte	0x02, 0x4a
        /*2bb2*/ 	.byte	0x80
	.zero		1


	//----- nvinfo : EIATTR_MBARRIER_INSTR_OFFSETS
	.align		4
        /*2bb4*/ 	.byte	0x04, 0x39
        /*2bb6*/ 	.short	(.L_60 - .L_59)


	//   ....[0]....
.L_59:
        /*2bb8*/ 	.word	0x000002f0
        /*2bbc*/ 	.word	0x00000009
        /*2bc0*/ 	.word	0x00000000
        /*2bc4*/ 	.short	0x010a
        /*2bc6*/ 	.byte	0xff
	.zero		1


	//   ....[1]....
        /*2bc8*/ 	.word	0x00000310
        /*2bcc*/ 	.word	0x00000009
        /*2bd0*/ 	.word	0x00000000
        /*2bd4*/ 	.short	0x010a
        /*2bd6*/ 	.byte	0xff
	.zero		1


	//   ....[2]....
        /*2bd8*/ 	.word	0x000004e0
        /*2bdc*/ 	.word	0x00000009
        /*2be0*/ 	.word	0x00000000
        /*2be4*/ 	.short	0x010a
        /*2be6*/ 	.byte	0xff
	.zero		1


	//   ....[3]....
        /*2be8*/ 	.word	0x00000500
        /*2bec*/ 	.word	0x00000009
        /*2bf0*/ 	.word	0x00000000
        /*2bf4*/ 	.short	0x010a
        /*2bf6*/ 	.byte	0xff
	.zero		1


	//   ....[4]....
        /*2bf8*/ 	.word	0x000005f0
        /*2bfc*/ 	.word	0x00000005
        /*2c00*/ 	.word	0x00000000
        /*2c04*/ 	.short	0x0101
        /*2c06*/ 	.byte	0xff
	.zero		1


	//   ....[5]....
        /*2c08*/ 	.word	0x000018c0
        /*2c0c*/ 	.word	0x000000ff
        /*2c10*/ 	.word	0x00000000
        /*2c14*/ 	.short	0x0100
        /*2c16*/ 	.byte	0x08
	.zero		1


	//   ....[6]....
        /*2c18*/ 	.word	0x000078a0
        /*2c1c*/ 	.word	0x000000ff
        /*2c20*/ 	.word	0x0000a008
        /*2c24*/ 	.short	0x0100
        /*2c26*/ 	.byte	0x06
	.zero		1


	//   ....[7]....
        /*2c28*/ 	.word	0x0000b3a0
        /*2c2c*/ 	.word	0x000000ff
        /*2c30*/ 	.word	0x00000000
        /*2c34*/ 	.short	0x010a
        /*2c36*/ 	.byte	0x08
	.zero		1


	//   ....[8]....
        /*2c38*/ 	.word	0x00013770
        /*2c3c*/ 	.word	0x000000ff
        /*2c40*/ 	.word	0x00000000
        /*2c44*/ 	.short	0x010a
        /*2c46*/ 	.byte	0x08
	.zero		1


	//   ....[9]....
        /*2c48*/ 	.word	0x00013860
        /*2c4c*/ 	.word	0x000000ff
        /*2c50*/ 	.word	0x0000a000
        /*2c54*/ 	.short	0x0108
        /*2c56*/ 	.byte	0x06
	.zero		1


	//   ....[10]....
        /*2c58*/ 	.word	0x000138f0
        /*2c5c*/ 	.word	0x000000ff
        /*2c60*/ 	.word	0x0000a008
        /*2c64*/ 	.short	0x0108
        /*2c66*/ 	.byte	0x06
	.zero		1


	//   ....[11]....
        /*2c68*/ 	.word	0x00015ad0
        /*2c6c*/ 	.word	0x00000009
        /*2c70*/ 	.word	0x00000000
        /*2c74*/ 	.short	0x010a
        /*2c76*/ 	.byte	0xff
	.zero		1


	//   ....[12]....
        /*2c78*/ 	.word	0x00015b30
        /*2c7c*/ 	.word	0x00000009
        /*2c80*/ 	.word	0x00000000
        /*2c84*/ 	.short	0x010a
        /*2c86*/ 	.byte	0xff
	.zero		1


	//   ....[13]....
        /*2c88*/ 	.word	0x00015b80
        /*2c8c*/ 	.word	0x000000ff
        /*2c90*/ 	.word	0x00000000
        /*2c94*/ 	.short	0x010a
        /*2c96*/ 	.byte	0x08
	.zero		1


	//   ....[14]....
        /*2c98*/ 	.word	0x00015bb0
        /*2c9c*/ 	.word	0x000000ff
        /*2ca0*/ 	.word	0x00000000
        /*2ca4*/ 	.short	0x010a
        /*2ca6*/ 	.byte	0x08
	.zero		1


	//----- nvinfo : EIATTR_NUM_MBARRIERS
	.align		4
.L_60:
        /*2ca8*/ 	.byte	0x03, 0x38
        /*2caa*/ 	.short	0x0002


	//----- nvinfo : EIATTR_EXIT_INSTR_OFFSETS
	.align		4
        /*2cac*/ 	.byte	0x04, 0x1c
        /*2cae*/ 	.short	(.L_62 - .L_61)


	//   ....[0]....
.L_61:
        /*2cb0*/ 	.word	0x00015ab0


	//----- nvinfo : EIATTR_REQNTID
	.align		4
.L_62:
        /*2cb4*/ 	.byte	0x04, 0x10
        /*2cb6*/ 	.short	(.L_64 - .L_63)
.L_63:
        /*2cb8*/ 	.word	0x00000080
        /*2cbc*/ 	.word	0x00000001
        /*2cc0*/ 	.word	0x00000001


	//----- nvinfo : EIATTR_CRS_STACK_SIZE
	.align		4
.L_64:
        /*2cc4*/ 	.byte	0x04, 0x1e
        /*2cc6*/ 	.short	(.L_66 - .L_65)
.L_65:
        /*2cc8*/ 	.word	0x00000000


	//----- nvinfo : EIATTR_CBANK_PARAM_SIZE
	.align		4
.L_66:
        /*2ccc*/ 	.byte	0x03, 0x19
        /*2cce*/ 	.short	0x0050


	//----- nvinfo : EIATTR_PARAM_CBANK
	.align		4
        /*2cd0*/ 	.byte	0x04, 0x0a
        /*2cd2*/ 	.short	(.L_68 - .L_67)
	.align		4
.L_67:
        /*2cd4*/ 	.word	index@(.nv.constant0.matmul_kernel)
        /*2cd8*/ 	.short	0x0380
        /*2cda*/ 	.short	0x0050


	//----- nvinfo : EIATTR_SW_WAR
	.align		4
.L_68:
        /*2cdc*/ 	.byte	0x04, 0x36
        /*2cde*/ 	.short	(.L_70 - .L_69)
.L_69:
        /*2ce0*/ 	.word	0x00000008
.L_70:


//--------------------- .nv.compat                --------------------------
	.section	.nv.compat,"",@"SHT_CUDA_COMPAT_INFO"
	.align	4
        /*0000*/ 	.byte	0x02, 0x02, 0x02, 0x00, 0x02, 0x05, 0x05, 0x00, 0x02, 0x03, 0x00, 0x00, 0x02, 0x06, 0x01, 0x00


//--------------------- .nv.callgraph             --------------------------
	.section	.nv.callgraph,"",@"SHT_CUDA_CALLGRAPH"
	.align	4
	.sectionentsize	8
	.align		4
        /*0000*/ 	.word	0x00000000
	.align		4
        /*0004*/ 	.word	0xffffffff
	.align		4
        /*0008*/ 	.word	0x00000000
	.align		4
        /*000c*/ 	.word	0xfffffffe
	.align		4
        /*0010*/ 	.word	0x00000000
	.align		4
        /*0014*/ 	.word	0xfffffffd
	.align		4
        /*0018*/ 	.word	0x00000000
	.align		4
        /*001c*/ 	.word	0xfffffffc


//--------------------- .text.matmul_kernel       --------------------------
	.section	.text.matmul_kernel,"ax",@progbits
	.align	128
        .global         matmul_kernel
        .type           matmul_kernel,@function
        .size           matmul_kernel,(.L_x_28 - matmul_kernel)
        .other          matmul_kernel,@"STO_CUDA_ENTRY STV_DEFAULT"
matmul_kernel:
.text.matmul_kernel:
[----:B------:R-:W0:Y:S01]  /*0000*/  LDC R1, c[0x0][0x37c] ;  /* 0x0000df00ff017b82 */ /* 0x000e220000000800 */
[----:B------:R-:W1:Y:S01]  /*0010*/  S2R R0, SR_TID.X ;  /* 0x0000000000007919 */ /* 0x000e620000002100 */
[----:B0-----:R-:W-:Y:S01]  /*0020*/  VIADD R1, R1, 0xfffff900 ;  /* 0xfffff90001017836 */ /* 0x001fe20000000000 */
[----:B-1----:R-:W-:-:S13]  /*0030*/  ISETP.GE.U32.AND P0, PT, R0, 0x20, PT ;  /* 0x000000200000780c */ /* 0x002fda0003f06070 */
[----:B------:R-:W-:Y:S02]  /*0040*/  VOTEU.ANY UP0, P0 ;  /* 0x0000000000ff7886 */ /* 0x000fe40000000100 */
[----:B------:R-:W-:Y:S05]  /*0050*/  BRA.U UP0, `(.L_x_0) ;  /* 0x0000000500887547 */ /* 0x000fea000b800000 */
[----:B------:R-:W0:Y:S01]  /*0060*/  S2R R13, SR_CgaCtaId ;  /* 0x00000000000d7919 */ /* 0x000e220000008800 */
[----:B------:R-:W-:Y:S01]  /*0070*/  NOP ;  /* 0x0000000000007918 */ /* 0x000fe20000000000 */
[----:B------:R-:W-:-:S04]  /*0080*/  MOV R2, 0x40 ;  /* 0x0000004000027802 */ /* 0x000fc80000000f00 */
[----:B0-----:R-:W-:Y:S02]  /*0090*/  LEA R3, R13, R2, 0x18 ;  /* 0x000000020d037211 */ /* 0x001fe400078ec0ff */
[----:B------:R-:W-:-:S04]  /*00a0*/  MOV R2, 0x400 ;  /* 0x0000040000027802 */ /* 0x000fc80000000f00 */
[----:B------:R-:W0:Y:S01]  /*00b0*/  LDS.U8 R3, [R3] ;  /* 0x0000000003037984 */ /* 0x000e220000000000 */
[----:B------:R-:W-:Y:S02]  /*00c0*/  LEA R4, R13, R2, 0x18 ;  /* 0x000000020d047211 */ /* 0x000fe400078ec0ff */
[----:B0-----:R-:W-:-:S13]  /*00d0*/  ISETP.NE.AND P0, PT, R3, RZ, PT ;  /* 0x000000ff0300720c */ /* 0x001fda0003f05270 */
[----:B------:R-:W-:Y:S05]  /*00e0*/  @P0 BRA `(.L_x_1) ;  /* 0x00000004004c0947 */ /* 0x000fea0003800000 */
[C---:B------:R-:W-:Y:S02]  /*00f0*/  LOP3.LUT R2, R13.reuse, 0x1, RZ, 0xc0, !PT ;  /* 0x000000010d027812 */ /* 0x040fe400078ec0ff */
[----:B------:R-:W-:Y:S02]  /*0100*/  LOP3.LUT R5, R13, 0x1, RZ, 0x3c, !PT ;  /* 0x000000010d057812 */ /* 0x000fe400078e3cff */
[----:B------:R-:W-:-:S13]  /*0110*/  ISETP.NE.U32.AND P0, PT, R2, 0x1, PT ;  /* 0x000000010200780c */ /* 0x000fda0003f05070 */
[----:B------:R-:W-:Y:S05]  /*0120*/  @!P0 BRA `(.L_x_2) ;  /* 0x0000000000c08947 */ /* 0x000fea0003800000 */
[----:B------:R-:W-:Y:S01]  /*0130*/  ELECT P1, URZ, PT ;  /* 0x0000000000ff782f */ /* 0x000fe20003820000 */
[----:B------:R-:W-:-:S12]  /*0140*/  BSSY B0, `(.L_x_2) ;  /* 0x000002e000007945 */ /* 0x000fd80003800000 */
[----:B------:R-:W-:Y:S05]  /*0150*/  @!P1 BRA `(.L_x_3) ;  /* 0x0000000000b09947 */ /* 0x000fea0003800000 */
[----:B------:R-:W-:-:S05]  /*0160*/  UMOV UR4, 0x2 ;  /* 0x0000000200047882 */ /* 0x000fca0000000000 */
[----:B------:R-:W-:Y:S04]  /*0170*/  DEPBAR.LE SB0, 0x36 ;  /* 0x00008d800000791a */ /* 0x000fe80000000000 */
[----:B------:R-:W0:Y:S02]  /*0180*/  UTCATOMSWS.2CTA.FIND_AND_SET.ALIGN UP1, UR4, UR4 ;  /* 0x00000004000475e3 */ /* 0x000e240008220800 */
[----:B0-----:R-:W-:Y:S01]  /*0190*/  PLOP3.LUT P1, PT, PT, PT, UP1, 0x80, 0x8 ;  /* 0x000000000008781c */ /* 0x001fe20003f2f018 */
[----:B------:R-:W-:-:S03]  /*01a0*/  IMAD.U32 R6, RZ, RZ, UR4 ;  /* 0x00000004ff067e24 */ /* 0x000fc6000f8e00ff */
[----:B------:R-:W-:-:S04]  /*01b0*/  SEL R2, RZ, 0xffffffff, !P1 ;  /* 0xffffffffff027807 */ /* 0x000fc80004800000 */
[----:B------:R-:W-:-:S13]  /*01c0*/  ISETP.NE.AND P1, PT, R2, RZ, PT ;  /* 0x000000ff0200720c */ /* 0x000fda0003f25270 */
[----:B------:R-:W-:Y:S05]  /*01d0*/  @P1 BRA `(.L_x_4) ;  /* 0x0000000000241947 */ /* 0x000fea0003800000 */
.L_x_5:
[----:B------:R-:W-:Y:S05]  /*01e0*/  NANOSLEEP 0x64 ;  /* 0x000000640000795d */ /* 0x000fea0003800000 */
[----:B------:R-:W-:-:S05]  /*01f0*/  UMOV UR4, 0x2 ;  /* 0x0000000200047882 */ /* 0x000fca0000000000 */
[----:B------:R-:W-:Y:S04]  /*0200*/  DEPBAR.LE SB0, 0x36 ;  /* 0x00008d800000791a */ /* 0x000fe80000000000 */
[----:B------:R-:W0:Y:S02]  /*0210*/  UTCATOMSWS.2CTA.FIND_AND_SET.ALIGN UP1, UR4, UR4 ;  /* 0x00000004000475e3 */ /* 0x000e240008220800 */
[----:B0-----:R-:W-:Y:S01]  /*0220*/  PLOP3.LUT P1, PT, PT, PT, UP1, 0x80, 0x8 ;  /* 0x000000000008781c */ /* 0x001fe20003f2f018 */
[----:B------:R-:W-:-:S03]  /*0230*/  IMAD.U32 R6, RZ, RZ, UR4 ;  /* 0x00000004ff067e24 */ /* 0x000fc6000f8e00ff */
[----:B------:R-:W-:-:S04]  /*0240*/  SEL R2, RZ, 0xffffffff, !P1 ;  /* 0xffffffffff027807 */ /* 0x000fc80004800000 */
[----:B------:R-:W-:-:S13]  /*0250*/  ISETP.NE.AND P1, PT, R2, RZ, PT ;  /* 0x000000ff0200720c */ /* 0x000fda0003f25270 */
[----:B------:R-:W-:Y:S05]  /*0260*/  @!P1 BRA `(.L_x_5) ;  /* 0xfffffffc00dc9947 */ /* 0x000fea000383ffff */
.L_x_4:
[----:B------:R-:W-:Y:S01]  /*0270*/  MOV R2, 0x60 ;  /* 0x0000006000027802 */ /* 0x000fe20000000f00 */
[----:B------:R-:W-:Y:S01]  /*0280*/  IMAD.MOV.U32 R12, RZ, RZ, 0x4 ;  /* 0x00000004ff0c7424 */ /* 0x000fe200078e00ff */
[----:B------:R-:W-:Y:S01]  /*0290*/  MOV R3, 0x58 ;  /* 0x0000005800037802 */ /* 0x000fe20000000f00 */
[----:B------:R-:W-:Y:S01]  /*02a0*/  IMAD.MOV.U32 R11, RZ, RZ, 0x3 ;  /* 0x00000003ff0b7424 */ /* 0x000fe200078e00ff */
[C---:B------:R-:W-:Y:S02]  /*02b0*/  LEA R7, R13.reuse, R2, 0x18 ;  /* 0x000000020d077211 */ /* 0x040fe400078ec0ff */
[----:B------:R-:W-:-:S03]  /*02c0*/  LEA R9, R13, R3, 0x18 ;  /* 0x000000030d097211 */ /* 0x000fc600078ec0ff */
[----:B------:R-:W0:Y:S02]  /*02d0*/  LDS R2, [R7] ;  /* 0x0000000007027984 */ /* 0x000e240000000800 */
[----:B0-----:R-:W-:-:S04]  /*02e0*/  IMAD.U32 R2, R2, -0x80000000, RZ ;  /* 0x8000000002027824 */ /* 0x001fc800078e00ff */
[----:B------:R-:W0:Y:S02]  /*02f0*/  SYNCS.PHASECHK.TRANS64.TRYWAIT P1, [R9+URZ], R2 ;  /* 0x00000002090075a7 */ /* 0x000e2400080211ff */
[----:B0-----:R-:W-:Y:S05]  /*0300*/  @P1 BRA `(.L_x_6) ;  /* 0x0000000000081947 */ /* 0x001fea0003800000 */
[----:B------:R-:W0:Y:S02]  /*0310*/  SYNCS.PHASECHK.TRANS64.TRYWAIT P1, [R9+URZ], R2 ;  /* 0x00000002090075a7 */ /* 0x000e2400080211ff */
[----:B0-----:R-:W-:Y:S05]  /*0320*/  @!P1 BRA `(.L_x_7) ;  /* 0x0000015400e49947 */ /* 0x001fea0003800000 */
.L_x_6:
[C---:B0-----:R-:W-:Y:S01]  /*0330*/  PRMT R9, R5.reuse, 0x654, R9 ;  /* 0x0000065405097816 */ /* 0x041fe20000000009 */
[C---:B------:R-:W-:Y:S01]  /*0340*/  IMAD.SHL.U32 R3, R6.reuse, 0x20, RZ ;  /* 0x0000002006037824 */ /* 0x040fe200078e00ff */
[----:B------:R-:W-:Y:S01]  /*0350*/  PRMT R8, R5, 0x654, R4 ;  /* 0x0000065405087816 */ /* 0x000fe20000000004 */
[----:B------:R-:W-:Y:S01]  /*0360*/  IMAD.MOV.U32 R14, RZ, RZ, 0x1 ;  /* 0x00000001ff0e7424 */ /* 0x000fe200078e00ff */
[----:B------:R0:W-:Y:S01]  /*0370*/  SYNCS.ARRIVE.TRANS64.RED RZ, [R9+URZ], R12 ;  /* 0x0000000c09ff79a7 */ /* 0x0001e200080004ff */
[----:B------:R-:W-:Y:S01]  /*0380*/  VIADD R10, R6, 0x10 ;  /* 0x00000010060a7836 */ /* 0x000fe20000000000 */
[----:B------:R0:W-:Y:S01]  /*0390*/  STS [R4], R3 ;  /* 0x0000000304007388 */ /* 0x0001e20000000800 */
[----:B------:R-:W-:-:S03]  /*03a0*/  SHF.L.U32 R2, R11, R6, RZ ;  /* 0x000000060b027219 */ /* 0x000fc600000006ff */
[----:B------:R-:W-:Y:S01]  /*03b0*/  SHF.L.U32 R11, R14, R10, RZ ;  /* 0x0000000a0e0b7219 */ /* 0x000fe200000006ff */
[----:B------:R0:W-:Y:S01]  /*03c0*/  STAS [R8.64], R6 ;  /* 0x0000000608007dbd */ /* 0x0001e2000c0008ff */
[----:B------:R-:W-:Y:S02]  /*03d0*/  MOV R10, 0x50 ;  /* 0x00000050000a7802 */ /* 0x000fe40000000f00 */
[----:B------:R-:W-:Y:S02]  /*03e0*/  LOP3.LUT R2, R11, R2, RZ, 0xfc, !PT ;  /* 0x000000020b027212 */ /* 0x000fe400078efcff */
[----:B------:R-:W-:-:S05]  /*03f0*/  LEA R11, R13, R10, 0x18 ;  /* 0x0000000a0d0b7211 */ /* 0x000fca00078ec0ff */
[----:B------:R0:W-:Y:S04]  /*0400*/  ATOMS.OR RZ, [R11], R2 ;  /* 0x000000020bff738c */ /* 0x0001e80003000000 */
[----:B------:R0:W-:Y:S02]  /*0410*/  ATOMS.XOR RZ, [R7], R14 ;  /* 0x0000000e07ff738c */ /* 0x0001e40003800000 */
.L_x_3:
[----:B------:R-:W-:Y:S05]  /*0420*/  BSYNC B0 ;  /* 0x0000000000007941 */ /* 0x000fea0003800000 */
.L_x_2:
[----:B------:R-:W-:Y:S05]  /*0430*/  @P0 BRA `(.L_x_8) ;  /* 0x0000000000880947 */ /* 0x000fea0003800000 */
[----:B------:R-:W-:Y:S05]  /*0440*/  WARPSYNC.ALL ;  /* 0x0000000000007948 */ /* 0x000fea0003800000 */
[----:B------:R-:W-:Y:S01]  /*0450*/  NOP ;  /* 0x0000000000007918 */ /* 0x000fe20000000000 */
[----:B------:R-:W-:-:S13]  /*0460*/  ELECT P0, URZ, PT ;  /* 0x0000000000ff782f */ /* 0x000fda0003800000 */
[----:B------:R-:W-:Y:S05]  /*0470*/  @!P0 BRA `(.L_x_8) ;  /* 0x0000000000788947 */ /* 0x000fea0003800000 */
[----:B0-----:R-:W-:Y:S02]  /*0480*/  MOV R2, 0x60 ;  /* 0x0000006000027802 */ /* 0x001fe40000000f00 */
[----:B------:R-:W-:Y:S02]  /*0490*/  MOV R6, 0x58 ;  /* 0x0000005800067802 */ /* 0x000fe40000000f00 */
        /* <DEDUP_REMOVED lines=8> */
.L_x_9:
[----:B------:R-:W1:Y:S01]  /*0520*/  LDS R2, [R4] ;  /* 0x0000000004027984 */ /* 0x000e620000000800 */
[----:B------:R-:W-:Y:S01]  /*0530*/  IMAD.MOV.U32 R7, RZ, RZ, 0x3 ;  /* 0x00000003ff077424 */ /* 0x000fe200078e00ff */
[----:B------:R-:W-:Y:S01]  /*0540*/  PRMT R5, R5, 0x654, R9 ;  /* 0x0000065405057816 */ /* 0x000fe20000000009 */
[----:B------:R-:W-:Y:S02]  /*0550*/  IMAD.MOV.U32 R11, RZ, RZ, 0x1 ;  /* 0x00000001ff0b7424 */ /* 0x000fe400078e00ff */
[C---:B01----:R-:W-:Y:S02]  /*0560*/  IMAD.SHL.U32 R3, R2.reuse, 0x20, RZ ;  /* 0x0000002002037824 */ /* 0x043fe400078e00ff */
[----:B------:R-:W-:Y:S01]  /*0570*/  VIADD R6, R2, 0x10 ;  /* 0x0000001002067836 */ /* 0x000fe20000000000 */
[----:B------:R-:W-:Y:S02]  /*0580*/  SHF.L.U32 R2, R7, R2, RZ ;  /* 0x0000000207027219 */ /* 0x000fe400000006ff */
[----:B------:R1:W-:Y:S02]  /*0590*/  STS [R4], R3 ;  /* 0x0000000304007388 */ /* 0x0003e40000000800 */
[----:B------:R-:W-:-:S02]  /*05a0*/  SHF.L.U32 R7, R11, R6, RZ ;  /* 0x000000060b077219 */ /* 0x000fc400000006ff */
[----:B------:R-:W-:Y:S02]  /*05b0*/  MOV R6, 0x50 ;  /* 0x0000005000067802 */ /* 0x000fe40000000f00 */
[----:B------:R-:W-:Y:S02]  /*05c0*/  LOP3.LUT R2, R7, R2, RZ, 0xfc, !PT ;  /* 0x0000000207027212 */ /* 0x000fe400078efcff */
[----:B------:R-:W-:-:S05]  /*05d0*/  LEA R13, R13, R6, 0x18 ;  /* 0x000000060d0d7211 */ /* 0x000fca00078ec0ff */
[----:B------:R1:W-:Y:S01]  /*05e0*/  ATOMS.OR RZ, [R13], R2 ;  /* 0x000000020dff738c */ /* 0x0003e20003000000 */
[----:B------:R1:W-:Y:S03]  /*05f0*/  SYNCS.ARRIVE.TRANS64.RED.A1T0 RZ, [R5+URZ], RZ ;  /* 0x000000ff05ff79a7 */ /* 0x0003e600081004ff */
[----:B------:R1:W-:Y:S01]  /*0600*/  ATOMS.XOR RZ, [R8], R11 ;  /* 0x0000000b08ff738c */ /* 0x0003e20003800000 */
[----:B------:R-:W-:Y:S05]  /*0610*/  BRA `(.L_x_8) ;  /* 0x0000000000107947 */ /* 0x000fea0003800000 */
.L_x_1:
[----:B------:R-:W-:Y:S01]  /*0620*/  IMAD.MOV.U32 R3, RZ, RZ, -0x1 ;  /* 0xffffffffff037424 */ /* 0x000fe200078e00ff */
[----:B------:R-:W-:-:S04]  /*0630*/  MOV R2, 0x660 ;  /* 0x0000066000027802 */ /* 0x000fc80000000f00 */
[----:B------:R0:W-:Y:S03]  /*0640*/  STS [R4], R3 ;  /* 0x0000000304007388 */ /* 0x0001e60000000800 */
[----:B0-----:R-:W-:Y:S05]  /*0650*/  CALL.REL.NOINC `($__internal_1_$__cuda_sm10x_tcgen05_guardrail_trap_phase_invalid_during_alloc) ;  /* 0x00000154006c7944 */ /* 0x001fea0003c00000 */
.L_x_8:
[----:B------:R-:W-:Y:S05]  /*0660*/  WARPSYNC.ALL ;  /* 0x0000000000007948 */ /* 0x000fea0003800000 */
[----:B------:R-:W-:Y:S01]  /*0670*/  NOP ;  /* 0x0000000000007918 */ /* 0x000fe20000000000 */
.L_x_0:
[----:B------:R-:W2:Y:S08]  /*0680*/  LDC.64 R26, c[0x0][0x398] ;  /* 0x0000e600ff1a7b82 */ /* 0x000eb00000000a00 */
[----:B------:R-:W3:Y:S02]  /*0690*/  S2UR UR5, SR_CgaSize ;  /* 0x00000000000579c3 */ /* 0x000ee40000008a00 */
[----:B---3--:R-:W-:-:S12]  /*06a0*/  UIMAD UR5, UR5, -0xa0, URZ ;  /* 0xffffff60050578a4 */ /* 0x008fd8000f8e02ff */
[----:B------:R-:W3:Y:S01]  /*06b0*/  LDCU UR5, c[0x0][UR5+0x2b0] ;  /* 0x00005600050577ac */ /* 0x000ee20008000800 */
[----:B-1----:R-:W1:Y:S01]  /*06c0*/  S2R R13, SR_CgaCtaId ;  /* 0x00000000000d7919 */ /* 0x002e620000008800 */
[----:B------:R-:W-:Y:S01]  /*06d0*/  LOP3.LUT R15, R0, 0x7f, RZ, 0xc0, !PT ;  /* 0x0000007f000f7812 */ /* 0x000fe200078ec0ff */
[----:B------:R-:W4:Y:S01]  /*06e0*/  LDCU UR12, c[0x0][0x3a4] ;  /* 0x00007480ff0c77ac */ /* 0x000f220008000800 */
[----:B------:R-:W5:Y:S01]  /*06f0*/  S2UR UR4, SR_CTAID.X ;  /* 0x00000000000479c3 */ /* 0x000f620000002500 */
[----:B------:R-:W0:Y:S01]  /*0700*/  LDCU.64 UR14, c[0x0][0x358] ;  /* 0x00006b00ff0e77ac */ /* 0x000e220008000a00 */
[----:B------:R-:W0:Y:S06]  /*0710*/  LDCU.128 UR20, c[0x0][0x380] ;  /* 0x00007000ff1477ac */ /* 0x000e2c0008000c00 */
[----:B------:R-:W0:Y:S02]  /*0720*/  LDC R44, c[0x0][0x3a0] ;  /* 0x0000e800ff2c7b82 */ /* 0x000e240000000800 */
[----:B0-2---:R-:W-:Y:S01]  /*0730*/  VIADD R2, R27, 0x3f ;  /* 0x0000003f1b027836 */ /* 0x005fe20000000000 */
[----:B------:R-:W-:-:S05]  /*0740*/  IABS R23, R27 ;  /* 0x0000001b00177213 */ /* 0x000fca0000000000 */
[----:B------:R-:W0:Y:S01]  /*0750*/  LDC.64 R28, c[0x0][0x3a8] ;  /* 0x0000ea00ff1c7b82 */ /* 0x000e220000000a00 */
[----:B------:R-:W-:Y:S02]  /*0760*/  SHF.R.S32.HI R3, RZ, 0x1f, R2 ;  /* 0x0000001fff037819 */ /* 0x000fe40000011402 */
[----:B-----5:R-:W-:Y:S02]  /*0770*/  I2FP.F32.U32 R6, UR4 ;  /* 0x0000000400067c45 */ /* 0x020fe40008201000 */
[----:B------:R-:W-:-:S03]  /*0780*/  LEA.HI R3, R3, R2, RZ, 0x6 ;  /* 0x0000000203037211 */ /* 0x000fc600078f30ff */
[----:B------:R-:W2:Y:S01]  /*0790*/  S2UR UR4, SR_CgaCtaId ;  /* 0x00000000000479c3 */ /* 0x000ea20000008800 */
[----:B---3--:R-:W-:Y:S01]  /*07a0*/  FMUL R6, R6, UR5 ;  /* 0x0000000506067c20 */ /* 0x008fe20008400000 */
[----:B------:R-:W-:Y:S01]  /*07b0*/  SHF.R.S32.HI R3, RZ, 0x6, R3 ;  /* 0x00000006ff037819 */ /* 0x000fe20000011403 */
[----:B------:R-:W-:Y:S02]  /*07c0*/  UMOV UR5, 0x1 ;  /* 0x0000000100057882 */ /* 0x000fe40000000000 */
[----:B------:R-:W3:Y:S02]  /*07d0*/  F2I.U32.TRUNC.NTZ R7, R6 ;  /* 0x0000000600077305 */ /* 0x000ee4000020f000 */
[----:B------:R-:W-:-:S05]  /*07e0*/  IMAD.SHL.U32 R4, R3, 0x8, RZ ;  /* 0x0000000803047824 */ /* 0x000fca00078e00ff */
[----:B------:R-:W-:-:S04]  /*07f0*/  IABS R9, R4 ;  /* 0x0000000400097213 */ /* 0x000fc80000000000 */
[----:B------:R-:W5:Y:S01]  /*0800*/  I2F.RP R5, R9 ;  /* 0x0000000900057306 */ /* 0x000f620000209400 */
[----:B---3--:R-:W-:-:S07]  /*0810*/  IABS R10, R7 ;  /* 0x00000007000a7213 */ /* 0x008fce0000000000 */
[----:B-----5:R-:W3:Y:S02]  /*0820*/  MUFU.RCP R5, R5 ;  /* 0x0000000500057308 */ /* 0x020ee40000001000 */
[----:B---3--:R-:W-:Y:S01]  /*0830*/  VIADD R2, R5, 0xffffffe ;  /* 0x0ffffffe05027836 */ /* 0x008fe20000000000 */
[----:B------:R-:W-:-:S05]  /*0840*/  IABS R5, R4 ;  /* 0x0000000400057213 */ /* 0x000fca0000000000 */
[----:B------:R3:W5:Y:S02]  /*0850*/  F2I.FTZ.U32.TRUNC.NTZ R3, R2 ;  /* 0x0000000200037305 */ /* 0x000764000021f000 */
[----:B---3--:R-:W-:Y:S02]  /*0860*/  IMAD.MOV.U32 R2, RZ, RZ, RZ ;  /* 0x000000ffff027224 */ /* 0x008fe400078e00ff */
[----:B-----5:R-:W-:-:S04]  /*0870*/  IMAD.MOV R8, RZ, RZ, -R3 ;  /* 0x000000ffff087224 */ /* 0x020fc800078e0a03 */
[----:B------:R-:W-:Y:S02]  /*0880*/  IMAD R11, R8, R9, RZ ;  /* 0x00000009080b7224 */ /* 0x000fe400078e02ff */
[----:B------:R-:W-:Y:S02]  /*0890*/  IMAD.MOV.U32 R8, RZ, RZ, R10 ;  /* 0x000000ffff087224 */ /* 0x000fe400078e000a */
[----:B------:R-:W-:-:S04]  /*08a0*/  IMAD.HI.U32 R3, R3, R11, R2 ;  /* 0x0000000b03037227 */ /* 0x000fc800078e0002 */
[----:B------:R-:W-:Y:S02]  /*08b0*/  IMAD.MOV R2, RZ, RZ, -R5 ;  /* 0x000000ffff027224 */ /* 0x000fe400078e0a05 */
[----:B------:R-:W-:-:S04]  /*08c0*/  IMAD.HI.U32 R3, R3, R8, RZ ;  /* 0x0000000803037227 */ /* 0x000fc800078e00ff */
[----:B------:R-:W-:Y:S01]  /*08d0*/  IMAD R2, R3, R2, R8 ;  /* 0x0000000203027224 */ /* 0x000fe200078e0208 */
[----:B------:R-:W-:Y:S04]  /*08e0*/  BAR.SYNC.DEFER_BLOCKING 0x0 ;  /* 0x0000000000007b1d */ /* 0x000fe80000010000 */
[----:B------:R-:W-:-:S13]  /*08f0*/  ISETP.GT.U32.AND P1, PT, R9, R2, PT ;  /* 0x000000020900720c */ /* 0x000fda0003f24070 */
[----:B------:R-:W-:Y:S02]  /*0900*/  @!P1 IMAD.IADD R2, R2, 0x1, -R9 ;  /* 0x0000000102029824 */ /* 0x000fe400078e0a09 */
[----:B------:R-:W-:Y:S01]  /*0910*/  @!P1 VIADD R3, R3, 0x1 ;  /* 0x0000000103039836 */ /* 0x000fe20000000000 */
[----:B------:R-:W-:Y:S02]  /*0920*/  ISETP.NE.AND P1, PT, R4, RZ, PT ;  /* 0x000000ff0400720c */ /* 0x000fe40003f25270 */
[----:B------:R-:W-:Y:S02]  /*0930*/  ISETP.GE.U32.AND P0, PT, R2, R9, PT ;  /* 0x000000090200720c */ /* 0x000fe40003f06070 */
[----:B------:R-:W-:-:S04]  /*0940*/  LOP3.LUT R2, R7, R4, RZ, 0x3c, !PT ;  /* 0x0000000407027212 */ /* 0x000fc800078e3cff */
[----:B------:R-:W-:Y:S01]  /*0950*/  ISETP.GE.AND P2, PT, R2, RZ, PT ;  /* 0x000000ff0200720c */ /* 0x000fe20003f46270 */
[----:B------:R-:W-:-:S06]  /*0960*/  VIADD R2, R26, 0xff ;  /* 0x000000ff1a027836 */ /* 0x000fcc0000000000 */
[----:B------:R-:W-:-:S04]  /*0970*/  @P0 VIADD R3, R3, 0x1 ;  /* 0x0000000103030836 */ /* 0x000fc80000000000 */
[----:B------:R-:W-:Y:S01]  /*0980*/  IMAD.MOV.U32 R5, RZ, RZ, R3 ;  /* 0x000000ffff057224 */ /* 0x000fe200078e0003 */
[----:B------:R-:W-:-:S03]  /*0990*/  SHF.R.S32.HI R3, RZ, 0x1f, R2 ;  /* 0x0000001fff037819 */ /* 0x000fc60000011402 */
[----:B------:R-:W-:Y:S01]  /*09a0*/  @!P2 IMAD.MOV R5, RZ, RZ, -R5 ;  /* 0x000000ffff05a224 */ /* 0x000fe200078e0a05 */
[----:B------:R-:W-:Y:S02]  /*09b0*/  @!P1 LOP3.LUT R5, RZ, R4, RZ, 0x33, !PT ;  /* 0x00000004ff059212 */ /* 0x000fe400078e33ff */
[----:B------:R-:W-:-:S03]  /*09c0*/  LEA.HI R3, R3, R2, RZ, 0x8 ;  /* 0x0000000203037211 */ /* 0x000fc600078f40ff */
[----:B------:R-:W-:Y:S02]  /*09d0*/  IMAD.SHL.U32 R10, R5, 0x8, RZ ;  /* 0x00000008050a7824 */ /* 0x000fe400078e00ff */
[----:B------:R-:W-:-:S03]  /*09e0*/  IMAD.MOV R5, RZ, RZ, -R5 ;  /* 0x000000ffff057224 */ /* 0x000fc600078e0a05 */
[----:B------:R-:W-:Y:S01]  /*09f0*/  LEA.HI.SX32 R3, R3, -R10, 0x18 ;  /* 0x8000000a03037211 */ /* 0x000fe200078fc2ff */
[----:B------:R-:W-:-:S03]  /*0a00*/  IMAD R11, R4, R5, R7 ;  /* 0x00000005040b7224 */ /* 0x000fc600078e0207 */
[----:B------:R-:W-:Y:S02]  /*0a10*/  VIMNMX R8, PT, PT, R3, 0x8, PT ;  /* 0x0000000803087848 */ /* 0x000fe40003fe0100 */
[----:B------:R-:W-:Y:S02]  /*0a20*/  IABS R4, R11 ;  /* 0x0000000b00047213 */ /* 0x000fe40000000000 */
[-C--:B------:R-:W-:Y:S02]  /*0a30*/  IABS R9, R8.reuse ;  /* 0x0000000800097213 */ /* 0x080fe40000000000 */
[----:B------:R-:W-:Y:S02]  /*0a40*/  IABS R7, R8 ;  /* 0x0000000800077213 */ /* 0x000fe40000000000 */
[----:B------:R-:W3:Y:S08]  /*0a50*/  I2F.RP R6, R9 ;  /* 0x0000000900067306 */ /* 0x000ef00000209400 */
[----:B---3--:R-:W3:Y:S02]  /*0a60*/  MUFU.RCP R6, R6 ;  /* 0x0000000600067308 */ /* 0x008ee40000001000 */
[----:B---3--:R-:W-:-:S06]  /*0a70*/  VIADD R2, R6, 0xffffffe ;  /* 0x0ffffffe06027836 */ /* 0x008fcc0000000000 */
[----:B------:R-:W3:Y:S08]  /*0a80*/  I2F.RP R6, R23 ;  /* 0x0000001700067306 */ /* 0x000ef00000209400 */
[----:B------:R5:W0:Y:S08]  /*0a90*/  F2I.FTZ.U32.TRUNC.NTZ R3, R2 ;  /* 0x0000000200037305 */ /* 0x000a30000021f000 */
[----:B---3--:R-:W3:Y:S01]  /*0aa0*/  MUFU.RCP R6, R6 ;  /* 0x0000000600067308 */ /* 0x008ee20000001000 */
[----:B-----5:R-:W-:-:S02]  /*0ab0*/  IMAD.MOV.U32 R2, RZ, RZ, RZ ;  /* 0x000000ffff027224 */ /* 0x020fc400078e00ff */
[----:B0-----:R-:W-:-:S04]  /*0ac0*/  IMAD.MOV R12, RZ, RZ, -R3 ;  /* 0x000000ffff0c7224 */ /* 0x001fc800078e0a03 */
[----:B------:R-:W-:-:S04]  /*0ad0*/  IMAD R5, R12, R9, RZ ;  /* 0x000000090c057224 */ /* 0x000fc800078e02ff */
[----:B------:R-:W-:Y:S01]  /*0ae0*/  IMAD.HI.U32 R3, R3, R5, R2 ;  /* 0x0000000503037227 */ /* 0x000fe200078e0002 */
[----:B------:R-:W-:-:S03]  /*0af0*/  IABS R5, R26 ;  /* 0x0000001a00057213 */ /* 0x000fc60000000000 */
[----:B------:R-:W-:Y:S01]  /*0b00*/  IMAD.MOV R2, RZ, RZ, -R7 ;  /* 0x000000ffff027224 */ /* 0x000fe200078e0a07 */
[----:B------:R-:W-:Y:S01]  /*0b10*/  MOV R7, 0x400 ;  /* 0x0000040000077802 */ /* 0x000fe20000000f00 */
[----:B------:R-:W-:-:S03]  /*0b20*/  IMAD.HI.U32 R3, R3, R4, RZ ;  /* 0x0000000403037227 */ /* 0x000fc600078e00ff */
[----:B------:R-:W-:Y:S01]  /*0b30*/  R2UR UR6, R7 ;  /* 0x00000000070672ca */ /* 0x000fe200000e0000 */
[----:B------:R-:W-:Y:S02]  /*0b40*/  IMAD R4, R3, R2, R4 ;  /* 0x0000000203047224 */ /* 0x000fe400078e0204 */
[----:B------:R-:W-:Y:S02]  /*0b50*/  IMAD.MOV.U32 R2, RZ, RZ, R5 ;  /* 0x000000ffff027224 */ /* 0x000fe400078e0005 */
[----:B---3--:R-:W-:Y:S01]  /*0b60*/  VIADD R7, R6, 0xffffffe ;  /* 0x0ffffffe06077836 */ /* 0x008fe20000000000 */
[----:B------:R-:W-:Y:S01]  /*0b70*/  ISETP.GT.U32.AND P1, PT, R9, R4, PT ;  /* 0x000000040900720c */ /* 0x000fe20003f24070 */
[----:B------:R-:W0:Y:S06]  /*0b80*/  I2F.RP R5, R2 ;  /* 0x0000000200057306 */ /* 0x000e2c0000209400 */
[----:B--2---:R-:W-:-:S02]  /*0b90*/  ULEA UR6, UR4, UR6, 0x18 ;  /* 0x0000000604067291 */ /* 0x004fc4000f8ec0ff */
[----:B------:R-:W2:Y:S04]  /*0ba0*/  F2I.FTZ.U32.TRUNC.NTZ R7, R7 ;  /* 0x0000000700077305 */ /* 0x000ea8000021f000 */
[----:B------:R-:W-:Y:S02]  /*0bb0*/  @!P1 IMAD.IADD R4, R4, 0x1, -R9 ;  /* 0x0000000104049824 */ /* 0x000fe400078e0a09 */
[----:B------:R-:W-:Y:S01]  /*0bc0*/  @!P1 VIADD R3, R3, 0x1 ;  /* 0x0000000103039836 */ /* 0x000fe20000000000 */
[----:B------:R-:W-:Y:S01]  /*0bd0*/  ISETP.NE.AND P1, PT, R8, RZ, PT ;  /* 0x000000ff0800720c */ /* 0x000fe20003f25270 */
[----:B0-----:R-:W0:Y:S01]  /*0be0*/  MUFU.RCP R5, R5 ;  /* 0x0000000500057308 */ /* 0x001e220000001000 */
[----:B------:R-:W-:Y:S02]  /*0bf0*/  ISETP.GE.U32.AND P0, PT, R4, R9, PT ;  /* 0x000000090400720c */ /* 0x000fe40003f06070 */
[----:B------:R-:W-:Y:S01]  /*0c00*/  LOP3.LUT R4, R11, R8, RZ, 0x3c, !PT ;  /* 0x000000080b047212 */ /* 0x000fe200078e3cff */
[----:B------:R-:W3:Y:S01]  /*0c10*/  LDS R9, [UR6] ;  /* 0x00000006ff097984 */ /* 0x000ee20008000800 */
[----:B------:R-:W-:Y:S02]  /*0c20*/  BAR.SYNC.DEFER_BLOCKING 0x0 ;  /* 0x0000000000007b1d */ /* 0x000fe40000010000 */
[----:B------:R-:W-:Y:S01]  /*0c30*/  ISETP.GE.AND P2, PT, R4, RZ, PT ;  /* 0x000000ff0400720c */ /* 0x000fe20003f46270 */
[----:B--2---:R-:W-:-:S06]  /*0c40*/  IMAD.MOV R12, RZ, RZ, -R7 ;  /* 0x000000ffff0c7224 */ /* 0x004fcc00078e0a07 */
[----:B------:R-:W-:Y:S02]  /*0c50*/  @P0 VIADD R3, R3, 0x1 ;  /* 0x0000000103030836 */ /* 0x000fe40000000000 */
[----:B------:R-:W-:Y:S02]  /*0c60*/  IMAD R25, R12, R23, RZ ;  /* 0x000000170c197224 */ /* 0x000fe400078e02ff */
[----:B------:R-:W-:Y:S02]  /*0c70*/  IMAD.MOV.U32 R6, RZ, RZ, R3 ;  /* 0x000000ffff067224 */ /* 0x000fe400078e0003 */
[----:B0-----:R-:W-:Y:S02]  /*0c80*/  VIADD R4, R5, 0xffffffe ;  /* 0x0ffffffe05047836 */ /* 0x001fe40000000000 */
[----:B------:R-:W-:Y:S01]  /*0c90*/  @!P2 IMAD.MOV R6, RZ, RZ, -R6 ;  /* 0x000000ffff06a224 */ /* 0x000fe200078e0a06 */
[----:B------:R-:W-:Y:S01]  /*0ca0*/  @!P1 LOP3.LUT R6, RZ, R8, RZ, 0x33, !PT ;  /* 0x00000008ff069212 */ /* 0x000fe200078e33ff */
[----:B------:R0:W2:Y:S01]  /*0cb0*/  F2I.FTZ.U32.TRUNC.NTZ R5, R4 ;  /* 0x0000000400057305 */ /* 0x0000a2000021f000 */
[----:B-1----:R-:W-:Y:S01]  /*0cc0*/  IMAD.SHL.U32 R3, R13, 0x20, RZ ;  /* 0x000000200d037824 */ /* 0x002fe200078e00ff */
[----:B------:R-:W-:-:S02]  /*0cd0*/  ISETP.NE.AND P2, PT, R26, RZ, PT ;  /* 0x000000ff1a00720c */ /* 0x000fc40003f45270 */
[----:B------:R-:W-:Y:S01]  /*0ce0*/  IMAD.SHL.U32 R68, R6, 0x40, RZ ;  /* 0x0000004006447824 */ /* 0x000fe200078e00ff */
[----:B------:R-:W-:-:S04]  /*0cf0*/  ISETP.NE.U32.AND P1, PT, R15, RZ, PT ;  /* 0x000000ff0f00720c */ /* 0x000fc80003f25070 */
[----:B------:R-:W-:Y:S01]  /*0d00*/  LOP3.LUT R24, R68, 0x20, R3, 0xf8, !PT ;  /* 0x0000002044187812 */ /* 0x000fe200078ef803 */
[----:B------:R-:W-:Y:S02]  /*0d10*/  IMAD.MOV R3, RZ, RZ, -R6 ;  /* 0x000000ffff037224 */ /* 0x000fe400078e0a06 */
[----:B------:R-:W-:Y:S01]  /*0d20*/  IMAD.MOV.U32 R6, RZ, RZ, RZ ;  /* 0x000000ffff067224 */ /* 0x000fe200078e00ff */
[C---:B------:R-:W-:Y:S01]  /*0d30*/  LOP3.LUT R82, R24.reuse, 0x3, RZ, 0xfc, !PT ;  /* 0x0000000318527812 */ /* 0x040fe200078efcff */
[----:B0-----:R-:W-:Y:S01]  /*0d40*/  IMAD.SHL.U32 R4, R13, 0x80, RZ ;  /* 0x000000800d047824 */ /* 0x001fe200078e00ff */
[----:B------:R-:W-:Y:S01]  /*0d50*/  LOP3.LUT R87, R24, 0x8, RZ, 0xfc, !PT ;  /* 0x0000000818577812 */ /* 0x000fe200078efcff */
[----:B------:R-:W-:Y:S01]  /*0d60*/  IMAD.HI.U32 R25, R7, R25, R6 ;  /* 0x0000001907197227 */ /* 0x000fe200078e0006 */
[----:B------:R-:W-:Y:S02]  /*0d70*/  SHF.R.U32.HI R7, RZ, 0x5, R0 ;  /* 0x00000005ff077819 */ /* 0x000fe40000011600 */
[----:B------:R-:W-:Y:S01]  /*0d80*/  IABS R12, R82 ;  /* 0x00000052000c7213 */ /* 0x000fe20000000000 */
[----:B--2---:R-:W-:Y:S01]  /*0d90*/  IMAD.MOV R6, RZ, RZ, -R5 ;  /* 0x000000ffff067224 */ /* 0x004fe200078e0a05 */
[----:B------:R-:W-:Y:S01]  /*0da0*/  R2UR UR9, R7 ;  /* 0x00000000070972ca */ /* 0x000fe200000e0000 */
[----:B------:R-:W-:Y:S01]  /*0db0*/  IMAD R3, R8, R3, R11 ;  /* 0x0000000308037224 */ /* 0x000fe200078e020b */
[----:B------:R-:W-:Y:S01]  /*0dc0*/  LOP3.LUT R7, R4, 0x80, RZ, 0xc0, !PT ;  /* 0x0000008004077812 */ /* 0x000fe200078ec0ff */
[----:B------:R-:W-:Y:S01]  /*0dd0*/  IMAD.MOV.U32 R11, RZ, RZ, R6 ;  /* 0x000000ffff0b7224 */ /* 0x000fe200078e0006 */
[----:B------:R-:W-:Y:S01]  /*0de0*/  IABS R30, R24 ;  /* 0x00000018001e7213 */ /* 0x000fe20000000000 */
[----:B------:R-:W-:Y:S01]  /*0df0*/  IMAD.IADD R6, R10, 0x1, R3 ;  /* 0x000000010a067824 */ /* 0x000fe200078e0203 */
[----:B------:R-:W-:Y:S01]  /*0e00*/  IABS R38, R87 ;  /* 0x0000005700267213 */ /* 0x000fe20000000000 */
[----:B------:R-:W-:Y:S01]  /*0e10*/  IMAD R3, R11, R2, RZ ;  /* 0x000000020b037224 */ /* 0x000fe200078e02ff */
[----:B------:R-:W-:Y:S01]  /*0e20*/  LOP3.LUT R79, R24, 0x4, RZ, 0xfc, !PT ;  /* 0x00000004184f7812 */ /* 0x000fe200078efcff */
[----:B------:R-:W-:Y:S01]  /*0e30*/  IMAD R6, R6, 0x100, R7 ;  /* 0x0000010006067824 */ /* 0x000fe200078e0207 */
[C---:B------:R-:W-:Y:S01]  /*0e40*/  LOP3.LUT R75, R24.reuse, 0x1, RZ, 0xfc, !PT ;  /* 0x00000001184b7812 */ /* 0x040fe200078efcff */
[C---:B------:R-:W-:Y:S01]  /*0e50*/  IMAD.HI.U32 R7, R25.reuse, R12, RZ ;  /* 0x0000000c19077227 */ /* 0x040fe200078e00ff */
[----:B------:R-:W-:Y:S01]  /*0e60*/  IABS R36, R79 ;  /* 0x0000004f00247213 */ /* 0x000fe20000000000 */
[----:B------:R-:W-:Y:S01]  /*0e70*/  USHF.L.U32 UR4, UR9, 0x15, URZ ;  /* 0x0000001509047899 */ /* 0x000fe200080006ff */
[----:B------:R-:W-:Y:S01]  /*0e80*/  IABS R10, R75 ;  /* 0x0000004b000a7213 */ /* 0x000fe20000000000 */
[----:B------:R-:W-:Y:S01]  /*0e90*/  IMAD.MOV R7, RZ, RZ, -R7 ;  /* 0x000000ffff077224 */ /* 0x000fe200078e0a07 */
[C---:B------:R-:W-:Y:S01]  /*0ea0*/  LOP3.LUT R89, R24.reuse, 0x9, RZ, 0xfc, !PT ;  /* 0x0000000918597812 */ /* 0x040fe200078efcff */
[----:B------:R-:W-:Y:S01]  /*0eb0*/  IMAD.HI.U32 R8, R25, R30, RZ ;  /* 0x0000001e19087227 */ /* 0x000fe200078e00ff */
[C---:B------:R-:W-:Y:S01]  /*0ec0*/  LOP3.LUT R86, R24.reuse, 0x6, RZ, 0xfc, !PT ;  /* 0x0000000618567812 */ /* 0x040fe200078efcff */
[----:B------:R-:W-:Y:S01]  /*0ed0*/  ULOP3.LUT UR4, UR4, 0x600000, URZ, 0xc0, !UPT ;  /* 0x0060000004047892 */ /* 0x000fe2000f8ec0ff */
[----:B------:R-:W-:Y:S01]  /*0ee0*/  LOP3.LUT R78, R24, 0x2, RZ, 0xfc, !PT ;  /* 0x00000002184e7812 */ /* 0x000fe200078efcff */
[----:B------:R-:W-:Y:S01]  /*0ef0*/  IMAD R31, R23, R7, R12 ;  /* 0x00000007171f7224 */ /* 0x000fe200078e020c */
[----:B------:R-:W-:Y:S01]  /*0f00*/  IABS R12, R89 ;  /* 0x00000059000c7213 */ /* 0x000fe20000000000 */
[----:B------:R-:W-:Y:S01]  /*0f10*/  IMAD.HI.U32 R7, R25, R38, RZ ;  /* 0x0000002619077227 */ /* 0x000fe200078e00ff */
[----:B------:R-:W-:-:S02]  /*0f20*/  IABS R34, R86 ;  /* 0x0000005600227213 */ /* 0x000fc40000000000 */
[----:B------:R-:W-:Y:S01]  /*0f30*/  IABS R32, R78 ;  /* 0x0000004e00207213 */ /* 0x000fe20000000000 */
[----:B------:R-:W-:Y:S01]  /*0f40*/  IMAD.MOV R8, RZ, RZ, -R8 ;  /* 0x000000ffff087224 */ /* 0x000fe200078e0a08 */
[C---:B------:R-:W-:Y:S01]  /*0f50*/  LOP3.LUT R93, R24.reuse, 0xc, RZ, 0xfc, !PT ;  /* 0x0000000c185d7812 */ /* 0x040fe200078efcff */
[----:B------:R-:W-:Y:S01]  /*0f60*/  IMAD.MOV.U32 R4, RZ, RZ, RZ ;  /* 0x000000ffff047224 */ /* 0x000fe200078e00ff */
[C---:B------:R-:W-:Y:S01]  /*0f70*/  LOP3.LUT R85, R24.reuse, 0x7, RZ, 0xfc, !PT ;  /* 0x0000000718557812 */ /* 0x040fe200078efcff */
[----:B------:R-:W-:Y:S01]  /*0f80*/  IMAD.MOV R7, RZ, RZ, -R7 ;  /* 0x000000ffff077224 */ /* 0x000fe200078e0a07 */
[C---:B------:R-:W-:Y:S01]  /*0f90*/  LOP3.LUT R90, R24.reuse, 0xb, RZ, 0xfc, !PT ;  /* 0x0000000b185a7812 */ /* 0x040fe200078efcff */
[----:B------:R-:W-:Y:S01]  /*0fa0*/  IMAD.IADD R16, R15, 0x1, R6 ;  /* 0x000000010f107824 */ /* 0x000fe200078e0206 */
[----:B------:R-:W-:Y:S01]  /*0fb0*/  IABS R40, R93 ;  /* 0x0000005d00287213 */ /* 0x000fe20000000000 */
[----:B------:R-:W-:Y:S01]  /*0fc0*/  IMAD R30, R23, R8, R30 ;  /* 0x00000008171e7224 */ /* 0x000fe200078e021e */
[C---:B------:R-:W-:Y:S01]  /*0fd0*/  LOP3.LUT R49, R24.reuse, 0x10, RZ, 0xfc, !PT ;  /* 0x0000001018317812 */ /* 0x040fe200078efcff */
[----:B------:R-:W-:Y:S01]  /*0fe0*/  IMAD.HI.U32 R3, R5, R3, R4 ;  /* 0x0000000305037227 */ /* 0x000fe200078e0004 */
[----:B------:R-:W-:Y:S01]  /*0ff0*/  LOP3.LUT R50, R24, 0xf, RZ, 0xfc, !PT ;  /* 0x0000000f18327812 */ /* 0x000fe200078efcff */
[----:B------:R0:W-:Y:S01]  /*1000*/  STL [R1+0x5d8], R16 ;  /* 0x0005d81001007387 */ /* 0x0001e20000100800 */
[----:B------:R-:W-:Y:S01]  /*1010*/  IABS R56, R49 ;  /* 0x0000003100387213 */ /* 0x000fe20000000000 */
[----:B------:R-:W-:Y:S01]  /*1020*/  IMAD.HI.U32 R8, R25, R36, RZ ;  /* 0x0000002419087227 */ /* 0x000fe200078e00ff */
[----:B------:R-:W-:-:S02]  /*1030*/  IABS R46, R50 ;  /* 0x00000032002e7213 */ /* 0x000fc40000000000 */
[C---:B------:R-:W-:Y:S01]  /*1040*/  LOP3.LUT R92, R24.reuse, 0xd, RZ, 0xfc, !PT ;  /* 0x0000000d185c7812 */ /* 0x040fe200078efcff */
[----:B------:R-:W-:Y:S01]  /*1050*/  IMAD R38, R23, R7, R38 ;  /* 0x0000000717267224 */ /* 0x000fe200078e0226 */
[----:B------:R-:W-:Y:S01]  /*1060*/  IABS R7, R16 ;  /* 0x0000001000077213 */ /* 0x000fe20000000000 */
[----:B------:R-:W-:Y:S01]  /*1070*/  IMAD.HI.U32 R4, R25, R10, RZ ;  /* 0x0000000a19047227 */ /* 0x000fe200078e00ff */
[C---:B------:R-:W-:Y:S02]  /*1080*/  LOP3.LUT R62, R24.reuse, 0x12, RZ, 0xfc, !PT ;  /* 0x00000012183e7812 */ /* 0x040fe400078efcff */
[C---:B------:R-:W-:Y:S01]  /*1090*/  LOP3.LUT R84, R24.reuse, 0x5, RZ, 0xfc, !PT ;  /* 0x0000000518547812 */ /* 0x040fe200078efcff */
[----:B------:R-:W-:Y:S01]  /*10a0*/  IMAD.MOV R8, RZ, RZ, -R8 ;  /* 0x000000ffff087224 */ /* 0x000fe200078e0a08 */
[----:B------:R-:W-:Y:S01]  /*10b0*/  IABS R54, R62 ;  /* 0x0000003e00367213 */ /* 0x000fe20000000000 */
[----:B------:R-:W-:Y:S01]  /*10c0*/  IMAD.HI.U32 R3, R3, R7, RZ ;  /* 0x0000000703037227 */ /* 0x000fe200078e00ff */
[----:B------:R-:W-:-:S02]  /*10d0*/  LOP3.LUT R60, R24, 0xe, RZ, 0xfc, !PT ;  /* 0x0000000e183c7812 */ /* 0x000fc400078efcff */
[C---:B------:R-:W-:Y:S01]  /*10e0*/  LOP3.LUT R61, R24.reuse, 0x11, RZ, 0xfc, !PT ;  /* 0x00000011183d7812 */ /* 0x040fe200078efcff */
[----:B------:R-:W-:Y:S01]  /*10f0*/  IMAD.MOV R4, RZ, RZ, -R4 ;  /* 0x000000ffff047224 */ /* 0x000fe200078e0a04 */
[----:B------:R-:W-:Y:S01]  /*1100*/  IABS R14, R84 ;  /* 0x00000054000e7213 */ /* 0x000fe20000000000 */
[----:B------:R-:W-:Y:S01]  /*1110*/  IMAD R36, R23, R8, R36 ;  /* 0x0000000817247224 */ /* 0x000fe200078e0224 */
[----:B------:R-:W-:Y:S01]  /*1120*/  IABS R52, R60 ;  /* 0x0000003c00347213 */ /* 0x000fe20000000000 */
[----:B------:R-:W-:Y:S01]  /*1130*/  IMAD.HI.U32 R8, R25, R12, RZ ;  /* 0x0000000c19087227 */ /* 0x000fe200078e00ff */
[----:B---3--:R-:W-:Y:S02]  /*1140*/  R2UR UR16, R9 ;  /* 0x00000000091072ca */ /* 0x008fe400000e0000 */
[C---:B------:R-:W-:Y:S01]  /*1150*/  LOP3.LUT R48, R24.reuse, 0x15, RZ, 0xfc, !PT ;  /* 0x0000001518307812 */ /* 0x040fe200078efcff */
[----:B------:R-:W-:Y:S01]  /*1160*/  IMAD.MOV R3, RZ, RZ, -R3 ;  /* 0x000000ffff037224 */ /* 0x000fe200078e0a03 */
[C---:B------:R-:W-:Y:S01]  /*1170*/  LOP3.LUT R88, R24.reuse, 0xa, RZ, 0xfc, !PT ;  /* 0x0000000a18587812 */ /* 0x040fe200078efcff */
[----:B------:R-:W-:Y:S01]  /*1180*/  IMAD R33, R23, R4, R10 ;  /* 0x0000000417217224 */ /* 0x000fe200078e020a */
[----:B------:R-:W-:Y:S01]  /*1190*/  IABS R10, R85 ;  /* 0x00000055000a7213 */ /* 0x000fe20000000000 */
[----:B------:R-:W-:Y:S01]  /*11a0*/  IMAD.HI.U32 R4, R25, R34, RZ ;  /* 0x0000002219047227 */ /* 0x000fe200078e00ff */
[----:B------:R-:W-:-:S02]  /*11b0*/  LOP3.LUT R63, R24, 0x13, RZ, 0xfc, !PT ;  /* 0x00000013183f7812 */ /* 0x000fc400078efcff */
[----:B------:R-:W-:Y:S01]  /*11c0*/  LOP3.LUT R51, R24, 0x14, RZ, 0xfc, !PT ;  /* 0x0000001418337812 */ /* 0x000fe200078efcff */
[----:B------:R-:W-:Y:S01]  /*11d0*/  IMAD.MOV R8, RZ, RZ, -R8 ;  /* 0x000000ffff087224 */ /* 0x000fe200078e0a08 */
[----:B------:R-:W-:Y:S01]  /*11e0*/  ISETP.GE.AND P5, PT, R16, RZ, PT ;  /* 0x000000ff1000720c */ /* 0x000fe20003fa6270 */
[----:B------:R-:W-:Y:S01]  /*11f0*/  IMAD.HI.U32 R5, R25, R32, RZ ;  /* 0x0000002019057227 */ /* 0x000fe200078e00ff */
[----:B------:R-:W-:Y:S02]  /*1200*/  IABS R42, R88 ;  /* 0x00000058002a7213 */ /* 0x000fe40000000000 */
[----:B------:R-:W-:Y:S01]  /*1210*/  IABS R58, R51 ;  /* 0x00000033003a7213 */ /* 0x000fe20000000000 */
[C---:B------:R-:W-:Y:S02]  /*1220*/  IMAD R3, R2.reuse, R3, R7 ;  /* 0x0000000302037224 */ /* 0x040fe400078e0207 */
[----:B------:R-:W-:Y:S02]  /*1230*/  IMAD.MOV R4, RZ, RZ, -R4 ;  /* 0x000000ffff047224 */ /* 0x000fe400078e0a04 */
[C---:B------:R-:W-:Y:S01]  /*1240*/  IMAD R37, R23.reuse, R8, R12 ;  /* 0x0000000817257224 */ /* 0x040fe200078e020c */
[----:B------:R-:W-:Y:S01]  /*1250*/  IABS R8, R90 ;  /* 0x0000005a00087213 */ /* 0x000fe20000000000 */
[----:B------:R-:W-:Y:S01]  /*1260*/  IMAD.MOV R5, RZ, RZ, -R5 ;  /* 0x000000ffff057224 */ /* 0x000fe200078e0a05 */
[----:B------:R-:W-:Y:S01]  /*1270*/  ISETP.GT.U32.AND P0, PT, R2, R3, PT ;  /* 0x000000030200720c */ /* 0x000fe20003f04070 */
[----:B------:R-:W-:-:S02]  /*1280*/  IMAD R34, R23, R4, R34 ;  /* 0x0000000417227224 */ /* 0x000fc400078e0222 */
[----:B------:R-:W-:Y:S02]  /*1290*/  IMAD R32, R23, R5, R32 ;  /* 0x0000000517207224 */ /* 0x000fe400078e0220 */
[----:B------:R-:W-:-:S04]  /*12a0*/  IMAD.HI.U32 R4, R25, R40, RZ ;  /* 0x0000002819047227 */ /* 0x000fc800078e00ff */
[----:B------:R-:W-:-:S04]  /*12b0*/  IMAD.HI.U32 R5, R25, R10, RZ ;  /* 0x0000000a19057227 */ /* 0x000fc800078e00ff */
[----:B------:R-:W-:-:S04]  /*12c0*/  IMAD.HI.U32 R0, R25, R8, RZ ;  /* 0x0000000819007227 */ /* 0x000fc800078e00ff */
[----:B------:R-:W-:Y:S02]  /*12d0*/  IMAD.MOV R4, RZ, RZ, -R4 ;  /* 0x000000ffff047224 */ /* 0x000fe400078e0a04 */
[----:B------:R-:W-:Y:S02]  /*12e0*/  IMAD.MOV R5, RZ, RZ, -R5 ;  /* 0x000000ffff057224 */ /* 0x000fe400078e0a05 */
[----:B------:R-:W-:Y:S02]  /*12f0*/  IMAD.MOV R0, RZ, RZ, -R0 ;  /* 0x000000ffff007224 */ /* 0x000fe400078e0a00 */
[C---:B------:R-:W-:Y:S02]  /*1300*/  IMAD R40, R23.reuse, R4, R40 ;  /* 0x0000000417287224 */ /* 0x040fe400078e0228 */
[C---:B------:R-:W-:Y:S01]  /*1310*/  IMAD R39, R23.reuse, R5, R10 ;  /* 0x0000000517277224 */ /* 0x040fe200078e020a */
[----:B------:R-:W-:Y:S01]  /*1320*/  IABS R10, R92 ;  /* 0x0000005c000a7213 */ /* 0x000fe20000000000 */
[----:B------:R-:W-:Y:S01]  /*1330*/  IMAD R41, R23, R0, R8 ;  /* 0x0000000017297224 */ /* 0x000fe200078e0208 */
[----:B------:R-:W-:Y:S01]  /*1340*/  IABS R8, R61 ;  /* 0x0000003d00087213 */ /* 0x000fe20000000000 */
[----:B------:R-:W-:-:S04]  /*1350*/  IMAD.HI.U32 R4, R25, R56, RZ ;  /* 0x0000003819047227 */ /* 0x000fc800078e00ff */
[----:B------:R-:W-:-:S04]  /*1360*/  IMAD.HI.U32 R0, R25, R46, RZ ;  /* 0x0000002e19007227 */ /* 0x000fc800078e00ff */
[----:B------:R-:W-:Y:S02]  /*1370*/  @!P0 IMAD.IADD R3, R3, 0x1, -R2 ;  /* 0x0000000103038824 */ /* 0x000fe400078e0a02 */
[----:B------:R-:W-:Y:S02]  /*1380*/  IMAD.MOV R4, RZ, RZ, -R4 ;  /* 0x000000ffff047224 */ /* 0x000fe400078e0a04 */
[----:B------:R-:W-:Y:S01]  /*1390*/  IMAD.MOV R7, RZ, RZ, -R0 ;  /* 0x000000ffff077224 */ /* 0x000fe200078e0a00 */
[----:B------:R-:W-:Y:S01]  /*13a0*/  ISETP.GT.U32.AND P0, PT, R2, R3, PT ;  /* 0x000000030200720c */ /* 0x000fe20003f04070 */
[----:B------:R-:W-:-:S04]  /*13b0*/  IMAD.HI.U32 R5, R25, R10, RZ ;  /* 0x0000000a19057227 */ /* 0x000fc800078e00ff */
[----:B------:R-:W-:-:S04]  /*13c0*/  IMAD.HI.U32 R0, R25, R54, RZ ;  /* 0x0000003619007227 */ /* 0x000fc800078e00ff */
[----:B------:R-:W-:Y:S02]  /*13d0*/  IMAD R56, R23, R4, R56 ;  /* 0x0000000417387224 */ /* 0x000fe400078e0238 */
[----:B------:R-:W-:Y:S02]  /*13e0*/  VIADD R4, R44, 0xffffffff ;  /* 0xffffffff2c047836 */ /* 0x000fe40000000000 */
[----:B------:R-:W-:Y:S02]  /*13f0*/  IMAD.MOV R5, RZ, RZ, -R5 ;  /* 0x000000ffff057224 */ /* 0x000fe400078e0a05 */
[----:B------:R-:W-:Y:S01]  /*1400*/  IMAD.MOV R0, RZ, RZ, -R0 ;  /* 0x000000ffff007224 */ /* 0x000fe200078e0a00 */
[----:B------:R-:W-:Y:S01]  /*1410*/  ISETP.GE.U32.AND P4, PT, R4, 0x7fffff80, PT ;  /* 0x7fffff800400780c */ /* 0x000fe20003f86070 */
[----:B------:R-:W-:Y:S01]  /*1420*/  IMAD.HI.U32 R9, R25, R14, RZ ;  /* 0x0000000e19097227 */ /* 0x000fe200078e00ff */
[----:B------:R-:W-:-:S03]  /*1430*/  IABS R4, R48 ;  /* 0x0000003000047213 */ /* 0x000fc60000000000 */
[----:B------:R-:W-:-:S04]  /*1440*/  IMAD.HI.U32 R6, R25, R52, RZ ;  /* 0x0000003419067227 */ /* 0x000fc800078e00ff */
[C---:B------:R-:W-:Y:S01]  /*1450*/  IMAD R53, R23.reuse, R5, R10 ;  /* 0x0000000517357224 */ /* 0x040fe200078e020a */
[----:B------:R-:W-:Y:S01]  /*1460*/  IABS R10, R63 ;  /* 0x0000003f000a7213 */ /* 0x000fe20000000000 */
[----:B------:R-:W-:Y:S02]  /*1470*/  IMAD R54, R23, R0, R54 ;  /* 0x0000000017367224 */ /* 0x000fe400078e0236 */
[----:B------:R-:W-:-:S04]  /*1480*/  IMAD.HI.U32 R5, R25, R8, RZ ;  /* 0x0000000819057227 */ /* 0x000fc800078e00ff */
[----:B------:R-:W-:Y:S02]  /*1490*/  VIADD R0, R44, 0xfffffff7 ;  /* 0xfffffff72c007836 */ /* 0x000fe40000000000 */
[----:B------:R-:W-:Y:S02]  /*14a0*/  IMAD.MOV R9, RZ, RZ, -R9 ;  /* 0x000000ffff097224 */ /* 0x000fe400078e0a09 */
[----:B------:R-:W-:Y:S01]  /*14b0*/  IMAD.MOV R6, RZ, RZ, -R6 ;  /* 0x000000ffff067224 */ /* 0x000fe200078e0a06 */
[----:B------:R-:W-:Y:S01]  /*14c0*/  ISETP.GE.U32.AND P3, PT, R0, 0x7fffff78, PT ;  /* 0x7fffff780000780c */ /* 0x000fe20003f66070 */
[----:B------:R-:W-:Y:S02]  /*14d0*/  IMAD.MOV R5, RZ, RZ, -R5 ;  /* 0x000000ffff057224 */ /* 0x000fe400078e0a05 */
[----:B------:R-:W-:Y:S02]  /*14e0*/  @!P0 IMAD.IADD R3, R3, 0x1, -R2 ;  /* 0x0000000103038824 */ /* 0x000fe400078e0a02 */
[----:B------:R-:W-:-:S02]  /*14f0*/  IMAD R35, R23, R9, R14 ;  /* 0x0000000917237224 */ /* 0x000fc400078e020e */
[----:B------:R-:W-:Y:S02]  /*1500*/  IMAD R52, R23, R6, R52 ;  /* 0x0000000617347224 */ /* 0x000fe400078e0234 */
[----:B------:R-:W-:-:S04]  /*1510*/  IMAD.HI.U32 R2, R25, R4, RZ ;  /* 0x0000000419027227 */ /* 0x000fc800078e00ff */
[----:B------:R-:W-:-:S04]  /*1520*/  IMAD.HI.U32 R9, R25, R42, RZ ;  /* 0x0000002a19097227 */ /* 0x000fc800078e00ff */
[----:B------:R-:W-:-:S04]  /*1530*/  IMAD.HI.U32 R6, R25, R10, RZ ;  /* 0x0000000a19067227 */ /* 0x000fc800078e00ff */
[----:B------:R-:W-:-:S04]  /*1540*/  IMAD.HI.U32 R0, R25, R58, RZ ;  /* 0x0000003a19007227 */ /* 0x000fc800078e00ff */
[----:B------:R-:W-:Y:S02]  /*1550*/  IMAD R55, R23, R5, R8 ;  /* 0x0000000517377224 */ /* 0x000fe400078e0208 */
[----:B------:R-:W-:Y:S02]  /*1560*/  VIADD R5, R44, 0xffffffef ;  /* 0xffffffef2c057836 */ /* 0x000fe40000000000 */
[----:B------:R-:W-:Y:S02]  /*1570*/  IMAD.MOV R2, RZ, RZ, -R2 ;  /* 0x000000ffff027224 */ /* 0x000fe400078e0a02 */
[----:B------:R-:W-:Y:S01]  /*1580*/  IMAD.MOV R9, RZ, RZ, -R9 ;  /* 0x000000ffff097224 */ /* 0x000fe200078e0a09 */
[----:B------:R-:W-:Y:S01]  /*1590*/  ISETP.GE.U32.AND P0, PT, R5, 0x7fffff70, PT ;  /* 0x7fffff700500780c */ /* 0x000fe20003f06070 */
[----:B------:R-:W-:Y:S02]  /*15a0*/  IMAD.MOV R6, RZ, RZ, -R6 ;  /* 0x000000ffff067224 */ /* 0x000fe400078e0a06 */
[----:B------:R-:W-:-:S02]  /*15b0*/  IMAD.MOV R0, RZ, RZ, -R0 ;  /* 0x000000ffff007224 */ /* 0x000fc400078e0a00 */
[----:B------:R-:W-:Y:S01]  /*15c0*/  @!P5 IMAD.MOV R3, RZ, RZ, -R3 ;  /* 0x000000ffff03d224 */ /* 0x000fe200078e0a03 */
[----:B------:R-:W-:Y:S01]  /*15d0*/  @!P2 LOP3.LUT R3, RZ, R26, RZ, 0x33, !PT ;  /* 0x0000001aff03a212 */ /* 0x000fe200078e33ff */
[C---:B------:R-:W-:Y:S02]  /*15e0*/  IMAD R57, R23.reuse, R2, R4 ;  /* 0x0000000217397224 */ /* 0x040fe400078e0204 */
[C---:B------:R-:W-:Y:S02]  /*15f0*/  IMAD R42, R23.reuse, R9, R42 ;  /* 0x00000009172a7224 */ /* 0x040fe400078e022a */
[C---:B------:R-:W-:Y:S02]  /*1600*/  IMAD R46, R23.reuse, R7, R46 ;  /* 0x00000007172e7224 */ /* 0x040fe400078e022e */
[C---:B------:R-:W-:Y:S02]  /*1610*/  IMAD R59, R23.reuse, R6, R10 ;  /* 0x00000006173b7224 */ /* 0x040fe400078e020a */
[----:B------:R-:W-:-:S02]  /*1620*/  IMAD R58, R23, R0, R58 ;  /* 0x00000000173a7224 */ /* 0x000fc400078e023a */
[----:B------:R-:W-:Y:S01]  /*1630*/  VIADD R4, R44, 0xffffffe7 ;  /* 0xffffffe72c047836 */ /* 0x000fe20000000000 */
[----:B0---4-:R-:W-:Y:S06]  /*1640*/  BRA.U UP0, `(.L_x_11) ;  /* 0x0000000100187547 */ /* 0x011fec000b800000 */
[----:B------:R-:W-:Y:S01]  /*1650*/  ELECT P2, URZ, PT ;  /* 0x0000000000ff782f */ /* 0x000fe20003840000 */
[----:B------:R-:W-:Y:S01]  /*1660*/  IMAD.MOV.U32 R0, RZ, RZ, 0x1 ;  /* 0x00000001ff007424 */ /* 0x000fe200078e00ff */
[----:B------:R-:W-:Y:S11]  /*1670*/  UVIRTCOUNT.DEALLOC.SMPOOL 0x80 ;  /* 0x000000800000784c */ /* 0x000ff60000000000 */
[----:B------:R-:W-:-:S04]  /*1680*/  @P2 MOV R2, 0x40 ;  /* 0x0000004000022802 */ /* 0x000fc80000000f00 */
[----:B------:R-:W-:-:S05]  /*1690*/  @P2 LEA R5, R13, R2, 0x18 ;  /* 0x000000020d052211 */ /* 0x000fca00078ec0ff */
[----:B------:R0:W-:Y:S02]  /*16a0*/  @P2 STS.U8 [R5], R0 ;  /* 0x0000000005002388 */ /* 0x0001e40000000000 */
.L_x_11:
[----:B------:R-:W-:Y:S01]  /*16b0*/  UIADD3 UR7, UPT, UPT, UR16, UR4, URZ ;  /* 0x0000000410077290 */ /* 0x000fe2000fffe0ff */
[----:B0-----:R-:W-:Y:S01]  /*16c0*/  VIADD R0, R44, 0xffffffdf ;  /* 0xffffffdf2c007836 */ /* 0x001fe20000000000 */
[----:B------:R-:W-:Y:S01]  /*16d0*/  VOTEU.ALL UP1, P1 ;  /* 0x0000000000ff7886 */ /* 0x000fe20000820000 */
[----:B------:R-:W-:Y:S01]  /*16e0*/  UIADD3 UR8, UPT, UPT, UR6, 0xa000, URZ ;  /* 0x0000a00006087890 */ /* 0x000fe2000fffe0ff */
[----:B------:R-:W-:Y:S01]  /*16f0*/  IMAD R2, R3, UR12, RZ ;  /* 0x0000000c03027c24 */ /* 0x000fe2000f8e02ff */
[----:B------:R-:W-:Y:S01]  /*1700*/  VOTEU.ALL UP2, P1 ;  /* 0x0000000000ff7886 */ /* 0x000fe20000840000 */
[----:B------:R-:W-:Y:S01]  /*1710*/  ISETP.GE.U32.AND P5, PT, R0, 0x7fffff60, PT ;  /* 0x7fffff600000780c */ /* 0x000fe20003fa6070 */
[----:B------:R-:W-:Y:S01]  /*1720*/  IMAD.SHL.U32 R7, R28, 0x8, RZ ;  /* 0x000000081c077824 */ /* 0x000fe200078e00ff */
[----:B------:R-:W-:-:S04]  /*1730*/  @!UP1 UIADD3 UR10, UPT, UPT, -UR5, 0x100000, URZ ;  /* 0x00100000050a9890 */ /* 0x000fc8000fffe1ff */
[----:B------:R-:W-:Y:S02]  /*1740*/  @!UP1 USHF.L.U32 UR11, UR10, 0xb, URZ ;  /* 0x0000000b0a0b9899 */ /* 0x000fe400080006ff */
[----:B------:R-:W-:Y:S01]  /*1750*/  @!UP1 USHF.L.U32 UR10, UR10, 0x1, URZ ;  /* 0x000000010a0a9899 */ /* 0x000fe200080006ff */
[----:B------:R-:W-:Y:S01]  /*1760*/  STTM.x64 tmem[UR7], RZ ;  /* 0x000000ff000079ed */ /* 0x000fe20008340007 */
[----:B------:R-:W0:Y:S02]  /*1770*/  FENCE.VIEW.ASYNC.T ;  /* 0x00000000000073c6 */ /* 0x000e240000000200 */
[----:B0-----:R-:W-:Y:S01]  /*1780*/  BAR.SYNC.DEFER_BLOCKING 0x0 ;  /* 0x0000000000007b1d */ /* 0x001fe20000010000 */
[----:B------:R-:W-:Y:S01]  /*1790*/  IADD3 R0, P6, PT, R2, UR20, RZ ;  /* 0x0000001402007c10 */ /* 0x000fe2000ffde0ff */
[----:B------:R-:W-:Y:S01]  /*17a0*/  VIADD R6, R44, 0xffffffd7 ;  /* 0xffffffd72c067836 */ /* 0x000fe20000000000 */
[----:B------:R-:W-:Y:S02]  /*17b0*/  ISETP.GE.U32.AND P2, PT, R4, 0x7fffff68, PT ;  /* 0x7fffff680400780c */ /* 0x000fe40003f46070 */
[----:B------:R-:W-:Y:S01]  /*17c0*/  LEA.HI.X.SX32 R2, R2, UR21, 0x1, P6 ;  /* 0x0000001502027c11 */ /* 0x000fe2000b0f0eff */
[----:B------:R-:W-:Y:S01]  /*17d0*/  @!P4 IMAD.MOV.U32 R4, RZ, RZ, R0 ;  /* 0x000000ffff04c224 */ /* 0x000fe200078e0000 */
[----:B------:R-:W-:Y:S01]  /*17e0*/  PRMT R8, RZ, 0x7610, R8 ;  /* 0x00007610ff087816 */ /* 0x000fe20000000008 */
[----:B------:R-:W-:Y:S01]  /*17f0*/  IMAD.SHL.U32 R9, R28, 0x10, RZ ;  /* 0x000000101c097824 */ /* 0x000fe200078e00ff */
[----:B------:R-:W-:Y:S01]  /*1800*/  STL [R1+0x6a4], R41 ;  /* 0x0006a42901007387 */ /* 0x000fe20000100800 */
[----:B------:R-:W-:-:S02]  /*1810*/  @!P4 IMAD.MOV.U32 R5, RZ, RZ, R2 ;  /* 0x000000ffff05c224 */ /* 0x000fc400078e0002 */
[----:B------:R-:W-:Y:S01]  /*1820*/  IMAD R11, R28, 0x18, RZ ;  /* 0x000000181c0b7824 */ /* 0x000fe200078e02ff */
[----:B------:R-:W-:Y:S01]  /*1830*/  PRMT R10, RZ, 0x7610, R10 ;  /* 0x00007610ff0a7816 */ /* 0x000fe2000000000a */
[----:B------:R0:W-:Y:S01]  /*1840*/  STL [R1+0x6a0], R40 ;  /* 0x0006a02801007387 */ /* 0x0001e20000100800 */
[----:B------:R-:W-:Y:S01]  /*1850*/  PRMT R17, RZ, 0x7610, R17 ;  /* 0x00007610ff117816 */ /* 0x000fe20000000011 */
[----:B------:R-:W1:Y:S01]  /*1860*/  LDCU UR19, c[0x0][0x3b0] ;  /* 0x00007600ff1377ac */ /* 0x000e620008000800 */
[----:B------:R-:W-:Y:S01]  /*1870*/  PRMT R16, RZ, 0x7610, R16 ;  /* 0x00007610ff107816 */ /* 0x000fe20000000010 */
[----:B------:R2:W-:Y:S01]  /*1880*/  STL [R1+0x69c], R53 ;  /* 0x00069c3501007387 */ /* 0x0005e20000100800 */
[----:B------:R-:W-:Y:S01]  /*1890*/  PRMT R14, RZ, 0x7610, R14 ;  /* 0x00007610ff0e7816 */ /* 0x000fe2000000000e */
[----:B------:R-:W3:Y:S02]  /*18a0*/  LDCU UR18, c[0x0][0x3b0] ;  /* 0x00007600ff1277ac */ /* 0x000ee40008000800 */
[----:B------:R-:W4:Y:S02]  /*18b0*/  FENCE.VIEW.ASYNC.S ;  /* 0x00000000000073c6 */ /* 0x000f240000000000 */
[----:B----4-:R4:W4:Y:S02]  /*18c0*/  @!UP2 SYNCS.EXCH.64 URZ, [UR8], UR10 ;  /* 0x0000000a08ffa5b2 */ /* 0x0109240008000100 */
[----:B----4-:R-:W-:Y:S01]  /*18d0*/  BAR.SYNC.DEFER_BLOCKING 0x0 ;  /* 0x0000000000007b1d */ /* 0x010fe20000010000 */
[----:B------:R-:W-:-:S02]  /*18e0*/  IADD3 R3, P6, PT, R7, R0, RZ ;  /* 0x0000000007037210 */ /* 0x000fc40007fde0ff */
[----:B0-----:R-:W-:Y:S02]  /*18f0*/  PRMT R40, RZ, 0x7610, R40 ;  /* 0x00007610ff287816 */ /* 0x001fe40000000028 */
[----:B------:R-:W-:Y:S01]  /*1900*/  PRMT R12, RZ, 0x7610, R12 ;  /* 0x00007610ff0c7816 */ /* 0x000fe2000000000c */
[----:B------:R-:W0:Y:S01]  /*1910*/  LDCU UR28, c[0x0][0x3b0] ;  /* 0x00007600ff1c77ac */ /* 0x000e220008000800 */
[----:B------:R-:W-:Y:S01]  /*1920*/  STL [R1+0x698], R52 ;  /* 0x0006983401007387 */ /* 0x000fe20000100800 */
[----:B--2---:R-:W-:Y:S01]  /*1930*/  PRMT R53, RZ, 0x7610, R53 ;  /* 0x00007610ff357816 */ /* 0x004fe20000000035 */
[----:B------:R-:W2:Y:S02]  /*1940*/  LDCU UR26, c[0x0][0x3b0] ;  /* 0x00007600ff1a77ac */ /* 0x000ea40008000800 */
[----:B------:R4:W-:Y:S01]  /*1950*/  STL [R1+0x694], R46 ;  /* 0x0006942e01007387 */ /* 0x0009e20000100800 */
[----:B------:R-:W-:Y:S01]  /*1960*/  PRMT R13, RZ, 0x7610, R13 ;  /* 0x00007610ff0d7816 */ /* 0x000fe2000000000d */
[----:B------:R-:W0:Y:S02]  /*1970*/  LDCU UR10, c[0x0][0x3b0] ;  /* 0x00007600ff0a77ac */ /* 0x000e240008000800 */
[----:B------:R-:W-:Y:S01]  /*1980*/  STL [R1+0x690], R56 ;  /* 0x0006903801007387 */ /* 0x000fe20000100800 */
[----:B------:R-:W-:Y:S01]  /*1990*/  PRMT R15, RZ, 0x7610, R15 ;  /* 0x00007610ff0f7816 */ /* 0x000fe2000000000f */
[----:B------:R-:W0:Y:S02]  /*19a0*/  LDCU UR11, c[0x0][0x3b0] ;  /* 0x00007600ff0b77ac */ /* 0x000e240008000800 */
[----:B------:R-:W-:Y:S01]  /*19b0*/  STL [R1+0x68c], R55 ;  /* 0x00068c3701007387 */ /* 0x000fe20000100800 */
[----:B------:R-:W-:Y:S01]  /*19c0*/  PRMT R76, RZ, 0x7610, R76 ;  /* 0x00007610ff4c7816 */ /* 0x000fe2000000004c */
[----:B------:R-:W0:Y:S02]  /*19d0*/  LDCU UR17, c[0x0][0x3b0] ;  /* 0x00007600ff1177ac */ /* 0x000e240008000800 */
[----:B------:R1:W2:Y:S01]  /*19e0*/  @!P4 LDG.E.U8 R8, desc[UR14][R4.64] ;  /* 0x0000000e0408c981 */ /* 0x0002a2000c1e1100 */
[----:B------:R-:W-:Y:S01]  /*19f0*/  ISETP.GE.U32.AND P4, PT, R6, 0x7fffff58, PT ;  /* 0x7fffff580600780c */ /* 0x000fe20003f86070 */
[----:B------:R-:W-:Y:S01]  /*1a00*/  @!P3 IMAD.MOV.U32 R6, RZ, RZ, R3 ;  /* 0x000000ffff06b224 */ /* 0x000fe200078e0003 */
[----:B------:R-:W-:Y:S01]  /*1a10*/  PRMT R77, RZ, 0x7610, R77 ;  /* 0x00007610ff4d7816 */ /* 0x000fe2000000004d */
[----:B------:R-:W-:Y:S01]  /*1a20*/  STL [R1+0x688], R54 ;  /* 0x0006883601007387 */ /* 0x000fe20000100800 */
[----:B------:R-:W-:Y:S01]  /*1a30*/  PRMT R74, RZ, 0x7610, R74 ;  /* 0x00007610ff4a7816 */ /* 0x000fe2000000004a */
[----:B------:R-:W0:Y:S02]  /*1a40*/  LDCU UR20, c[0x0][0x3b0] ;  /* 0x00007600ff1477ac */ /* 0x000e240008000800 */
[----:B------:R-:W-:Y:S01]  /*1a50*/  STL [R1+0x684], R59 ;  /* 0x0006843b01007387 */ /* 0x000fe20000100800 */
[----:B-1----:R-:W-:Y:S01]  /*1a60*/  LEA.HI.X.SX32 R4, R7, R2, 0x1, P6 ;  /* 0x0000000207047211 */ /* 0x002fe200030f0eff */
[----:B------:R-:W1:Y:S01]  /*1a70*/  LDCU UR27, c[0x0][0x3b0] ;  /* 0x00007600ff1b77ac */ /* 0x000e620008000800 */
[----:B------:R-:W-:Y:S01]  /*1a80*/  PRMT R5, RZ, 0x7610, R5 ;  /* 0x00007610ff057816 */ /* 0x000fe20000000005 */
[----:B------:R-:W-:Y:S02]  /*1a90*/  STL [R1+0x680], R58 ;  /* 0x0006803a01007387 */ /* 0x000fe40000100800 */
[----:B------:R-:W-:Y:S01]  /*1aa0*/  @!P3 IMAD.MOV.U32 R7, RZ, RZ, R4 ;  /* 0x000000ffff07b224 */ /* 0x000fe200078e0004 */
[C---:B------:R-:W-:Y:S01]  /*1ab0*/  IADD3 R41, P6, PT, R9.reuse, R0, RZ ;  /* 0x0000000009297210 */ /* 0x040fe20007fde0ff */
[----:B------:R-:W-:Y:S01]  /*1ac0*/  STL [R1+0x67c], R57 ;  /* 0x00067c3901007387 */ /* 0x000fe20000100800 */
[----:B------:R-:W-:Y:S01]  /*1ad0*/  PRMT R73, RZ, 0x7610, R73 ;  /* 0x00007610ff497816 */ /* 0x000fe20000000049 */
[----:B------:R-:W0:Y:S01]  /*1ae0*/  LDCU UR25, c[0x0][0x3b0] ;  /* 0x00007600ff1977ac */ /* 0x000e220008000800 */
[----:B------:R-:W-:Y:S01]  /*1af0*/  LEA.HI.X.SX32 R9, R9, R2, 0x1, P6 ;  /* 0x0000000209097211 */ /* 0x000fe200030f0eff */
[----:B------:R1:W3:Y:S01]  /*1b00*/  @!P3 LDG.E.U8 R5, desc[UR14][R6.64] ;  /* 0x0000000e0605b981 */ /* 0x0002e2000c1e1100 */
[----:B------:R-:W-:Y:S01]  /*1b10*/  PRMT R21, RZ, 0x7610, R21 ;  /* 0x00007610ff157816 */ /* 0x000fe20000000015 */
[----:B------:R-:W0:Y:S02]  /*1b20*/  LDCU UR24, c[0x0][0x3b0] ;  /* 0x00007600ff1877ac */ /* 0x000e240008000800 */
[----:B------:R-:W-:Y:S01]  /*1b30*/  STL [R1+0x678], R75 ;  /* 0x0006784b01007387 */ /* 0x000fe20000100800 */
[----:B------:R-:W-:Y:S01]  /*1b40*/  PRMT R18, RZ, 0x7610, R18 ;  /* 0x00007610ff127816 */ /* 0x000fe20000000012 */
[----:B------:R-:W0:Y:S02]  /*1b50*/  LDCU UR21, c[0x0][0x3b0] ;  /* 0x00007600ff1577ac */ /* 0x000e240008000800 */
[----:B------:R-:W-:Y:S01]  /*1b60*/  STL [R1+0x674], R81 ;  /* 0x0006745101007387 */ /* 0x000fe20000100800 */
[----:B-1----:R-:W-:Y:S01]  /*1b70*/  @!P0 IMAD.MOV.U32 R6, RZ, RZ, R41 ;  /* 0x000000ffff068224 */ /* 0x002fe200078e0029 */
[----:B------:R-:W-:Y:S01]  /*1b80*/  PRMT R20, RZ, 0x7610, R20 ;  /* 0x00007610ff147816 */ /* 0x000fe20000000014 */
[----:B------:R-:W-:Y:S01]  /*1b90*/  @!P0 IMAD.MOV.U32 R7, RZ, RZ, R9 ;  /* 0x000000ffff078224 */ /* 0x000fe200078e0009 */
[----:B------:R-:W-:Y:S01]  /*1ba0*/  STL [R1+0x670], R78 ;  /* 0x0006704e01007387 */ /* 0x000fe20000100800 */
[----:B------:R-:W-:Y:S01]  /*1bb0*/  PRMT R19, RZ, 0x7610, R19 ;  /* 0x00007610ff137816 */ /* 0x000fe20000000013 */
[----:B------:R-:W1:Y:S02]  /*1bc0*/  LDCU UR12, c[0x0][0x3b0] ;  /* 0x00007600ff0c77ac */ /* 0x000e640008000800 */
[----:B------:R0:W3:Y:S01]  /*1bd0*/  @!P0 LDG.E.U8 R40, desc[UR14][R6.64] ;  /* 0x0000000e06288981 */ /* 0x0000e2000c1e1100 */
[----:B------:R-:W-:Y:S01]  /*1be0*/  PRMT R72, RZ, 0x7610, R72 ;  /* 0x00007610ff487816 */ /* 0x000fe20000000048 */
[----:B------:R-:W0:Y:S02]  /*1bf0*/  LDCU UR13, c[0x0][0x3b0] ;  /* 0x00007600ff0d77ac */ /* 0x000e240008000800 */
[----:B------:R-:W-:Y:S04]  /*1c00*/  STL [R1+0x66c], R80 ;  /* 0x00066c5001007387 */ /* 0x000fe80000100800 */
        /* <DEDUP_REMOVED lines=13> */
[----:B------:R-:W-:Y:S01]  /*1ce0*/  STL [R1+0x5dc], R68 ;  /* 0x0005dc4401007387 */ /* 0x000fe20000100800 */
[----:B----4-:R-:W-:-:S03]  /*1cf0*/  PRMT R46, RZ, 0x7610, R46 ;  /* 0x00007610ff2e7816 */ /* 0x010fc6000000002e */
[----:B--2---:R-:W-:Y:S04]  /*1d00*/  STL [R1+0x25c], R8 ;  /* 0x00025c0801007387 */ /* 0x004fe80000100800 */
[----:B------:R2:W-:Y:S04]  /*1d10*/  STL [R1+0x6c], R41 ;  /* 0x00006c2901007387 */ /* 0x0005e80000100800 */
[----:B------:R-:W-:Y:S04]  /*1d20*/  STL [R1+0x5e4], R3 ;  /* 0x0005e40301007387 */ /* 0x000fe80000100800 */
[----:B------:R-:W-:Y:S04]  /*1d30*/  STL [R1+0x5e0], R4 ;  /* 0x0005e00401007387 */ /* 0x000fe80000100800 */
[----:B------:R-:W-:Y:S04]  /*1d40*/  STL [R1+0x58], R9 ;  /* 0x0000580901007387 */ /* 0x000fe80000100800 */
[----:B---3--:R3:W-:Y:S04]  /*1d50*/  STL [R1+0x114], R5 ;  /* 0x0001140501007387 */ /* 0x0087e80000100800 */
[----:B--2---:R-:W2:Y:S01]  /*1d60*/  LDL.LU R41, [R1+0x6a4] ;  /* 0x0006a40001297983 */ /* 0x004ea20000300800 */
[----:B---3--:R-:W-:-:S04]  /*1d70*/  IADD3 R5, P6, PT, R11, R0, RZ ;  /* 0x000000000b057210 */ /* 0x008fc80007fde0ff */
[----:B0-----:R-:W-:Y:S01]  /*1d80*/  LEA.HI.X.SX32 R6, R11, R2, 0x1, P6 ;  /* 0x000000020b067211 */ /* 0x001fe200030f0eff */
[----:B------:R-:W-:Y:S01]  /*1d90*/  IMAD.MOV.U32 R7, RZ, RZ, R5 ;  /* 0x000000ffff077224 */ /* 0x000fe200078e0005 */
[----:B------:R0:W-:Y:S04]  /*1da0*/  STL [R1+0x110], R40 ;  /* 0x0001102801007387 */ /* 0x0001e80000100800 */
[-C--:B------:R-:W-:Y:S01]  /*1db0*/  @!P2 LOP3.LUT R7, R7, R6.reuse, RZ, 0x3c, !PT ;  /* 0x000000060707a212 */ /* 0x080fe200078e3cff */
[----:B0-----:R-:W3:Y:S04]  /*1dc0*/  LDL.LU R40, [R1+0x6a0] ;  /* 0x0006a00001287983 */ /* 0x001ee80000300800 */
[----:B------:R-:W-:Y:S04]  /*1dd0*/  STL [R1+0x124], R5 ;  /* 0x0001240501007387 */ /* 0x000fe80000100800 */
[----:B------:R0:W-:Y:S02]  /*1de0*/  STL [R1+0x120], R6 ;  /* 0x0001200601007387 */ /* 0x0001e40000100800 */
[----:B0-----:R-:W-:-:S04]  /*1df0*/  @!P2 LOP3.LUT R6, R7, R6, RZ, 0x3c, !PT ;  /* 0x000000060706a212 */ /* 0x001fc800078e3cff */
[----:B------:R-:W-:-:S05]  /*1e00*/  @!P2 LOP3.LUT R7, R7, R6, RZ, 0x3c, !PT ;  /* 0x000000060707a212 */ /* 0x000fca00078e3cff */
[----:B------:R0:W4:Y:S01]  /*1e10*/  @!P2 LDG.E.U8 R46, desc[UR14][R6.64] ;  /* 0x0000000e062ea981 */ /* 0x000122000c1e1100 */
[----:B------:R-:W-:-:S05]  /*1e20*/  IMAD.SHL.U32 R5, R28, 0x20, RZ ;  /* 0x000000201c057824 */ /* 0x000fca00078e00ff */
[----:B------:R-:W-:-:S04]  /*1e30*/  IADD3 R9, P6, PT, R5, R0, RZ ;  /* 0x0000000005097210 */ /* 0x000fc80007fde0ff */
[----:B0-----:R-:W-:Y:S01]  /*1e40*/  LEA.HI.X.SX32 R6, R5, R2, 0x1, P6 ;  /* 0x0000000205067211 */ /* 0x001fe200030f0eff */
[----:B------:R-:W-:Y:S01]  /*1e50*/  IMAD.MOV.U32 R7, RZ, RZ, R9 ;  /* 0x000000ffff077224 */ /* 0x000fe200078e0009 */
[----:B------:R0:W-:Y:S04]  /*1e60*/  STL [R1+0x164], R9 ;  /* 0x0001640901007387 */ /* 0x0001e80000100800 */
[-C--:B------:R-:W-:Y:S01]  /*1e70*/  @!P5 LOP3.LUT R7, R7, R6.reuse, RZ, 0x3c, !PT ;  /* 0x000000060707d212 */ /* 0x080fe200078e3cff */
[----:B------:R1:W-:Y:S01]  /*1e80*/  STL [R1+0x160], R6 ;  /* 0x0001600601007387 */ /* 0x0003e20000100800 */
[----:B------:R-:W-:Y:S01]  /*1e90*/  PRMT R52, RZ, 0x7610, R52 ;  /* 0x00007610ff347816 */ /* 0x000fe20000000034 */
[----:B0-----:R-:W-:Y:S01]  /*1ea0*/  IMAD R9, R28, 0x28, RZ ;  /* 0x000000281c097824 */ /* 0x001fe200078e02ff */
[----:B-1----:R-:W-:-:S04]  /*1eb0*/  @!P5 LOP3.LUT R6, R7, R6, RZ, 0x3c, !PT ;  /* 0x000000060706d212 */ /* 0x002fc800078e3cff */
[----:B------:R-:W-:-:S05]  /*1ec0*/  @!P5 LOP3.LUT R7, R7, R6, RZ, 0x3c, !PT ;  /* 0x000000060707d212 */ /* 0x000fca00078e3cff */
[----:B------:R0:W2:Y:S04]  /*1ed0*/  @!P5 LDG.E.U8 R52, desc[UR14][R6.64] ;  /* 0x0000000e0634d981 */ /* 0x0000a8000c1e1100 */
[----:B----4-:R1:W-:Y:S02]  /*1ee0*/  STL [R1+0x254], R46 ;  /* 0x0002542e01007387 */ /* 0x0103e40000100800 */
[----:B-1----:R-:W-:-:S04]  /*1ef0*/  IADD3 R46, P6, PT, R9, R0, RZ ;  /* 0x00000000092e7210 */ /* 0x002fc80007fde0ff */
[----:B0-----:R-:W-:Y:S01]  /*1f00*/  LEA.HI.X.SX32 R6, R9, R2, 0x1, P6 ;  /* 0x0000000209067211 */ /* 0x001fe200030f0eff */
[----:B------:R-:W-:Y:S01]  /*1f10*/  IMAD.MOV.U32 R7, RZ, RZ, R46 ;  /* 0x000000ffff077224 */ /* 0x000fe200078e002e */
[----:B------:R-:W-:Y:S04]  /*1f20*/  STL [R1+0x1a4], R46 ;  /* 0x0001a42e01007387 */ /* 0x000fe80000100800 */
[-C--:B------:R-:W-:Y:S01]  /*1f30*/  @!P4 LOP3.LUT R7, R7, R6.reuse, RZ, 0x3c, !PT ;  /* 0x000000060707c212 */ /* 0x080fe200078e3cff */
[----:B------:R0:W-:Y:S03]  /*1f40*/  STL [R1+0x1a0], R6 ;  /* 0x0001a00601007387 */ /* 0x0001e60000100800 */
[----:B0-----:R-:W-:-:S04]  /*1f50*/  @!P4 LOP3.LUT R6, R7, R6, RZ, 0x3c, !PT ;  /* 0x000000060706c212 */ /* 0x001fc800078e3cff */
[----:B------:R-:W-:-:S05]  /*1f60*/  @!P4 LOP3.LUT R7, R7, R6, RZ, 0x3c, !PT ;  /* 0x000000060707c212 */ /* 0x000fca00078e3cff */
[----:B------:R0:W4:Y:S01]  /*1f70*/  @!P4 LDG.E.U8 R53, desc[UR14][R6.64] ;  /* 0x0000000e0635c981 */ /* 0x000122000c1e1100 */
[----:B------:R-:W-:Y:S02]  /*1f80*/  VIADD R8, R44, 0xffffffcf ;  /* 0xffffffcf2c087836 */ /* 0x000fe40000000000 */
[----:B------:R-:W-:-:S03]  /*1f90*/  IMAD R5, R28, 0x30, RZ ;  /* 0x000000301c057824 */ /* 0x000fc600078e02ff */
[----:B------:R-:W-:Y:S02]  /*1fa0*/  ISETP.GE.U32.AND P3, PT, R8, 0x7fffff50, PT ;  /* 0x7fffff500800780c */ /* 0x000fe40003f66070 */
[----:B------:R-:W-:Y:S01]  /*1fb0*/  IADD3 R46, P6, PT, R5, R0, RZ ;  /* 0x00000000052e7210 */ /* 0x000fe20007fde0ff */
[----:B------:R-:W-:-:S04]  /*1fc0*/  VIADD R8, R44, 0xffffffc7 ;  /* 0xffffffc72c087836 */ /* 0x000fc80000000000 */
[----:B------:R-:W-:Y:S01]  /*1fd0*/  STL [R1+0x1fc], R46 ;  /* 0x0001fc2e01007387 */ /* 0x000fe20000100800 */
[----:B------:R-:W-:-:S03]  /*1fe0*/  IMAD R9, R28, 0x38, RZ ;  /* 0x000000381c097824 */ /* 0x000fc600078e02ff */
[----:B--2---:R1:W-:Y:S01]  /*1ff0*/  STL [R1+0x154], R52 ;  /* 0x0001543401007387 */ /* 0x0043e20000100800 */
[----:B------:R-:W-:Y:S01]  /*2000*/  ISETP.GE.U32.AND P0, PT, R8, 0x7fffff48, PT ;  /* 0x7fffff480800780c */ /* 0x000fe20003f06070 */
[----:B0-----:R-:W-:Y:S01]  /*2010*/  @!P3 IMAD.MOV.U32 R6, RZ, RZ, R46 ;  /* 0x000000ffff06b224 */ /* 0x001fe200078e002e */
[----:B------:R-:W-:Y:S02]  /*2020*/  PRMT R11, RZ, 0x7610, R11 ;  /* 0x00007610ff0b7816 */ /* 0x000fe4000000000b */
[----:B-1----:R-:W-:Y:S02]  /*2030*/  LEA.HI.X.SX32 R52, R5, R2, 0x1, P6 ;  /* 0x0000000205347211 */ /* 0x002fe400030f0eff */
[----:B------:R-:W-:-:S03]  /*2040*/  IADD3 R5, P6, PT, R9, R0, RZ ;  /* 0x0000000009057210 */ /* 0x000fc60007fde0ff */
[----:B------:R-:W-:-:S05]  /*2050*/  @!P3 IMAD.MOV.U32 R7, RZ, RZ, R52 ;  /* 0x000000ffff07b224 */ /* 0x000fca00078e0034 */
[----:B------:R0:W2:Y:S02]  /*2060*/  @!P3 LDG.E.U8 R11, desc[UR14][R6.64] ;  /* 0x0000000e060bb981 */ /* 0x0000a4000c1e1100 */
[----:B0-----:R-:W-:Y:S01]  /*2070*/  IMAD.MOV.U32 R7, RZ, RZ, R5 ;  /* 0x000000ffff077224 */ /* 0x001fe200078e0005 */
[----:B------:R-:W-:-:S04]  /*2080*/  LEA.HI.X.SX32 R6, R9, R2, 0x1, P6 ;  /* 0x0000000209067211 */ /* 0x000fc800030f0eff */
[-C--:B------:R-:W-:Y:S02]  /*2090*/  @!P0 LOP3.LUT R7, R7, R6.reuse, RZ, 0x3c, !PT ;  /* 0x0000000607078212 */ /* 0x080fe400078e3cff */
[----:B------:R-:W-:Y:S01]  /*20a0*/  PRMT R54, RZ, 0x7610, R54 ;  /* 0x00007610ff367816 */ /* 0x000fe20000000036 */
[----:B----4-:R0:W-:Y:S04]  /*20b0*/  STL [R1+0x150], R53 ;  /* 0x0001503501007387 */ /* 0x0101e80000100800 */
[----:B0-----:R-:W4:Y:S04]  /*20c0*/  LDL.LU R53, [R1+0x69c] ;  /* 0x00069c0001357983 */ /* 0x001f280000300800 */
[----:B------:R0:W-:Y:S04]  /*20d0*/  STL [R1+0x1f8], R52 ;  /* 0x0001f83401007387 */ /* 0x0001e80000100800 */
[----:B0-----:R-:W3:Y:S04]  /*20e0*/  LDL.LU R52, [R1+0x698] ;  /* 0x0006980001347983 */ /* 0x001ee80000300800 */
[----:B------:R-:W3:Y:S04]  /*20f0*/  LDL.LU R46, [R1+0x694] ;  /* 0x00069400012e7983 */ /* 0x000ee80000300800 */
[----:B------:R-:W-:Y:S04]  /*2100*/  STL [R1+0x23c], R5 ;  /* 0x00023c0501007387 */ /* 0x000fe80000100800 */
[----:B------:R0:W-:Y:S02]  /*2110*/  STL [R1+0x238], R6 ;  /* 0x0002380601007387 */ /* 0x0001e40000100800 */
[----:B0-----:R-:W-:-:S04]  /*2120*/  @!P0 LOP3.LUT R6, R7, R6, RZ, 0x3c, !PT ;  /* 0x0000000607068212 */ /* 0x001fc800078e3cff */
[----:B------:R-:W-:-:S05]  /*2130*/  @!P0 LOP3.LUT R7, R7, R6, RZ, 0x3c, !PT ;  /* 0x0000000607078212 */ /* 0x000fca00078e3cff */
[----:B------:R0:W3:Y:S01]  /*2140*/  @!P0 LDG.E.U8 R54, desc[UR14][R6.64] ;  /* 0x0000000e06368981 */ /* 0x0000e2000c1e1100 */
[----:B------:R-:W-:Y:S02]  /*2150*/  VIADD R8, R44, 0xffffffbf ;  /* 0xffffffbf2c087836 */ /* 0x000fe40000000000 */
[----:B------:R-:W-:Y:S01]  /*2160*/  IMAD.SHL.U32 R5, R28, 0x40, RZ ;  /* 0x000000401c057824 */ /* 0x000fe200078e00ff */
[----:B--2---:R1:W-:Y:S02]  /*2170*/  STL [R1+0x258], R11 ;  /* 0x0002580b01007387 */ /* 0x0043e40000100800 */
[----:B------:R-:W-:Y:S02]  /*2180*/  ISETP.GE.U32.AND P2, PT, R8, 0x7fffff40, PT ;  /* 0x7fffff400800780c */ /* 0x000fe40003f46070 */
[----:B-1----:R-:W-:-:S04]  /*2190*/  IADD3 R11, P6, PT, R5, R0, RZ ;  /* 0x00000000050b7210 */ /* 0x002fc80007fde0ff */
[----:B0-----:R-:W-:Y:S01]  /*21a0*/  LEA.HI.X.SX32 R6, R5, R2, 0x1, P6 ;  /* 0x0000000205067211 */ /* 0x001fe200030f0eff */
[----:B------:R-:W-:Y:S01]  /*21b0*/  IMAD.MOV.U32 R7, RZ, RZ, R11 ;  /* 0x000000ffff077224 */ /* 0x000fe200078e000b */
[----:B------:R-:W-:Y:S01]  /*21c0*/  STL [R1+0x424], R11 ;  /* 0x0004240b01007387 */ /* 0x000fe20000100800 */
[----:B------:R-:W-:-:S04]  /*21d0*/  VIADD R8, R44, 0xffffffb7 ;  /* 0xffffffb72c087836 */ /* 0x000fc80000000000 */
[-C--:B------:R-:W-:Y:S01]  /*21e0*/  @!P2 LOP3.LUT R7, R7, R6.reuse, RZ, 0x3c, !PT ;  /* 0x000000060707a212 */ /* 0x080fe200078e3cff */
[----:B------:R0:W-:Y:S01]  /*21f0*/  STL [R1+0x420], R6 ;  /* 0x0004200601007387 */ /* 0x0001e20000100800 */
[----:B------:R-:W-:Y:S01]  /*2200*/  IMAD R9, R28, 0x48, RZ ;  /* 0x000000481c097824 */ /* 0x000fe200078e02ff */
[----:B------:R-:W-:Y:S02]  /*2210*/  ISETP.GE.U32.AND P5, PT, R8, 0x7fffff38, PT ;  /* 0x7fffff380800780c */ /* 0x000fe40003fa6070 */
[----:B------:R-:W-:Y:S02]  /*2220*/  PRMT R55, RZ, 0x7610, R55 ;  /* 0x00007610ff377816 */ /* 0x000fe40000000037 */
[----:B0-----:R-:W-:-:S04]  /*2230*/  @!P2 LOP3.LUT R6, R7, R6, RZ, 0x3c, !PT ;  /* 0x000000060706a212 */ /* 0x001fc800078e3cff */
[----:B------:R-:W-:-:S05]  /*2240*/  @!P2 LOP3.LUT R7, R7, R6, RZ, 0x3c, !PT ;  /* 0x000000060707a212 */ /* 0x000fca00078e3cff */
[----:B------:R0:W2:Y:S01]  /*2250*/  @!P2 LDG.E.U8 R55, desc[UR14][R6.64] ;  /* 0x0000000e0637a981 */ /* 0x0000a2000c1e1100 */
[----:B------:R-:W-:-:S03]  /*2260*/  PRMT R56, RZ, 0x7610, R56 ;  /* 0x00007610ff387816 */ /* 0x000fc60000000038 */
[----:B---3--:R1:W-:Y:S02]  /*2270*/  STL [R1+0x194], R54 ;  /* 0x0001943601007387 */ /* 0x0083e40000100800 */
        /* <DEDUP_REMOVED lines=8> */
[----:B------:R0:W3:Y:S01]  /*2300*/  @!P5 LDG.E.U8 R56, desc[UR14][R6.64] ;  /* 0x0000000e0638d981 */ /* 0x0000e2000c1e1100 */
[----:B------:R-:W-:Y:S02]  /*2310*/  VIADD R8, R44, 0xffffffaf ;  /* 0xffffffaf2c087836 */ /* 0x000fe40000000000 */
[----:B------:R-:W-:-:S03]  /*2320*/  IMAD R11, R28, 0x50, RZ ;  /* 0x000000501c0b7824 */ /* 0x000fc600078e02ff */
[----:B------:R-:W-:Y:S02]  /*2330*/  ISETP.GE.U32.AND P4, PT, R8, 0x7fffff30, PT ;  /* 0x7fffff300800780c */ /* 0x000fe40003f86070 */
[----:B------:R-:W-:Y:S01]  /*2340*/  IADD3 R54, P6, PT, R11, R0, RZ ;  /* 0x000000000b367210 */ /* 0x000fe20007fde0ff */
[C---:B------:R-:W-:Y:S02]  /*2350*/  VIADD R5, R44.reuse, 0xffffff97 ;  /* 0xffffff972c057836 */ /* 0x040fe40000000000 */
[----:B------:R-:W-:Y:S02]  /*2360*/  VIADD R8, R44, 0xffffffa7 ;  /* 0xffffffa72c087836 */ /* 0x000fe40000000000 */
[----:B------:R-:W-:Y:S01]  /*2370*/  STL [R1+0x474], R54 ;  /* 0x0004743601007387 */ /* 0x000fe20000100800 */
[----:B------:R-:W-:Y:S01]  /*2380*/  ISETP.GE.U32.AND P2, PT, R5, 0x7fffff18, PT ;  /* 0x7fffff180500780c */ /* 0x000fe20003f46070 */
[----:B------:R-:W-:Y:S02]  /*2390*/  IMAD R5, R28, 0x58, RZ ;  /* 0x000000581c057824 */ /* 0x000fe400078e02ff */
[----:B--2---:R1:W-:Y:S01]  /*23a0*/  STL [R1+0x190], R55 ;  /* 0x0001903701007387 */ /* 0x0043e20000100800 */
[----:B------:R-:W-:Y:S01]  /*23b0*/  ISETP.GE.U32.AND P3, PT, R8, 0x7fffff28, PT ;  /* 0x7fffff280800780c */ /* 0x000fe20003f66070 */
[----:B0-----:R-:W-:Y:S01]  /*23c0*/  @!P4 IMAD.MOV.U32 R6, RZ, RZ, R54 ;  /* 0x000000ffff06c224 */ /* 0x001fe200078e0036 */
[----:B------:R-:W-:-:S02]  /*23d0*/  PRMT R58, RZ, 0x7610, R58 ;  /* 0x00007610ff3a7816 */ /* 0x000fc4000000003a */
        /* <DEDUP_REMOVED lines=8> */
[----:B---3--:R0:W-:Y:S04]  /*2460*/  STL [R1+0x22c], R56 ;  /* 0x00022c3801007387 */ /* 0x0081e80000100800 */
[----:B0-----:R-:W3:Y:S04]  /*2470*/  LDL.LU R56, [R1+0x690] ;  /* 0x0006900001387983 */ /* 0x001ee80000300800 */
        /* <DEDUP_REMOVED lines=8> */
[----:B------:R-:W-:-:S05]  /*2500*/  VIADD R8, R44, 0xffffff9f ;  /* 0xffffff9f2c087836 */ /* 0x000fca0000000000 */
[----:B------:R-:W-:Y:S01]  /*2510*/  ISETP.GE.U32.AND P0, PT, R8, 0x7fffff20, PT ;  /* 0x7fffff200800780c */ /* 0x000fe20003f06070 */
[----:B------:R-:W-:-:S05]  /*2520*/  VIADD R8, R44, 0xffffff8f ;  /* 0xffffff8f2c087836 */ /* 0x000fca0000000000 */
[----:B------:R-:W-:Y:S01]  /*2530*/  ISETP.GE.U32.AND P5, PT, R8, 0x7fffff10, PT ;  /* 0x7fffff100800780c */ /* 0x000fe20003fa6070 */
[----:B------:R-:W-:Y:S01]  /*2540*/  IMAD R8, R28, 0x60, RZ ;  /* 0x000000601c087824 */ /* 0x000fe200078e02ff */
[----:B--2---:R1:W-:Y:S04]  /*2550*/  STL [R1+0x1ec], R58 ;  /* 0x0001ec3a01007387 */ /* 0x0043e80000100800 */
[----:B-1----:R-:W-:-:S04]  /*2560*/  IADD3 R58, P6, PT, R8, R0, RZ ;  /* 0x00000000083a7210 */ /* 0x002fc80007fde0ff */
[----:B0-----:R-:W-:Y:S01]  /*2570*/  LEA.HI.X.SX32 R6, R8, R2, 0x1, P6 ;  /* 0x0000000208067211 */ /* 0x001fe200030f0eff */
[----:B------:R-:W-:-:S05]  /*2580*/  IMAD.MOV.U32 R7, RZ, RZ, R58 ;  /* 0x000000ffff077224 */ /* 0x000fca00078e003a */
[-C--:B------:R-:W-:Y:S02]  /*2590*/  @!P0 LOP3.LUT R7, R7, R6.reuse, RZ, 0x3c, !PT ;  /* 0x0000000607078212 */ /* 0x080fe400078e3cff */
[----:B------:R-:W-:Y:S01]  /*25a0*/  PRMT R81, RZ, 0x7610, R81 ;  /* 0x00007610ff517816 */ /* 0x000fe20000000051 */
[----:B---3--:R0:W-:Y:S04]  /*25b0*/  STL [R1+0x1e8], R59 ;  /* 0x0001e83b01007387 */ /* 0x0081e80000100800 */
[----:B0-----:R-:W2:Y:S04]  /*25c0*/  LDL.LU R59, [R1+0x684] ;  /* 0x00068400013b7983 */ /* 0x001ea80000300800 */
[----:B------:R-:W-:Y:S04]  /*25d0*/  STL [R1+0x4c4], R58 ;  /* 0x0004c43a01007387 */ /* 0x000fe80000100800 */
[----:B------:R0:W-:Y:S02]  /*25e0*/  STL [R1+0x4c0], R6 ;  /* 0x0004c00601007387 */ /* 0x0001e40000100800 */
[----:B0-----:R-:W-:-:S04]  /*25f0*/  @!P0 LOP3.LUT R6, R7, R6, RZ, 0x3c, !PT ;  /* 0x0000000607068212 */ /* 0x001fc800078e3cff */
[----:B------:R-:W-:-:S05]  /*2600*/  @!P0 LOP3.LUT R7, R7, R6, RZ, 0x3c, !PT ;  /* 0x0000000607078212 */ /* 0x000fca00078e3cff */
[----:B------:R0:W3:Y:S01]  /*2610*/  @!P0 LDG.E.U8 R81, desc[UR14][R6.64] ;  /* 0x0000000e06518981 */ /* 0x0000e2000c1e1100 */
[----:B------:R-:W-:-:S05]  /*2620*/  VIADD R5, R44, 0xfffffff6 ;  /* 0xfffffff62c057836 */ /* 0x000fca0000000000 */
[----:B------:R-:W-:Y:S01]  /*2630*/  ISETP.GE.U32.AND P3, PT, R5, 0x7fffff77, PT ;  /* 0x7fffff770500780c */ /* 0x000fe20003f66070 */
[C---:B------:R-:W-:Y:S02]  /*2640*/  IMAD R5, R28.reuse, 0x68, RZ ;  /* 0x000000681c057824 */ /* 0x040fe400078e02ff */
[----:B------:R-:W-:-:S03]  /*2650*/  IMAD R8, R28, 0x70, RZ ;  /* 0x000000701c087824 */ /* 0x000fc600078e02ff */
[C---:B------:R-:W-:Y:S02]  /*2660*/  IADD3 R58, P6, PT, R5.reuse, R0, RZ ;  /* 0x00000000053a7210 */ /* 0x040fe40007fde0ff */
[----:B------:R-:W-:Y:S02]  /*2670*/  PRMT R11, RZ, 0x7610, R11 ;  /* 0x00007610ff0b7816 */ /* 0x000fe4000000000b */
[----:B0-----:R-:W-:Y:S01]  /*2680*/  LEA.HI.X.SX32 R7, R5, R2, 0x1, P6 ;  /* 0x0000000205077211 */ /* 0x001fe200030f0eff */
[----:B------:R-:W-:Y:S01]  /*2690*/  STL [R1+0x4ec], R58 ;  /* 0x0004ec3a01007387 */ /* 0x000fe20000100800 */
[----:B------:R-:W-:Y:S01]  /*26a0*/  @!P2 IMAD.MOV.U32 R6, RZ, RZ, R58 ;  /* 0x000000ffff06a224 */ /* 0x000fe200078e003a */
[----:B------:R-:W-:-:S04]  /*26b0*/  PRMT R57, RZ, 0x7610, R57 ;  /* 0x00007610ff397816 */ /* 0x000fc80000000039 */
[----:B------:R0:W2:Y:S04]  /*26c0*/  @!P2 LDG.E.U8 R11, desc[UR14][R6.64] ;  /* 0x0000000e060ba981 */ /* 0x0000a8000c1e1100 */
[----:B---3--:R1:W-:Y:S02]  /*26d0*/  STL [R1+0x228], R81 ;  /* 0x0002285101007387 */ /* 0x0083e40000100800 */
[----:B-1----:R-:W-:-:S04]  /*26e0*/  IADD3 R81, P6, PT, R8, R0, RZ ;  /* 0x0000000008517210 */ /* 0x002fc80007fde0ff */
[----:B------:R-:W-:Y:S01]  /*26f0*/  LEA.HI.X.SX32 R8, R8, R2, 0x1, P6 ;  /* 0x0000000208087211 */ /* 0x000fe200030f0eff */
[----:B------:R1:W-:Y:S01]  /*2700*/  STL [R1+0x4e8], R7 ;  /* 0x0004e80701007387 */ /* 0x0003e20000100800 */
[----:B0-----:R-:W-:-:S03]  /*2710*/  @!P5 IMAD.MOV.U32 R6, RZ, RZ, R81 ;  /* 0x000000ffff06d224 */ /* 0x001fc600078e0051 */
[----:B-1----:R-:W-:-:S05]  /*2720*/  @!P5 IMAD.MOV.U32 R7, RZ, RZ, R8 ;  /* 0x000000ffff07d224 */ /* 0x002fca00078e0008 */
[----:B------:R0:W3:Y:S01]  /*2730*/  @!P5 LDG.E.U8 R57, desc[UR14][R6.64] ;  /* 0x0000000e0639d981 */ /* 0x0000e2000c1e1100 */
[----:B------:R-:W-:Y:S02]  /*2740*/  VIADD R9, R44, 0xffffff87 ;  /* 0xffffff872c097836 */ /* 0x000fe40000000000 */
[----:B------:R-:W-:Y:S01]  /*2750*/  IMAD R5, R28, 0x78, RZ ;  /* 0x000000781c057824 */ /* 0x000fe200078e02ff */
[----:B------:R-:W-:Y:S02]  /*2760*/  STL [R1+0x514], R81 ;  /* 0x0005145101007387 */ /* 0x000fe40000100800 */
[----:B------:R-:W-:Y:S02]  /*2770*/  ISETP.GE.U32.AND P4, PT, R9, 0x7fffff08, PT ;  /* 0x7fffff080900780c */ /* 0x000fe40003f86070 */
[----:B------:R-:W4:Y:S04]  /*2780*/  LDL.LU R58, [R1+0x680] ;  /* 0x00068000013a7983 */ /* 0x000f280000300800 */
[----:B------:R-:W-:Y:S04]  /*2790*/  STL [R1+0x510], R8 ;  /* 0x0005100801007387 */ /* 0x000fe80000100800 */
[----:B--2---:R1:W-:Y:S01]  /*27a0*/  STL [R1+0x1f4], R11 ;  /* 0x0001f40b01007387 */ /* 0x0043e20000100800 */
[----:B------:R-:W-:-:S02]  /*27b0*/  VIADD R9, R44, 0xffffffee ;  /* 0xffffffee2c097836 */ /* 0x000fc40000000000 */
[----:B0-----:R-:W-:Y:S01]  /*27c0*/  VIADD R6, R44, 0xffffffde ;  /* 0xffffffde2c067836 */ /* 0x001fe20000000000 */
[----:B-1----:R-:W-:-:S05]  /*27d0*/  IADD3 R11, P6, PT, R5, R0, RZ ;  /* 0x00000000050b7210 */ /* 0x002fca0007fde0ff */
[----:B------:R-:W-:Y:S01]  /*27e0*/  STL [R1+0x53c], R11 ;  /* 0x00053c0b01007387 */ /* 0x000fe20000100800 */
[----:B------:R-:W-:Y:S01]  /*27f0*/  IMAD R8, R28, 0x9, RZ ;  /* 0x000000091c087824 */ /* 0x000fe200078e02ff */
[----:B------:R-:W-:Y:S01]  /*2800*/  ISETP.GE.U32.AND P0, PT, R9, 0x7fffff6f, PT ;  /* 0x7fffff6f0900780c */ /* 0x000fe20003f06070 */
[----:B------:R-:W-:Y:S01]  /*2810*/  VIADD R9, R44, 0xffffffe6 ;  /* 0xffffffe62c097836 */ /* 0x000fe20000000000 */
[----:B------:R-:W-:Y:S01]  /*2820*/  ISETP.GE.U32.AND P5, PT, R6, 0x7fffff5f, PT ;  /* 0x7fffff5f0600780c */ /* 0x000fe20003fa6070 */
[----:B------:R-:W-:-:S03]  /*2830*/  @!P4 IMAD.MOV.U32 R6, RZ, RZ, R11 ;  /* 0x000000ffff06c224 */ /* 0x000fc600078e000b */
[----:B------:R-:W-:Y:S01]  /*2840*/  ISETP.GE.U32.AND P2, PT, R9, 0x7fffff67, PT ;  /* 0x7fffff670900780c */ /* 0x000fe20003f46070 */
[----:B------:R-:W-:Y:S01]  /*2850*/  VIADD R9, R44, 0xffffffd6 ;  /* 0xffffffd62c097836 */ /* 0x000fe20000000000 */
[----:B------:R-:W-:Y:S01]  /*2860*/  PRMT R78, RZ, 0x7610, R78 ;  /* 0x00007610ff4e7816 */ /* 0x000fe2000000004e */
[----:B---3--:R0:W-:Y:S02]  /*2870*/  STL [R1+0x1f0], R57 ;  /* 0x0001f03901007387 */ /* 0x0081e40000100800 */
[----:B0-----:R-:W-:Y:S02]  /*2880*/  LEA.HI.X.SX32 R57, R5, R2, 0x1, P6 ;  /* 0x0000000205397211 */ /* 0x001fe400030f0eff */
[----:B------:R-:W-:-:S03]  /*2890*/  IADD3 R5, P6, PT, R8, R0, RZ ;  /* 0x0000000008057210 */ /* 0x000fc60007fde0ff */
[----:B------:R-:W-:-:S05]  /*28a0*/  @!P4 IMAD.MOV.U32 R7, RZ, RZ, R57 ;  /* 0x000000ffff07c224 */ /* 0x000fca00078e0039 */
[----:B------:R0:W2:Y:S01]  /*28b0*/  @!P4 LDG.E.U8 R10, desc[UR14][R6.64] ;  /* 0x0000000e060ac981 */ /* 0x0000a2000c1e1100 */
[----:B------:R-:W-:Y:S02]  /*28c0*/  ISETP.GE.U32.AND P4, PT, R9, 0x7fffff57, PT ;  /* 0x7fffff570900780c */ /* 0x000fe40003f86070 */
[----:B0-----:R-:W-:Y:S01]  /*28d0*/  LEA.HI.X.SX32 R6, R8, R2, 0x1, P6 ;  /* 0x0000000208067211 */ /* 0x001fe200030f0eff */
[----:B------:R-:W-:-:S04]  /*28e0*/  @!P3 IMAD.MOV.U32 R8, RZ, RZ, R5 ;  /* 0x000000ffff08b224 */ /* 0x000fc800078e0005 */
[----:B------:R-:W-:-:S05]  /*28f0*/  @!P3 IMAD.MOV.U32 R9, RZ, RZ, R6 ;  /* 0x000000ffff09b224 */ /* 0x000fca00078e0006 */
[----:B------:R0:W3:Y:S04]  /*2900*/  @!P3 LDG.E.U8 R78, desc[UR14][R8.64] ;  /* 0x0000000e084eb981 */ /* 0x0000e8000c1e1100 */
[----:B------:R-:W-:Y:S01]  /*2910*/  STL [R1+0x538], R57 ;  /* 0x0005383901007387 */ /* 0x000fe20000100800 */
[C---:B------:R-:W-:Y:S01]  /*2920*/  IMAD R7, R28.reuse, 0x19, RZ ;  /* 0x000000191c077824 */ /* 0x040fe200078e02ff */
[----:B------:R-:W-:Y:S02]  /*2930*/  PRMT R75, RZ, 0x7610, R75 ;  /* 0x00007610ff4b7816 */ /* 0x000fe4000000004b */
[----:B------:R-:W-:Y:S01]  /*2940*/  PRMT R80, RZ, 0x7610, R80 ;  /* 0x00007610ff507816 */ /* 0x000fe20000000050 */
[----:B--2---:R1:W-:Y:S02]  /*2950*/  STL [R1+0x234], R10 ;  /* 0x0002340a01007387 */ /* 0x0043e40000100800 */
[----:B-1----:R-:W-:-:S02]  /*2960*/  IMAD R10, R28, 0x11, RZ ;  /* 0x000000111c0a7824 */ /* 0x002fc400078e02ff */
[----:B------:R-:W-:Y:S03]  /*2970*/  STL [R1+0x5ec], R5 ;  /* 0x0005ec0501007387 */ /* 0x000fe60000100800 */
[C---:B------:R-:W-:Y:S01]  /*2980*/  IADD3 R57, P6, PT, R10.reuse, R0, RZ ;  /* 0x000000000a397210 */ /* 0x040fe20007fde0ff */
[----:B------:R-:W-:Y:S03]  /*2990*/  STL [R1+0x5e8], R6 ;  /* 0x0005e80601007387 */ /* 0x000fe60000100800 */
[----:B0-----:R-:W-:Y:S01]  /*29a0*/  LEA.HI.X.SX32 R9, R10, R2, 0x1, P6 ;  /* 0x000000020a097211 */ /* 0x001fe200030f0eff */
[----:B------:R-:W-:Y:S04]  /*29b0*/  STL [R1+0x98], R57 ;  /* 0x0000983901007387 */ /* 0x000fe80000100800 */
[----:B---3--:R0:W-:Y:S01]  /*29c0*/  STL [R1+0x230], R78 ;  /* 0x0002304e01007387 */ /* 0x0081e20000100800 */
[----:B------:R-:W-:Y:S01]  /*29d0*/  @!P0 IMAD.MOV.U32 R8, RZ, RZ, R57 ;  /* 0x000000ffff088224 */ /* 0x000fe200078e0039 */
[----:B0-----:R-:W-:-:S02]  /*29e0*/  IADD3 R78, P6, PT, R7, R0, RZ ;  /* 0x00000000074e7210 */ /* 0x001fc40007fde0ff */
[----:B------:R0:W-:Y:S02]  /*29f0*/  STL [R1+0x84], R9 ;  /* 0x0000840901007387 */ /* 0x0001e40000100800 */
[----:B------:R-:W-:Y:S02]  /*2a00*/  LEA.HI.X.SX32 R81, R7, R2, 0x1, P6 ;  /* 0x0000000207517211 */ /* 0x000fe400030f0eff */
[----:B------:R1:W2:Y:S02]  /*2a10*/  @!P0 LDG.E.U8 R75, desc[UR14][R8.64] ;  /* 0x0000000e084b8981 */ /* 0x0002a4000c1e1100 */
[----:B-1----:R-:W-:Y:S02]  /*2a20*/  @!P2 IMAD.MOV.U32 R8, RZ, RZ, R78 ;  /* 0x000000ffff08a224 */ /* 0x002fe400078e004e */
[----:B0-----:R-:W-:-:S05]  /*2a30*/  @!P2 IMAD.MOV.U32 R9, RZ, RZ, R81 ;  /* 0x000000ffff09a224 */ /* 0x001fca00078e0051 */
[----:B------:R0:W3:Y:S01]  /*2a40*/  @!P2 LDG.E.U8 R80, desc[UR14][R8.64] ;  /* 0x0000000e0850a981 */ /* 0x0000e2000c1e1100 */
[----:B------:R-:W-:-:S05]  /*2a50*/  IMAD R10, R28, 0x21, RZ ;  /* 0x000000211c0a7824 */ /* 0x000fca00078e02ff */
[----:B------:R-:W-:Y:S01]  /*2a60*/  IADD3 R7, P6, PT, R10, R0, RZ ;  /* 0x000000000a077210 */ /* 0x000fe20007fde0ff */
[----:B0-----:R-:W-:-:S03]  /*2a70*/  VIADD R8, R44, 0xffffffbe ;  /* 0xffffffbe2c087836 */ /* 0x001fc60000000000 */
[----:B------:R-:W-:Y:S01]  /*2a80*/  LEA.HI.X.SX32 R10, R10, R2, 0x1, P6 ;  /* 0x000000020a0a7211 */ /* 0x000fe200030f0eff */
[----:B------:R-:W-:Y:S01]  /*2a90*/  STL [R1+0x12c], R78 ;  /* 0x00012c4e01007387 */ /* 0x000fe20000100800 */
[----:B------:R-:W-:Y:S01]  /*2aa0*/  IMAD.MOV.U32 R9, RZ, RZ, R7 ;  /* 0x000000ffff097224 */ /* 0x000fe200078e0007 */
[----:B------:R-:W-:Y:S02]  /*2ab0*/  ISETP.GE.U32.AND P2, PT, R8, 0x7fffff3f, PT ;  /* 0x7fffff3f0800780c */ /* 0x000fe40003f46070 */
[----:B------:R-:W4:Y:S01]  /*2ac0*/  LDL.LU R57, [R1+0x67c] ;  /* 0x00067c0001397983 */ /* 0x000f220000300800 */
[----:B------:R-:W-:Y:S02]  /*2ad0*/  IMAD.MOV.U32 R8, RZ, RZ, R10 ;  /* 0x000000ffff087224 */ /* 0x000fe400078e000a */
[----:B------:R-:W-:-:S03]  /*2ae0*/  VIADD R11, R44, 0xffffffce ;  /* 0xffffffce2c0b7836 */ /* 0x000fc60000000000 */
[-C--:B------:R-:W-:Y:S02]  /*2af0*/  @!P5 LOP3.LUT R9, R9, R8.reuse, RZ, 0x3c, !PT ;  /* 0x000000080909d212 */ /* 0x080fe400078e3cff */
[----:B------:R-:W-:Y:S01]  /*2b00*/  ISETP.GE.U32.AND P3, PT, R11, 0x7fffff4f, PT ;  /* 0x7fffff4f0b00780c */ /* 0x000fe20003f66070 */
[----:B------:R-:W-:Y:S01]  /*2b10*/  VIADD R11, R44, 0xffffffc6 ;  /* 0xffffffc62c0b7836 */ /* 0x000fe20000000000 */
[----:B------:R-:W-:Y:S02]  /*2b20*/  @!P5 LOP3.LUT R8, R9, R8, RZ, 0x3c, !PT ;  /* 0x000000080908d212 */ /* 0x000fe400078e3cff */
[----:B------:R-:W-:Y:S02]  /*2b30*/  PRMT R79, RZ, 0x7610, R79 ;  /* 0x00007610ff4f7816 */ /* 0x000fe4000000004f */
[----:B------:R-:W-:Y:S02]  /*2b40*/  ISETP.GE.U32.AND P0, PT, R11, 0x7fffff47, PT ;  /* 0x7fffff470b00780c */ /* 0x000fe40003f06070 */
[----:B------:R-:W-:-:S05]  /*2b50*/  @!P5 LOP3.LUT R9, R9, R8, RZ, 0x3c, !PT ;  /* 0x000000080909d212 */ /* 0x000fca00078e3cff */
[----:B------:R0:W4:Y:S01]  /*2b60*/  @!P5 LDG.E.U8 R79, desc[UR14][R8.64] ;  /* 0x0000000e084fd981 */ /* 0x000122000c1e1100 */
[----:B------:R-:W-:-:S03]  /*2b70*/  PRMT R84, RZ, 0x7610, R84 ;  /* 0x00007610ff547816 */ /* 0x000fc60000000054 */
[----:B--2---:R1:W-:Y:S04]  /*2b80*/  STL [R1+0x1d4], R75 ;  /* 0x0001d44b01007387 */ /* 0x0043e80000100800 */
[----:B-1----:R-:W2:Y:S04]  /*2b90*/  LDL.LU R75, [R1+0x678] ;  /* 0x00067800014b7983 */ /* 0x002ea80000300800 */
[----:B------:R1:W-:Y:S04]  /*2ba0*/  STL [R1+0x128], R81 ;  /* 0x0001285101007387 */ /* 0x0003e80000100800 */
[----:B-1----:R-:W2:Y:S04]  /*2bb0*/  LDL.LU R81, [R1+0x674] ;  /* 0x0006740001517983 */ /* 0x002ea80000300800 */
[----:B------:R-:W2:Y:S04]  /*2bc0*/  LDL.LU R78, [R1+0x670] ;  /* 0x00067000014e7983 */ /* 0x000ea80000300800 */
[----:B---3--:R1:W-:Y:S04]  /*2bd0*/  STL [R1+0x1d0], R80 ;  /* 0x0001d05001007387 */ /* 0x0083e80000100800 */
[----:B-1----:R-:W3:Y:S04]  /*2be0*/  LDL.LU R80, [R1+0x66c] ;  /* 0x00066c0001507983 */ /* 0x002ee80000300800 */
[----:B------:R1:W-:Y:S02]  /*2bf0*/  STL [R1+0x16c], R7 ;  /* 0x00016c0701007387 */ /* 0x0003e40000100800 */
[----:B-1----:R-:W-:-:S05]  /*2c00*/  IMAD R7, R28, 0x29, RZ ;  /* 0x000000291c077824 */ /* 0x002fca00078e02ff */
[----:B------:R-:W-:-:S04]  /*2c10*/  IADD3 R11, P6, PT, R7, R0, RZ ;  /* 0x00000000070b7210 */ /* 0x000fc80007fde0ff */
[----:B0-----:R-:W-:Y:S01]  /*2c20*/  LEA.HI.X.SX32 R8, R7, R2, 0x1, P6 ;  /* 0x0000000207087211 */ /* 0x001fe200030f0eff */
[----:B------:R-:W-:Y:S01]  /*2c30*/  IMAD.MOV.U32 R9, RZ, RZ, R11 ;  /* 0x000000ffff097224 */ /* 0x000fe200078e000b */
[----:B------:R-:W-:Y:S04]  /*2c40*/  STL [R1+0x168], R10 ;  /* 0x0001680a01007387 */ /* 0x000fe80000100800 */
[-C--:B------:R-:W-:Y:S01]  /*2c50*/  @!P4 LOP3.LUT R9, R9, R8.reuse, RZ, 0x3c, !PT ;  /* 0x000000080909c212 */ /* 0x080fe200078e3cff */
[----:B------:R-:W-:Y:S04]  /*2c60*/  STL [R1+0x1ac], R11 ;  /* 0x0001ac0b01007387 */ /* 0x000fe80000100800 */
[----:B------:R0:W-:Y:S02]  /*2c70*/  STL [R1+0x1a8], R8 ;  /* 0x0001a80801007387 */ /* 0x0001e40000100800 */
[----:B0-----:R-:W-:-:S04]  /*2c80*/  @!P4 LOP3.LUT R8, R9, R8, RZ, 0x3c, !PT ;  /* 0x000000080908c212 */ /* 0x001fc800078e3cff */
[----:B------:R-:W-:-:S05]  /*2c90*/  @!P4 LOP3.LUT R9, R9, R8, RZ, 0x3c, !PT ;  /* 0x000000080909c212 */ /* 0x000fca00078e3cff */
[----:B------:R0:W2:Y:S01]  /*2ca0*/  @!P4 LDG.E.U8 R84, desc[UR14][R8.64] ;  /* 0x0000000e0854c981 */ /* 0x0000a2000c1e1100 */
[----:B------:R-:W-:-:S05]  /*2cb0*/  VIADD R10, R44, 0xffffffb6 ;  /* 0xffffffb62c0a7836 */ /* 0x000fca0000000000 */
[----:B------:R-:W-:Y:S01]  /*2cc0*/  ISETP.GE.U32.AND P5, PT, R10, 0x7fffff37, PT ;  /* 0x7fffff370a00780c */ /* 0x000fe20003fa6070 */
[----:B------:R-:W-:Y:S01]  /*2cd0*/  IMAD R10, R28, 0x31, RZ ;  /* 0x000000311c0a7824 */ /* 0x000fe200078e02ff */
[----:B----4-:R1:W-:Y:S04]  /*2ce0*/  STL [R1+0x1cc], R79 ;  /* 0x0001cc4f01007387 */ /* 0x0103e80000100800 */
[----:B-1----:R-:W-:-:S04]  /*2cf0*/  IADD3 R79, P6, PT, R10, R0, RZ ;  /* 0x000000000a4f7210 */ /* 0x002fc80007fde0ff */
[----:B0-----:R-:W-:Y:S01]  /*2d00*/  LEA.HI.X.SX32 R8, R10, R2, 0x1, P6 ;  /* 0x000000020a087211 */ /* 0x001fe200030f0eff */
[----:B------:R-:W-:Y:S01]  /*2d10*/  IMAD.MOV.U32 R9, RZ, RZ, R79 ;  /* 0x000000ffff097224 */ /* 0x000fe200078e004f */
[----:B------:R-:W-:Y:S01]  /*2d20*/  STL [R1+0x204], R79 ;  /* 0x0002044f01007387 */ /* 0x000fe20000100800 */
[----:B------:R-:W-:-:S03]  /*2d30*/  IMAD R7, R28, 0x39, RZ ;  /* 0x000000391c077824 */ /* 0x000fc600078e02ff */
[----:B------:R-:W-:Y:S02]  /*2d40*/  @!P3 LOP3.LUT R9, R9, R8, RZ, 0x3c, !PT ;  /* 0x000000080909b212 */ /* 0x000fe400078e3cff */
[----:B------:R-:W-:Y:S02]  /*2d50*/  PRMT R82, RZ, 0x7610, R82 ;  /* 0x00007610ff527816 */ /* 0x000fe40000000052 */
[----:B------:R-:W-:Y:S01]  /*2d60*/  PRMT R86, RZ, 0x7610, R86 ;  /* 0x00007610ff567816 */ /* 0x000fe20000000056 */
[----:B------:R-:W-:Y:S01]  /*2d70*/  IMAD R10, R28, 0x41, RZ ;  /* 0x000000411c0a7824 */ /* 0x000fe200078e02ff */
[----:B------:R-:W-:Y:S01]  /*2d80*/  PRMT R85, RZ, 0x7610, R85 ;  /* 0x00007610ff557816 */ /* 0x000fe20000000055 */
[----:B--2---:R0:W-:Y:S04]  /*2d90*/  STL [R1+0x1c4], R84 ;  /* 0x0001c45401007387 */ /* 0x0041e80000100800 */
[----:B------:R1:W-:Y:S01]  /*2da0*/  STL [R1+0x200], R8 ;  /* 0x0002000801007387 */ /* 0x0003e20000100800 */
[----:B0-----:R-:W-:-:S02]  /*2db0*/  IADD3 R84, P6, PT, R7, R0, RZ ;  /* 0x0000000007547210 */ /* 0x001fc40007fde0ff */
[----:B-1----:R-:W-:Y:S02]  /*2dc0*/  @!P3 LOP3.LUT R8, R9, R8, RZ, 0x3c, !PT ;  /* 0x000000080908b212 */ /* 0x002fe400078e3cff */
[----:B------:R-:W-:Y:S02]  /*2dd0*/  LEA.HI.X.SX32 R79, R7, R2, 0x1, P6 ;  /* 0x00000002074f7211 */ /* 0x000fe400030f0eff */
[----:B------:R-:W-:-:S05]  /*2de0*/  @!P3 LOP3.LUT R9, R9, R8, RZ, 0x3c, !PT ;  /* 0x000000080909b212 */ /* 0x000fca00078e3cff */
[----:B------:R0:W2:Y:S02]  /*2df0*/  @!P3 LDG.E.U8 R82, desc[UR14][R8.64] ;  /* 0x0000000e0852b981 */ /* 0x0000a4000c1e1100 */
[----:B0-----:R-:W-:Y:S02]  /*2e00*/  @!P0 IMAD.MOV.U32 R8, RZ, RZ, R84 ;  /* 0x000000ffff088224 */ /* 0x001fe400078e0054 */
[----:B------:R-:W-:-:S05]  /*2e10*/  @!P0 IMAD.MOV.U32 R9, RZ, RZ, R79 ;  /* 0x000000ffff098224 */ /* 0x000fca00078e004f */
[----:B------:R0:W4:Y:S01]  /*2e20*/  @!P0 LDG.E.U8 R86, desc[UR14][R8.64] ;  /* 0x0000000e08568981 */ /* 0x000122000c1e1100 */
[----:B------:R-:W-:-:S04]  /*2e30*/  IADD3 R7, P6, PT, R10, R0, RZ ;  /* 0x000000000a077210 */ /* 0x000fc80007fde0ff */
[----:B------:R-:W-:Y:S01]  /*2e40*/  LEA.HI.X.SX32 R10, R10, R2, 0x1, P6 ;  /* 0x000000020a0a7211 */ /* 0x000fe200030f0eff */
[----:B0-----:R-:W-:Y:S02]  /*2e50*/  VIADD R8, R44, 0xffffff9e ;  /* 0xffffff9e2c087836 */ /* 0x001fe40000000000 */
[----:B------:R-:W-:-:S03]  /*2e60*/  IMAD.MOV.U32 R9, RZ, RZ, R7 ;  /* 0x000000ffff097224 */ /* 0x000fc600078e0007 */
[----:B------:R-:W-:Y:S01]  /*2e70*/  ISETP.GE.U32.AND P0, PT, R8, 0x7fffff1f, PT ;  /* 0x7fffff1f0800780c */ /* 0x000fe20003f06070 */
[----:B------:R-:W-:-:S05]  /*2e80*/  IMAD.MOV.U32 R8, RZ, RZ, R10 ;  /* 0x000000ffff087224 */ /* 0x000fca00078e000a */
[----:B------:R-:W-:-:S04]  /*2e90*/  @!P2 LOP3.LUT R9, R9, R8, RZ, 0x3c, !PT ;  /* 0x000000080909a212 */ /* 0x000fc800078e3cff */
[----:B------:R-:W-:-:S04]  /*2ea0*/  @!P2 LOP3.LUT R8, R9, R8, RZ, 0x3c, !PT ;  /* 0x000000080908a212 */ /* 0x000fc800078e3cff */
[----:B------:R-:W-:-:S05]  /*2eb0*/  @!P2 LOP3.LUT R9, R9, R8, RZ, 0x3c, !PT ;  /* 0x000000080909a212 */ /* 0x000fca00078e3cff */
[----:B------:R0:W3:Y:S01]  /*2ec0*/  @!P2 LDG.E.U8 R85, desc[UR14][R8.64] ;  /* 0x0000000e0855a981 */ /* 0x0000e2000c1e1100 */
[----:B------:R-:W-:-:S03]  /*2ed0*/  VIADD R11, R44, 0xffffffae ;  /* 0xffffffae2c0b7836 */ /* 0x000fc60000000000 */
[----:B------:R-:W-:Y:S02]  /*2ee0*/  STL [R1+0x244], R84 ;  /* 0x0002445401007387 */ /* 0x000fe40000100800 */
[----:B------:R-:W-:Y:S01]  /*2ef0*/  ISETP.GE.U32.AND P4, PT, R11, 0x7fffff2f, PT ;  /* 0x7fffff2f0b00780c */ /* 0x000fe20003f86070 */
[----:B------:R-:W-:-:S05]  /*2f00*/  VIADD R11, R44, 0xffffffa6 ;  /* 0xffffffa62c0b7836 */ /* 0x000fca0000000000 */
[----:B------:R-:W-:Y:S02]  /*2f10*/  ISETP.GE.U32.AND P3, PT, R11, 0x7fffff27, PT ;  /* 0x7fffff270b00780c */ /* 0x000fe40003f66070 */
[----:B------:R-:W-:Y:S01]  /*2f20*/  PRMT R87, RZ, 0x7610, R87 ;  /* 0x00007610ff577816 */ /* 0x000fe20000000057 */
[----:B--2---:R1:W-:Y:S04]  /*2f30*/  STL [R1+0x1c0], R82 ;  /* 0x0001c05201007387 */ /* 0x0043e80000100800 */
[----:B-1----:R-:W2:Y:S04]  /*2f40*/  LDL.LU R82, [R1+0x668] ;  /* 0x0006680001527983 */ /* 0x002ea80000300800 */
[----:B------:R1:W-:Y:S04]  /*2f50*/  STL [R1+0x240], R79 ;  /* 0x0002404f01007387 */ /* 0x0003e80000100800 */
[----:B-1----:R-:W2:Y:S04]  /*2f60*/  LDL.LU R79, [R1+0x664] ;  /* 0x00066400014f7983 */ /* 0x002ea80000300800 */
[----:B------:R-:W2:Y:S04]  /*2f70*/  LDL.LU R84, [R1+0x660] ;  /* 0x0006600001547983 */ /* 0x000ea80000300800 */
[----:B----4-:R1:W-:Y:S04]  /*2f80*/  STL [R1+0x1c8], R86 ;  /* 0x0001c85601007387 */ /* 0x0103e80000100800 */
[----:B-1----:R-:W4:Y:S04]  /*2f90*/  LDL.LU R86, [R1+0x65c] ;  /* 0x00065c0001567983 */ /* 0x002f280000300800 */
[----:B------:R1:W-:Y:S02]  /*2fa0*/  STL [R1+0x42c], R7 ;  /* 0x00042c0701007387 */ /* 0x0003e40000100800 */
[----:B-1----:R-:W-:-:S05]  /*2fb0*/  IMAD R7, R28, 0x49, RZ ;  /* 0x000000491c077824 */ /* 0x002fca00078e02ff */
[----:B------:R-:W-:-:S04]  /*2fc0*/  IADD3 R11, P6, PT, R7, R0, RZ ;  /* 0x00000000070b7210 */ /* 0x000fc80007fde0ff */
[----:B0-----:R-:W-:Y:S01]  /*2fd0*/  LEA.HI.X.SX32 R8, R7, R2, 0x1, P6 ;  /* 0x0000000207087211 */ /* 0x001fe200030f0eff */
[----:B------:R-:W-:Y:S01]  /*2fe0*/  IMAD.MOV.U32 R9, RZ, RZ, R11 ;  /* 0x000000ffff097224 */ /* 0x000fe200078e000b */
[----:B------:R0:W-:Y:S04]  /*2ff0*/  STL [R1+0x428], R10 ;  /* 0x0004280a01007387 */ /* 0x0001e80000100800 */
[-C--:B------:R-:W-:Y:S01]  /*3000*/  @!P5 LOP3.LUT R9, R9, R8.reuse, RZ, 0x3c, !PT ;  /* 0x000000080909d212 */ /* 0x080fe200078e3cff */
[----:B------:R-:W-:Y:S04]  /*3010*/  STL [R1+0x454], R11 ;  /* 0x0004540b01007387 */ /* 0x000fe80000100800 */
[----:B------:R1:W-:Y:S01]  /*3020*/  STL [R1+0x450], R8 ;  /* 0x0004500801007387 */ /* 0x0003e20000100800 */
[----:B0-----:R-:W-:Y:S01]  /*3030*/  VIADD R10, R44, 0xffffff96 ;  /* 0xffffff962c0a7836 */ /* 0x001fe20000000000 */
[----:B-1----:R-:W-:-:S04]  /*3040*/  @!P5 LOP3.LUT R8, R9, R8, RZ, 0x3c, !PT ;  /* 0x000000080908d212 */ /* 0x002fc800078e3cff */
[----:B------:R-:W-:Y:S02]  /*3050*/  ISETP.GE.U32.AND P2, PT, R10, 0x7fffff17, PT ;  /* 0x7fffff170a00780c */ /* 0x000fe40003f46070 */
[----:B------:R-:W-:Y:S01]  /*3060*/  @!P5 LOP3.LUT R9, R9, R8, RZ, 0x3c, !PT ;  /* 0x000000080909d212 */ /* 0x000fe200078e3cff */
[----:B------:R-:W-:Y:S01]  /*3070*/  IMAD R10, R28, 0x51, RZ ;  /* 0x000000511c0a7824 */ /* 0x000fe200078e02ff */
[----:B---3--:R0:W-:Y:S04]  /*3080*/  STL [R1+0x19c], R85 ;  /* 0x00019c5501007387 */ /* 0x0081e80000100800 */
[----:B------:R1:W3:Y:S01]  /*3090*/  @!P5 LDG.E.U8 R87, desc[UR14][R8.64] ;  /* 0x0000000e0857d981 */ /* 0x0002e2000c1e1100 */
[----:B0-----:R-:W-:-:S04]  /*30a0*/  IADD3 R85, P6, PT, R10, R0, RZ ;  /* 0x000000000a557210 */ /* 0x001fc80007fde0ff */
[----:B-1----:R-:W-:Y:S01]  /*30b0*/  LEA.HI.X.SX32 R9, R10, R2, 0x1, P6 ;  /* 0x000000020a097211 */ /* 0x002fe200030f0eff */
[----:B------:R-:W-:-:S05]  /*30c0*/  @!P4 IMAD.MOV.U32 R8, RZ, RZ, R85 ;  /* 0x000000ffff08c224 */ /* 0x000fca00078e0055 */
[----:B------:R0:W2:Y:S01]  /*30d0*/  @!P4 LDG.E.U8 R17, desc[UR14][R8.64] ;  /* 0x0000000e0811c981 */ /* 0x0000a2000c1e1100 */
[----:B------:R-:W-:-:S03]  /*30e0*/  IMAD R7, R28, 0x59, RZ ;  /* 0x000000591c077824 */ /* 0x000fc600078e02ff */
[----:B------:R-:W-:Y:S01]  /*30f0*/  STL [R1+0x47c], R85 ;  /* 0x00047c5501007387 */ /* 0x000fe20000100800 */
[----:B------:R-:W-:-:S03]  /*3100*/  IMAD R10, R28, 0x61, RZ ;  /* 0x000000611c0a7824 */ /* 0x000fc600078e02ff */
[----:B---3--:R1:W-:Y:S02]  /*3110*/  STL [R1+0x158], R87 ;  /* 0x0001585701007387 */ /* 0x0083e40000100800 */
[C---:B-1----:R-:W-:Y:S02]  /*3120*/  IADD3 R87, P6, PT, R7.reuse, R0, RZ ;  /* 0x0000000007577210 */ /* 0x042fe40007fde0ff */
[----:B------:R1:W-:Y:S02]  /*3130*/  STL [R1+0x478], R9 ;  /* 0x0004780901007387 */ /* 0x0003e40000100800 */
[----:B------:R-:W-:Y:S02]  /*3140*/  LEA.HI.X.SX32 R7, R7, R2, 0x1, P6 ;  /* 0x0000000207077211 */ /* 0x000fe400030f0eff */
[----:B------:R-:W-:Y:S01]  /*3150*/  STL [R1+0x4a4], R87 ;  /* 0x0004a45701007387 */ /* 0x000fe20000100800 */
[----:B0-----:R-:W-:-:S03]  /*3160*/  @!P3 IMAD.MOV.U32 R8, RZ, RZ, R87 ;  /* 0x000000ffff08b224 */ /* 0x001fc600078e0057 */
[----:B------:R-:W3:Y:S01]  /*3170*/  LDL.LU R85, [R1+0x658] ;  /* 0x0006580001557983 */ /* 0x000ee20000300800 */
[----:B-1----:R-:W-:-:S03]  /*3180*/  @!P3 IMAD.MOV.U32 R9, RZ, RZ, R7 ;  /* 0x000000ffff09b224 */ /* 0x002fc600078e0007 */
[----:B------:R0:W-:Y:S04]  /*3190*/  STL [R1+0x4a0], R7 ;  /* 0x0004a00701007387 */ /* 0x0001e80000100800 */
[----:B--2---:R1:W-:Y:S04]  /*31a0*/  STL [R1+0x198], R17 ;  /* 0x0001981101007387 */ /* 0x0043e80000100800 */
[----:B------:R2:W3:Y:S01]  /*31b0*/  @!P3 LDG.E.U8 R16, desc[UR14][R8.64] ;  /* 0x0000000e0810b981 */ /* 0x0004e2000c1e1100 */
[----:B0-----:R-:W-:-:S03]  /*31c0*/  IMAD R7, R28, 0x69, RZ ;  /* 0x000000691c077824 */ /* 0x001fc600078e02ff */
[----:B------:R-:W4:Y:S01]  /*31d0*/  LDL.LU R87, [R1+0x654] ;  /* 0x0006540001577983 */ /* 0x000f220000300800 */
[----:B-1----:R-:W-:Y:S01]  /*31e0*/  IADD3 R17, P6, PT, R10, R0, RZ ;  /* 0x000000000a117210 */ /* 0x002fe20007fde0ff */
[----:B--2---:R-:W-:-:S03]  /*31f0*/  VIADD R8, R44, 0xfffffffe ;  /* 0xfffffffe2c087836 */ /* 0x004fc60000000000 */
[----:B------:R-:W-:Y:S02]  /*3200*/  LEA.HI.X.SX32 R10, R10, R2, 0x1, P6 ;  /* 0x000000020a0a7211 */ /* 0x000fe400030f0eff */
[----:B------:R-:W-:Y:S01]  /*3210*/  ISETP.GE.U32.AND P3, PT, R8, 0x7fffff7f, PT ;  /* 0x7fffff7f0800780c */ /* 0x000fe20003f66070 */
[----:B------:R-:W-:Y:S02]  /*3220*/  @!P0 IMAD.MOV.U32 R8, RZ, RZ, R17 ;  /* 0x000000ffff088224 */ /* 0x000fe400078e0011 */
[----:B------:R-:W-:-:S05]  /*3230*/  @!P0 IMAD.MOV.U32 R9, RZ, RZ, R10 ;  /* 0x000000ffff098224 */ /* 0x000fca00078e000a */
[----:B------:R0:W2:Y:S01]  /*3240*/  @!P0 LDG.E.U8 R14, desc[UR14][R8.64] ;  /* 0x0000000e080e8981 */ /* 0x0000a2000c1e1100 */
[----:B------:R-:W-:-:S03]  /*3250*/  VIADD R11, R44, 0xffffff8e ;  /* 0xffffff8e2c0b7836 */ /* 0x000fc60000000000 */
[----:B------:R-:W-:Y:S04]  /*3260*/  STL [R1+0x4cc], R17 ;  /* 0x0004cc1101007387 */ /* 0x000fe80000100800 */
[----:B------:R1:W-:Y:S01]  /*3270*/  STL [R1+0x4c8], R10 ;  /* 0x0004c80a01007387 */ /* 0x0003e20000100800 */
[----:B------:R-:W-:Y:S01]  /*3280*/  ISETP.GE.U32.AND P5, PT, R11, 0x7fffff0f, PT ;  /* 0x7fffff0f0b00780c */ /* 0x000fe20003fa6070 */
[----:B-1----:R-:W-:Y:S02]  /*3290*/  IMAD R10, R28, 0x71, RZ ;  /* 0x000000711c0a7824 */ /* 0x002fe400078e02ff */
[----:B---3--:R1:W-:Y:S02]  /*32a0*/  STL [R1+0x15c], R16 ;  /* 0x00015c1001007387 */ /* 0x0083e40000100800 */
[----:B-1----:R-:W-:-:S04]  /*32b0*/  IADD3 R16, P6, PT, R7, R0, RZ ;  /* 0x0000000007107210 */ /* 0x002fc80007fde0ff */
[----:B------:R-:W-:Y:S01]  /*32c0*/  LEA.HI.X.SX32 R17, R7, R2, 0x1, P6 ;  /* 0x0000000207117211 */ /* 0x000fe200030f0eff */
[----:B------:R-:W-:Y:S01]  /*32d0*/  STL [R1+0x4f4], R16 ;  /* 0x0004f41001007387 */ /* 0x000fe20000100800 */
[----:B0-----:R-:W-:-:S03]  /*32e0*/  @!P2 IMAD.MOV.U32 R8, RZ, RZ, R16 ;  /* 0x000000ffff08a224 */ /* 0x001fc600078e0010 */
[----:B------:R-:W-:Y:S01]  /*32f0*/  @!P2 IMAD.MOV.U32 R9, RZ, RZ, R17 ;  /* 0x000000ffff09a224 */ /* 0x000fe200078e0011 */
[----:B--2---:R0:W-:Y:S04]  /*3300*/  STL [R1+0x118], R14 ;  /* 0x0001180e01007387 */ /* 0x0041e80000100800 */
[----:B------:R1:W2:Y:S01]  /*3310*/  @!P2 LDG.E.U8 R12, desc[UR14][R8.64] ;  /* 0x0000000e080ca981 */ /* 0x0002a2000c1e1100 */
[----:B0-----:R-:W-:-:S04]  /*3320*/  IADD3 R14, P6, PT, R10, R0, RZ ;  /* 0x000000000a0e7210 */ /* 0x001fc80007fde0ff */
[----:B------:R-:W-:Y:S01]  /*3330*/  LEA.HI.X.SX32 R16, R10, R2, 0x1, P6 ;  /* 0x000000020a107211 */ /* 0x000fe200030f0eff */
[----:B-1----:R-:W-:-:S04]  /*3340*/  @!P5 IMAD.MOV.U32 R8, RZ, RZ, R14 ;  /* 0x000000ffff08d224 */ /* 0x002fc800078e000e */
[----:B------:R-:W-:-:S05]  /*3350*/  @!P5 IMAD.MOV.U32 R9, RZ, RZ, R16 ;  /* 0x000000ffff09d224 */ /* 0x000fca00078e0010 */
[----:B------:R-:W3:Y:S01]  /*3360*/  @!P5 LDG.E.U8 R13, desc[UR14][R8.64] ;  /* 0x0000000e080dd981 */ /* 0x000ee2000c1e1100 */
[----:B------:R-:W-:Y:S02]  /*3370*/  VIADD R11, R44, 0xffffff86 ;  /* 0xffffff862c0b7836 */ /* 0x000fe40000000000 */
[----:B------:R-:W-:Y:S01]  /*3380*/  IMAD R7, R28, 0x79, RZ ;  /* 0x000000791c077824 */ /* 0x000fe200078e02ff */
[----:B------:R-:W-:Y:S02]  /*3390*/  STL [R1+0x4f0], R17 ;  /* 0x0004f01101007387 */ /* 0x000fe40000100800 */
[----:B------:R-:W-:Y:S01]  /*33a0*/  ISETP.GE.U32.AND P4, PT, R11, 0x7fffff07, PT ;  /* 0x7fffff070b00780c */ /* 0x000fe20003f86070 */
[C---:B------:R-:W-:Y:S01]  /*33b0*/  VIADD R11, R44.reuse, 0xfffffffd ;  /* 0xfffffffd2c0b7836 */ /* 0x040fe20000000000 */
[----:B------:R-:W-:Y:S04]  /*33c0*/  STL [R1+0x51c], R14 ;  /* 0x00051c0e01007387 */ /* 0x000fe80000100800 */
[----:B------:R-:W-:Y:S01]  /*33d0*/  ISETP.GE.U32.AND P0, PT, R11, 0x7fffff7e, PT ;  /* 0x7fffff7e0b00780c */ /* 0x000fe20003f06070 */
[----:B------:R-:W-:-:S05]  /*33e0*/  VIADD R11, R44, 0xfffffff5 ;  /* 0xfffffff52c0b7836 */ /* 0x000fca0000000000 */
[----:B------:R-:W-:Y:S02]  /*33f0*/  ISETP.GE.U32.AND P2, PT, R11, 0x7fffff76, PT ;  /* 0x7fffff760b00780c */ /* 0x000fe40003f46070 */
[----:B------:R-:W-:Y:S01]  /*3400*/  PRMT R11, RZ, 0x7610, R11 ;  /* 0x00007610ff0b7816 */ /* 0x000fe2000000000b */
[----:B--2---:R0:W-:Y:S04]  /*3410*/  STL [R1+0x11c], R12 ;  /* 0x00011c0c01007387 */ /* 0x0041e80000100800 */
[----:B------:R-:W-:Y:S01]  /*3420*/  STL [R1+0x518], R16 ;  /* 0x0005181001007387 */ /* 0x000fe20000100800 */
[----:B0-----:R-:W-:-:S05]  /*3430*/  IADD3 R12, P6, PT, R7, R0, RZ ;  /* 0x00000000070c7210 */ /* 0x001fca0007fde0ff */
[----:B------:R-:W-:Y:S04]  /*3440*/  STL [R1+0x544], R12 ;  /* 0x0005440c01007387 */ /* 0x000fe80000100800 */
[----:B---3--:R0:W-:Y:S01]  /*3450*/  STL [R1+0xf4], R13 ;  /* 0x0000f40d01007387 */ /* 0x0081e20000100800 */
[----:B------:R-:W-:Y:S01]  /*3460*/  @!P4 IMAD.MOV.U32 R8, RZ, RZ, R12 ;  /* 0x000000ffff08c224 */ /* 0x000fe200078e000c */
[----:B0-----:R-:W-:-:S05]  /*3470*/  LEA.HI.X.SX32 R13, R7, R2, 0x1, P6 ;  /* 0x00000002070d7211 */ /* 0x001fca00030f0eff */
[----:B------:R-:W-:-:S05]  /*3480*/  @!P4 IMAD.MOV.U32 R9, RZ, RZ, R13 ;  /* 0x000000ffff09c224 */ /* 0x000fca00078e000d */
[----:B------:R0:W2:Y:S01]  /*3490*/  @!P4 LDG.E.U8 R11, desc[UR14][R8.64] ;  /* 0x0000000e080bc981 */ /* 0x0000a2000c1e1100 */
[----:B------:R-:W-:Y:S01]  /*34a0*/  VIADD R10, R44, 0xffffffed ;  /* 0xffffffed2c0a7836 */ /* 0x000fe20000000000 */
[----:B------:R-:W-:-:S04]  /*34b0*/  IADD3 R7, P5, PT, R0, R28, RZ ;  /* 0x0000001c00077210 */ /* 0x000fc80007fbe0ff */
[----:B------:R-:W-:Y:S01]  /*34c0*/  ISETP.GE.U32.AND P6, PT, R10, 0x7fffff6e, PT ;  /* 0x7fffff6e0a00780c */ /* 0x000fe20003fc6070 */
[----:B------:R-:W-:Y:S01]  /*34d0*/  VIADD R10, R44, 0xffffffe5 ;  /* 0xffffffe52c0a7836 */ /* 0x000fe20000000000 */
[----:B0-----:R-:W-:Y:S01]  /*34e0*/  LEA.HI.X.SX32 R8, R28, R2, 0x1, P5 ;  /* 0x000000021c087211 */ /* 0x001fe200028f0eff */
[----:B------:R-:W-:Y:S03]  /*34f0*/  STL [R1+0x540], R13 ;  /* 0x0005400d01007387 */ /* 0x000fe60000100800 */
[----:B------:R-:W-:Y:S01]  /*3500*/  ISETP.GE.U32.AND P4, PT, R10, 0x7fffff66, PT ;  /* 0x7fffff660a00780c */ /* 0x000fe20003f86070 */
[----:B------:R-:W-:Y:S01]  /*3510*/  @!P3 IMAD.MOV.U32 R10, RZ, RZ, R7 ;  /* 0x000000ffff0ab224 */ /* 0x000fe200078e0007 */
[----:B--2---:R0:W-:Y:S02]  /*3520*/  STL [R1+0xe4], R11 ;  /* 0x0000e40b01007387 */ /* 0x0041e40000100800 */
[----:B0-----:R-:W-:-:S05]  /*3530*/  @!P3 IMAD.MOV.U32 R11, RZ, RZ, R8 ;  /* 0x000000ffff0bb224 */ /* 0x001fca00078e0008 */
[----:B------:R0:W2:Y:S01]  /*3540*/  @!P3 LDG.E.U8 R15, desc[UR14][R10.64] ;  /* 0x0000000e0a0fb981 */ /* 0x0000a2000c1e1100 */
[----:B------:R-:W-:Y:S02]  /*3550*/  IMAD.SHL.U32 R12, R28, 0x2, RZ ;  /* 0x000000021c0c7824 */ /* 0x000fe400078e00ff */
[----:B------:R-:W-:-:S03]  /*3560*/  VIADD R14, R44, 0xffffffdd ;  /* 0xffffffdd2c0e7836 */ /* 0x000fc60000000000 */
[----:B------:R-:W-:Y:S01]  /*3570*/  IADD3 R9, P5, PT, R12, R0, RZ ;  /* 0x000000000c097210 */ /* 0x000fe20007fbe0ff */
[----:B------:R-:W-:Y:S01]  /*3580*/  IMAD R13, R28, 0xa, RZ ;  /* 0x0000000a1c0d7824 */ /* 0x000fe200078e02ff */
[----:B------:R-:W-:Y:S02]  /*3590*/  STL [R1+0x5f4], R7 ;  /* 0x0005f40701007387 */ /* 0x000fe40000100800 */
[----:B0-----:R-:W-:Y:S02]  /*35a0*/  LEA.HI.X.SX32 R10, R12, R2, 0x1, P5 ;  /* 0x000000020c0a7211 */ /* 0x001fe400028f0eff */
[----:B------:R-:W-:Y:S01]  /*35b0*/  STL [R1+0x5f0], R8 ;  /* 0x0005f00801007387 */ /* 0x000fe20000100800 */
[----:B------:R-:W-:Y:S01]  /*35c0*/  ISETP.GE.U32.AND P3, PT, R14, 0x7fffff5e, PT ;  /* 0x7fffff5e0e00780c */ /* 0x000fe20003f66070 */
[----:B------:R-:W-:Y:S01]  /*35d0*/  @!P0 IMAD.MOV.U32 R14, RZ, RZ, R9 ;  /* 0x000000ffff0e8224 */ /* 0x000fe200078e0009 */
[----:B------:R-:W-:Y:S02]  /*35e0*/  PRMT R88, RZ, 0x7610, R88 ;  /* 0x00007610ff587816 */ /* 0x000fe40000000058 */
[----:B------:R-:W-:-:S04]  /*35f0*/  IADD3 R11, P5, PT, R13, R0, RZ ;  /* 0x000000000d0b7210 */ /* 0x000fc80007fbe0ff */
[----:B------:R-:W-:Y:S02]  /*3600*/  LEA.HI.X.SX32 R12, R13, R2, 0x1, P5 ;  /* 0x000000020d0c7211 */ /* 0x000fe400028f0eff */
[----:B------:R-:W-:Y:S01]  /*3610*/  PRMT R89, RZ, 0x7610, R89 ;  /* 0x00007610ff597816 */ /* 0x000fe20000000059 */
[----:B--2---:R0:W-:Y:S02]  /*3620*/  STL [R1+0xf8], R15 ;  /* 0x0000f80f01007387 */ /* 0x0041e40000100800 */
[----:B0-----:R-:W-:-:S05]  /*3630*/  @!P0 IMAD.MOV.U32 R15, RZ, RZ, R10 ;  /* 0x000000ffff0f8224 */ /* 0x001fca00078e000a */
[----:B------:R0:W2:Y:S02]  /*3640*/  @!P0 LDG.E.U8 R88, desc[UR14][R14.64] ;  /* 0x0000000e0e588981 */ /* 0x0000a4000c1e1100 */
[----:B0-----:R-:W-:Y:S02]  /*3650*/  @!P2 IMAD.MOV.U32 R14, RZ, RZ, R11 ;  /* 0x000000ffff0ea224 */ /* 0x001fe400078e000b */
[----:B------:R-:W-:-:S05]  /*3660*/  @!P2 IMAD.MOV.U32 R15, RZ, RZ, R12 ;  /* 0x000000ffff0fa224 */ /* 0x000fca00078e000c */
[----:B------:R0:W3:Y:S01]  /*3670*/  @!P2 LDG.E.U8 R89, desc[UR14][R14.64] ;  /* 0x0000000e0e59a981 */ /* 0x0000e2000c1e1100 */
[----:B------:R-:W-:-:S03]  /*3680*/  IMAD R16, R28, 0x12, RZ ;  /* 0x000000121c107824 */ /* 0x000fc600078e02ff */
[----:B------:R-:W-:Y:S01]  /*3690*/  STL [R1+0x5fc], R9 ;  /* 0x0005fc0901007387 */ /* 0x000fe20000100800 */
[----:B------:R-:W-:-:S03]  /*36a0*/  VIADD R17, R44, 0xffffffd5 ;  /* 0xffffffd52c117836 */ /* 0x000fc60000000000 */
[----:B------:R-:W-:Y:S01]  /*36b0*/  STL [R1+0x5f8], R10 ;  /* 0x0005f80a01007387 */ /* 0x000fe20000100800 */
[----:B0-----:R-:W-:Y:S02]  /*36c0*/  VIADD R14, R44, 0xffffffcd ;  /* 0xffffffcd2c0e7836 */ /* 0x001fe40000000000 */
[----:B------:R-:W-:Y:S01]  /*36d0*/  IMAD R13, R28, 0x1a, RZ ;  /* 0x0000001a1c0d7824 */ /* 0x000fe200078e02ff */
[----:B------:R-:W-:Y:S02]  /*36e0*/  PRMT R92, RZ, 0x7610, R92 ;  /* 0x00007610ff5c7816 */ /* 0x000fe4000000005c */
[----:B------:R-:W-:Y:S02]  /*36f0*/  ISETP.GE.U32.AND P2, PT, R14, 0x7fffff4e, PT ;  /* 0x7fffff4e0e00780c */ /* 0x000fe40003f46070 */
[----:B------:R-:W-:Y:S02]  /*3700*/  ISETP.GE.U32.AND P0, PT, R17, 0x7fffff56, PT ;  /* 0x7fffff561100780c */ /* 0x000fe40003f06070 */
[----:B------:R-:W-:Y:S01]  /*3710*/  PRMT R93, RZ, 0x7610, R93 ;  /* 0x00007610ff5d7816 */ /* 0x000fe2000000005d */
[----:B--2---:R0:W-:Y:S04]  /*3720*/  STL [R1+0xf0], R88 ;  /* 0x0000f05801007387 */ /* 0x0041e80000100800 */
[----:B------:R-:W-:Y:S01]  /*3730*/  STL [R1+0x604], R11 ;  /* 0x0006040b01007387 */ /* 0x000fe20000100800 */
[----:B0-----:R-:W-:-:S03]  /*3740*/  IADD3 R88, P5, PT, R16, R0, RZ ;  /* 0x0000000010587210 */ /* 0x001fc60007fbe0ff */
[----:B------:R-:W-:Y:S01]  /*3750*/  STL [R1+0x600], R12 ;  /* 0x0006000c01007387 */ /* 0x000fe20000100800 */
[----:B------:R-:W-:Y:S01]  /*3760*/  LEA.HI.X.SX32 R15, R16, R2, 0x1, P5 ;  /* 0x00000002100f7211 */ /* 0x000fe200028f0eff */
[----:B------:R-:W-:Y:S01]  /*3770*/  @!P6 IMAD.MOV.U32 R14, RZ, RZ, R88 ;  /* 0x000000ffff0ee224 */ /* 0x000fe200078e0058 */
[C---:B------:R-:W-:Y:S01]  /*3780*/  IADD3 R17, P5, PT, R13.reuse, R0, RZ ;  /* 0x000000000d117210 */ /* 0x040fe20007fbe0ff */
[----:B------:R-:W-:Y:S04]  /*3790*/  STL [R1+0xcc], R88 ;  /* 0x0000cc5801007387 */ /* 0x000fe80000100800 */
[----:B---3--:R0:W-:Y:S04]  /*37a0*/  STL [R1+0xec], R89 ;  /* 0x0000ec5901007387 */ /* 0x0081e80000100800 */
[----:B------:R1:W2:Y:S04]  /*37b0*/  @!P6 LDG.E.U8 R92, desc[UR14][R14.64] ;  /* 0x0000000e0e5ce981 */ /* 0x0002a8000c1e1100 */
[----:B0-----:R-:W3:Y:S04]  /*37c0*/  LDL.LU R89, [R1+0x650] ;  /* 0x0006500001597983 */ /* 0x001ee80000300800 */
[----:B------:R0:W-:Y:S01]  /*37d0*/  STL [R1+0xb4], R15 ;  /* 0x0000b40f01007387 */ /* 0x0001e20000100800 */
[----:B-1----:R-:W-:-:S03]  /*37e0*/  LEA.HI.X.SX32 R14, R13, R2, 0x1, P5 ;  /* 0x000000020d0e7211 */ /* 0x002fc600028f0eff */
[----:B------:R-:W3:Y:S01]  /*37f0*/  LDL.LU R88, [R1+0x64c] ;  /* 0x00064c0001587983 */ /* 0x000ee20000300800 */
[----:B0-----:R-:W-:-:S03]  /*3800*/  IMAD.MOV.U32 R15, RZ, RZ, R17 ;  /* 0x000000ffff0f7224 */ /* 0x001fc600078e0011 */
[----:B------:R-:W-:Y:S02]  /*3810*/  STL [R1+0x134], R17 ;  /* 0x0001341101007387 */ /* 0x000fe40000100800 */
[-C--:B------:R-:W-:Y:S02]  /*3820*/  @!P4 LOP3.LUT R15, R15, R14.reuse, RZ, 0x3c, !PT ;  /* 0x0000000e0f0fc212 */ /* 0x080fe400078e3cff */
[----:B------:R0:W-:Y:S02]  /*3830*/  STL [R1+0x130], R14 ;  /* 0x0001300e01007387 */ /* 0x0001e40000100800 */
[----:B0-----:R-:W-:-:S04]  /*3840*/  @!P4 LOP3.LUT R14, R15, R14, RZ, 0x3c, !PT ;  /* 0x0000000e0f0ec212 */ /* 0x001fc800078e3cff */
[----:B------:R-:W-:-:S05]  /*3850*/  @!P4 LOP3.LUT R15, R15, R14, RZ, 0x3c, !PT ;  /* 0x0000000e0f0fc212 */ /* 0x000fca00078e3cff */
[----:B------:R0:W3:Y:S01]  /*3860*/  @!P4 LDG.E.U8 R93, desc[UR14][R14.64] ;  /* 0x0000000e0e5dc981 */ /* 0x0000e2000c1e1100 */
[----:B------:R-:W-:-:S05]  /*3870*/  VIADD R16, R44, 0xffffffc5 ;  /* 0xffffffc52c107836 */ /* 0x000fca0000000000 */
[----:B------:R-:W-:Y:S01]  /*3880*/  ISETP.GE.U32.AND P6, PT, R16, 0x7fffff46, PT ;  /* 0x7fffff461000780c */ /* 0x000fe20003fc6070 */
[C---:B------:R-:W-:Y:S02]  /*3890*/  IMAD R16, R28.reuse, 0x22, RZ ;  /* 0x000000221c107824 */ /* 0x040fe400078e02ff */
[----:B------:R-:W-:Y:S01]  /*38a0*/  IMAD R13, R28, 0x2a, RZ ;  /* 0x0000002a1c0d7824 */ /* 0x000fe200078e02ff */
[----:B------:R-:W-:Y:S02]  /*38b0*/  PRMT R90, RZ, 0x7610, R90 ;  /* 0x00007610ff5a7816 */ /* 0x000fe4000000005a */
[----:B------:R-:W-:Y:S01]  /*38c0*/  PRMT R27, RZ, 0x7610, R27 ;  /* 0x00007610ff1b7816 */ /* 0x000fe2000000001b */
[----:B--2---:R1:W-:Y:S02]  /*38d0*/  STL [R1+0xdc], R92 ;  /* 0x0000dc5c01007387 */ /* 0x0043e40000100800 */
[----:B-1----:R-:W-:-:S04]  /*38e0*/  IADD3 R92, P5, PT, R16, R0, RZ ;  /* 0x00000000105c7210 */ /* 0x002fc80007fbe0ff */
[----:B0-----:R-:W-:Y:S01]  /*38f0*/  LEA.HI.X.SX32 R14, R16, R2, 0x1, P5 ;  /* 0x00000002100e7211 */ /* 0x001fe200028f0eff */
[----:B------:R-:W-:Y:S01]  /*3900*/  IMAD.MOV.U32 R15, RZ, RZ, R92 ;  /* 0x000000ffff0f7224 */ /* 0x000fe200078e005c */
[----:B------:R0:W-:Y:S04]  /*3910*/  STL [R1+0x174], R92 ;  /* 0x0001745c01007387 */ /* 0x0001e80000100800 */
[----:B------:R-:W-:Y:S01]  /*3920*/  @!P3 LOP3.LUT R15, R15, R14, RZ, 0x3c, !PT ;  /* 0x0000000e0f0fb212 */ /* 0x000fe200078e3cff */
[----:B------:R1:W-:Y:S01]  /*3930*/  STL [R1+0x170], R14 ;  /* 0x0001700e01007387 */ /* 0x0003e20000100800 */
[----:B0-----:R-:W-:Y:S02]  /*3940*/  IADD3 R92, P5, PT, R13, R0, RZ ;  /* 0x000000000d5c7210 */ /* 0x001fe40007fbe0ff */
[----:B-1----:R-:W-:-:S03]  /*3950*/  @!P3 LOP3.LUT R14, R15, R14, RZ, 0x3c, !PT ;  /* 0x0000000e0f0eb212 */ /* 0x002fc600078e3cff */
[----:B------:R-:W-:Y:S01]  /*3960*/  STL [R1+0x1b4], R92 ;  /* 0x0001b45c01007387 */ /* 0x000fe20000100800 */
[----:B------:R-:W-:-:S05]  /*3970*/  @!P3 LOP3.LUT R15, R15, R14, RZ, 0x3c, !PT ;  /* 0x0000000e0f0fb212 */ /* 0x000fca00078e3cff */
[----:B------:R0:W2:Y:S04]  /*3980*/  @!P3 LDG.E.U8 R90, desc[UR14][R14.64] ;  /* 0x0000000e0e5ab981 */ /* 0x0000a8000c1e1100 */
[----:B---3--:R1:W-:Y:S01]  /*3990*/  STL [R1+0xe0], R93 ;  /* 0x0000e05d01007387 */ /* 0x0083e20000100800 */
[----:B0-----:R-:W-:Y:S01]  /*39a0*/  @!P0 IMAD.MOV.U32 R14, RZ, RZ, R92 ;  /* 0x000000ffff0e8224 */ /* 0x001fe200078e005c */
[----:B-1----:R-:W-:-:S05]  /*39b0*/  LEA.HI.X.SX32 R93, R13, R2, 0x1, P5 ;  /* 0x000000020d5d7211 */ /* 0x002fca00028f0eff */
[----:B------:R-:W-:-:S05]  /*39c0*/  @!P0 IMAD.MOV.U32 R15, RZ, RZ, R93 ;  /* 0x000000ffff0f8224 */ /* 0x000fca00078e005d */
[----:B------:R0:W3:Y:S01]  /*39d0*/  @!P0 LDG.E.U8 R27, desc[UR14][R14.64] ;  /* 0x0000000e0e1b8981 */ /* 0x0000e2000c1e1100 */
[----:B------:R-:W-:-:S05]  /*39e0*/  IMAD R16, R28, 0x32, RZ ;  /* 0x000000321c107824 */ /* 0x000fca00078e02ff */
[----:B------:R-:W-:Y:S01]  /*39f0*/  IADD3 R13, P5, PT, R16, R0, RZ ;  /* 0x00000000100d7210 */ /* 0x000fe20007fbe0ff */
[----:B0-----:R-:W-:-:S03]  /*3a00*/  VIADD R14, R44, 0xffffffad ;  /* 0xffffffad2c0e7836 */ /* 0x001fc60000000000 */
[----:B------:R-:W-:Y:S01]  /*3a10*/  LEA.HI.X.SX32 R16, R16, R2, 0x1, P5 ;  /* 0x0000000210107211 */ /* 0x000fe200028f0eff */
[----:B------:R-:W-:Y:S01]  /*3a20*/  IMAD.MOV.U32 R15, RZ, RZ, R13 ;  /* 0x000000ffff0f7224 */ /* 0x000fe200078e000d */
[----:B------:R-:W-:-:S03]  /*3a30*/  ISETP.GE.U32.AND P0, PT, R14, 0x7fffff2e, PT ;  /* 0x7fffff2e0e00780c */ /* 0x000fc60003f06070 */
[----:B------:R-:W-:Y:S02]  /*3a40*/  IMAD.MOV.U32 R14, RZ, RZ, R16 ;  /* 0x000000ffff0e7224 */ /* 0x000fe400078e0010 */
[----:B------:R-:W-:-:S03]  /*3a50*/  VIADD R17, R44, 0xffffffbd ;  /* 0xffffffbd2c117836 */ /* 0x000fc60000000000 */
[----:B------:R-:W-:-:S04]  /*3a60*/  @!P2 LOP3.LUT R15, R15, R14, RZ, 0x3c, !PT ;  /* 0x0000000e0f0fa212 */ /* 0x000fc800078e3cff */
[----:B------:R-:W-:Y:S02]  /*3a70*/  @!P2 LOP3.LUT R14, R15, R14, RZ, 0x3c, !PT ;  /* 0x0000000e0f0ea212 */ /* 0x000fe400078e3cff */
[----:B------:R-:W-:Y:S01]  /*3a80*/  ISETP.GE.U32.AND P4, PT, R17, 0x7fffff3e, PT ;  /* 0x7fffff3e1100780c */ /* 0x000fe20003f86070 */
[----:B------:R-:W-:Y:S01]  /*3a90*/  VIADD R17, R44, 0xffffffb5 ;  /* 0xffffffb52c117836 */ /* 0x000fe20000000000 */
[----:B------:R-:W-:-:S04]  /*3aa0*/  @!P2 LOP3.LUT R15, R15, R14, RZ, 0x3c, !PT ;  /* 0x0000000e0f0fa212 */ /* 0x000fc800078e3cff */
[----:B------:R-:W-:Y:S01]  /*3ab0*/  ISETP.GE.U32.AND P3, PT, R17, 0x7fffff36, PT ;  /* 0x7fffff361100780c */ /* 0x000fe20003f66070 */
[----:B------:R0:W4:Y:S04]  /*3ac0*/  @!P2 LDG.E.U8 R76, desc[UR14][R14.64] ;  /* 0x0000000e0e4ca981 */ /* 0x000128000c1e1100 */
        /* <DEDUP_REMOVED lines=26> */
[----:B------:R0:W-:Y:S01]  /*3c70*/  STL [R1+0x434], R76 ;  /* 0x0004344c01007387 */ /* 0x0001e20000100800 */
[----:B------:R-:W-:-:S03]  /*3c80*/  IMAD R13, R28, 0x4a, RZ ;  /* 0x0000004a1c0d7824 */ /* 0x000fc600078e02ff */
[----:B------:R-:W-:Y:S01]  /*3c90*/  @!P4 LOP3.LUT R15, R15, R14, RZ, 0x3c, !PT ;  /* 0x0000000e0f0fc212 */ /* 0x000fe200078e3cff */
[----:B------:R1:W-:Y:S01]  /*3ca0*/  STL [R1+0x430], R14 ;  /* 0x0004300e01007387 */ /* 0x0003e20000100800 */
[----:B0-----:R-:W-:Y:S02]  /*3cb0*/  IADD3 R76, P5, PT, R13, R0, RZ ;  /* 0x000000000d4c7210 */ /* 0x001fe40007fbe0ff */
[----:B-1----:R-:W-:-:S04]  /*3cc0*/  @!P4 LOP3.LUT R14, R15, R14, RZ, 0x3c, !PT ;  /* 0x0000000e0f0ec212 */ /* 0x002fc800078e3cff */
[----:B------:R-:W-:Y:S01]  /*3cd0*/  @!P4 LOP3.LUT R15, R15, R14, RZ, 0x3c, !PT ;  /* 0x0000000e0f0fc212 */ /* 0x000fe200078e3cff */
[----:B------:R-:W-:Y:S04]  /*3ce0*/  STL [R1+0x45c], R76 ;  /* 0x00045c4c01007387 */ /* 0x000fe80000100800 */
[----:B------:R0:W4:Y:S02]  /*3cf0*/  @!P4 LDG.E.U8 R74, desc[UR14][R14.64] ;  /* 0x0000000e0e4ac981 */ /* 0x000124000c1e1100 */
[----:B0-----:R-:W-:Y:S02]  /*3d00*/  @!P3 IMAD.MOV.U32 R14, RZ, RZ, R76 ;  /* 0x000000ffff0eb224 */ /* 0x001fe400078e004c */
[----:B--2---:R0:W-:Y:S02]  /*3d10*/  STL [R1+0xc4], R77 ;  /* 0x0000c44d01007387 */ /* 0x0041e40000100800 */
[----:B0-----:R-:W-:-:S05]  /*3d20*/  LEA.HI.X.SX32 R77, R13, R2, 0x1, P5 ;  /* 0x000000020d4d7211 */ /* 0x001fca00028f0eff */
[----:B------:R-:W-:-:S05]  /*3d30*/  @!P3 IMAD.MOV.U32 R15, RZ, RZ, R77 ;  /* 0x000000ffff0fb224 */ /* 0x000fca00078e004d */
[----:B------:R0:W2:Y:S01]  /*3d40*/  @!P3 LDG.E.U8 R73, desc[UR14][R14.64] ;  /* 0x0000000e0e49b981 */ /* 0x0000a2000c1e1100 */
[----:B------:R-:W-:Y:S02]  /*3d50*/  IMAD R16, R28, 0x52, RZ ;  /* 0x000000521c107824 */ /* 0x000fe400078e02ff */
[----:B------:R-:W-:Y:S01]  /*3d60*/  VIADD R17, R44, 0xffffff9d ;  /* 0xffffff9d2c117836 */ /* 0x000fe20000000000 */
[----:B------:R-:W-:Y:S01]  /*3d70*/  STL [R1+0x458], R77 ;  /* 0x0004584d01007387 */ /* 0x000fe20000100800 */
[----:B------:R-:W-:-:S03]  /*3d80*/  IMAD R13, R28, 0x5a, RZ ;  /* 0x0000005a1c0d7824 */ /* 0x000fc600078e02ff */
[----:B------:R-:W-:Y:S01]  /*3d90*/  ISETP.GE.U32.AND P6, PT, R17, 0x7fffff1e, PT ;  /* 0x7fffff1e1100780c */ /* 0x000fe20003fc6070 */
[C---:B------:R-:W-:Y:S02]  /*3da0*/  VIADD R17, R44.reuse, 0xffffff95 ;  /* 0xffffff952c117836 */ /* 0x040fe40000000000 */
[----:B0-----:R-:W-:-:S03]  /*3db0*/  VIADD R14, R44, 0xffffff8d ;  /* 0xffffff8d2c0e7836 */ /* 0x001fc60000000000 */
[----:B------:R-:W-:Y:S02]  /*3dc0*/  ISETP.GE.U32.AND P4, PT, R17, 0x7fffff16, PT ;  /* 0x7fffff161100780c */ /* 0x000fe40003f86070 */
[----:B------:R-:W-:Y:S01]  /*3dd0*/  PRMT R17, RZ, 0x7610, R17 ;  /* 0x00007610ff117816 */ /* 0x000fe20000000011 */
[----:B----4-:R0:W-:Y:S02]  /*3de0*/  STL [R1+0xc0], R74 ;  /* 0x0000c04a01007387 */ /* 0x0101e40000100800 */
[----:B0-----:R-:W-:-:S04]  /*3df0*/  IADD3 R74, P5, PT, R16, R0, RZ ;  /* 0x00000000104a7210 */ /* 0x001fc80007fbe0ff */
[----:B------:R-:W-:Y:S01]  /*3e00*/  LEA.HI.X.SX32 R76, R16, R2, 0x1, P5 ;  /* 0x00000002104c7211 */ /* 0x000fe200028f0eff */
[----:B------:R-:W-:Y:S01]  /*3e10*/  STL [R1+0x484], R74 ;  /* 0x0004844a01007387 */ /* 0x000fe20000100800 */
[----:B------:R-:W-:-:S03]  /*3e20*/  ISETP.GE.U32.AND P3, PT, R14, 0x7fffff0e, PT ;  /* 0x7fffff0e0e00780c */ /* 0x000fc60003f66070 */
[----:B------:R-:W-:Y:S01]  /*3e30*/  STL [R1+0x480], R76 ;  /* 0x0004804c01007387 */ /* 0x000fe20000100800 */
[----:B------:R-:W-:Y:S02]  /*3e40*/  @!P0 IMAD.MOV.U32 R14, RZ, RZ, R74 ;  /* 0x000000ffff0e8224 */ /* 0x000fe400078e004a */
[----:B------:R-:W-:-:S05]  /*3e50*/  @!P0 IMAD.MOV.U32 R15, RZ, RZ, R76 ;  /* 0x000000ffff0f8224 */ /* 0x000fca00078e004c */
[----:B------:R0:W4:Y:S04]  /*3e60*/  @!P0 LDG.E.U8 R17, desc[UR14][R14.64] ;  /* 0x0000000e0e118981 */ /* 0x000128000c1e1100 */
[----:B--2---:R1:W-:Y:S02]  /*3e70*/  STL [R1+0xc8], R73 ;  /* 0x0000c84901007387 */ /* 0x0043e40000100800 */
[----:B-1----:R-:W-:-:S04]  /*3e80*/  IADD3 R73, P5, PT, R13, R0, RZ ;  /* 0x000000000d497210 */ /* 0x002fc80007fbe0ff */
[----:B------:R-:W-:Y:S01]  /*3e90*/  LEA.HI.X.SX32 R76, R13, R2, 0x1, P5 ;  /* 0x000000020d4c7211 */ /* 0x000fe200028f0eff */
[----:B0-----:R-:W-:-:S04]  /*3ea0*/  @!P2 IMAD.MOV.U32 R14, RZ, RZ, R73 ;  /* 0x000000ffff0ea224 */ /* 0x001fc800078e0049 */
[----:B------:R-:W-:-:S05]  /*3eb0*/  @!P2 IMAD.MOV.U32 R15, RZ, RZ, R76 ;  /* 0x000000ffff0fa224 */ /* 0x000fca00078e004c */
[----:B------:R0:W2:Y:S01]  /*3ec0*/  @!P2 LDG.E.U8 R21, desc[UR14][R14.64] ;  /* 0x0000000e0e15a981 */ /* 0x0000a2000c1e1100 */
[----:B------:R-:W-:-:S05]  /*3ed0*/  VIADD R16, R44, 0xffffff85 ;  /* 0xffffff852c107836 */ /* 0x000fca0000000000 */
[----:B------:R-:W-:Y:S01]  /*3ee0*/  ISETP.GE.U32.AND P0, PT, R16, 0x7fffff06, PT ;  /* 0x7fffff061000780c */ /* 0x000fe20003f06070 */
[----:B------:R-:W-:Y:S01]  /*3ef0*/  IMAD R16, R28, 0x62, RZ ;  /* 0x000000621c107824 */ /* 0x000fe200078e02ff */
[----:B------:R-:W-:Y:S04]  /*3f00*/  STL [R1+0x4ac], R73 ;  /* 0x0004ac4901007387 */ /* 0x000fe80000100800 */
[----:B------:R-:W-:Y:S01]  /*3f10*/  IADD3 R74, P5, PT, R16, R0, RZ ;  /* 0x00000000104a7210 */ /* 0x000fe20007fbe0ff */
[----:B------:R-:W-:-:S04]  /*3f20*/  IMAD R13, R28, 0x6a, RZ ;  /* 0x0000006a1c0d7824 */ /* 0x000fc800078e02ff */
[----:B0-----:R-:W-:Y:S01]  /*3f30*/  @!P6 IMAD.MOV.U32 R14, RZ, RZ, R74 ;  /* 0x000000ffff0ee224 */ /* 0x001fe200078e004a */
[----:B----4-:R-:W-:Y:S04]  /*3f40*/  STL [R1+0xbc], R17 ;  /* 0x0000bc1101007387 */ /* 0x010fe80000100800 */
[----:B------:R0:W-:Y:S04]  /*3f50*/  STL [R1+0x4a8], R76 ;  /* 0x0004a84c01007387 */ /* 0x0001e80000100800 */
[----:B------:R-:W-:Y:S01]  /*3f60*/  STL [R1+0x4d4], R74 ;  /* 0x0004d44a01007387 */ /* 0x000fe20000100800 */
[----:B0-----:R-:W-:-:S05]  /*3f70*/  LEA.HI.X.SX32 R76, R16, R2, 0x1, P5 ;  /* 0x00000002104c7211 */ /* 0x001fca00028f0eff */
        /* <DEDUP_REMOVED lines=8> */
[----:B------:R-:W-:-:S03]  /*4000*/  IMAD R16, R28, 0x72, RZ ;  /* 0x000000721c107824 */ /* 0x000fc600078e02ff */
[----:B------:R-:W-:Y:S04]  /*4010*/  STL [R1+0x4d0], R76 ;  /* 0x0004d04c01007387 */ /* 0x000fe80000100800 */
[----:B------:R-:W-:Y:S01]  /*4020*/  STL [R1+0x4fc], R21 ;  /* 0x0004fc1501007387 */ /* 0x000fe20000100800 */
[----:B------:R-:W-:-:S03]  /*4030*/  VIADD R17, R44, 0xfffffffc ;  /* 0xfffffffc2c117836 */ /* 0x000fc60000000000 */
[----:B------:R-:W-:Y:S01]  /*4040*/  STL [R1+0x4f8], R73 ;  /* 0x0004f84901007387 */ /* 0x000fe20000100800 */
[----:B------:R-:W-:Y:S01]  /*4050*/  IMAD R13, R28, 0x7a, RZ ;  /* 0x0000007a1c0d7824 */ /* 0x000fe200078e02ff */
[----:B------:R-:W-:Y:S01]  /*4060*/  ISETP.GE.U32.AND P2, PT, R17, 0x7fffff7d, PT ;  /* 0x7fffff7d1100780c */ /* 0x000fe20003f46070 */
[C---:B------:R-:W-:Y:S02]  /*4070*/  VIADD R17, R44.reuse, 0xfffffff4 ;  /* 0xfffffff42c117836 */ /* 0x040fe40000000000 */
[----:B0-----:R-:W-:Y:S01]  /*4080*/  VIADD R14, R44, 0xffffffec ;  /* 0xffffffec2c0e7836 */ /* 0x001fe20000000000 */
[----:B----4-:R0:W-:Y:S02]  /*4090*/  STL [R1+0xb8], R18 ;  /* 0x0000b81201007387 */ /* 0x0101e40000100800 */
[----:B0-----:R-:W-:-:S04]  /*40a0*/  IADD3 R18, P6, PT, R16, R0, RZ ;  /* 0x0000000010127210 */ /* 0x001fc80007fde0ff */
[----:B------:R-:W-:Y:S01]  /*40b0*/  LEA.HI.X.SX32 R21, R16, R2, 0x1, P6 ;  /* 0x0000000210157211 */ /* 0x000fe200030f0eff */
[----:B------:R-:W-:Y:S01]  /*40c0*/  STL [R1+0x524], R18 ;  /* 0x0005241201007387 */ /* 0x000fe20000100800 */
[----:B------:R-:W-:-:S03]  /*40d0*/  ISETP.GE.U32.AND P5, PT, R17, 0x7fffff75, PT ;  /* 0x7fffff751100780c */ /* 0x000fc60003fa6070 */
[----:B------:R-:W-:Y:S01]  /*40e0*/  STL [R1+0x520], R21 ;  /* 0x0005201501007387 */ /* 0x000fe20000100800 */
[----:B------:R-:W-:Y:S01]  /*40f0*/  PRMT R17, RZ, 0x7610, R17 ;  /* 0x00007610ff117816 */ /* 0x000fe20000000011 */
[----:B------:R-:W-:Y:S01]  /*4100*/  @!P3 IMAD.MOV.U32 R15, RZ, RZ, R21 ;  /* 0x000000ffff0fb224 */ /* 0x000fe200078e0015 */
[----:B------:R-:W-:Y:S01]  /*4110*/  ISETP.GE.U32.AND P4, PT, R14, 0x7fffff6d, PT ;  /* 0x7fffff6d0e00780c */ /* 0x000fe20003f86070 */
        /* <DEDUP_REMOVED lines=11> */
[----:B------:R-:W-:Y:S01]  /*41d0*/  STL [R1+0x54c], R20 ;  /* 0x00054c1401007387 */ /* 0x000fe20000100800 */
[----:B------:R-:W-:-:S03]  /*41e0*/  VIADD R18, R44, 0xffffffdc ;  /* 0xffffffdc2c127836 */ /* 0x000fc60000000000 */
[----:B------:R-:W-:-:S04]  /*41f0*/  IADD3 R13, P6, PT, R16, R0, RZ ;  /* 0x00000000100d7210 */ /* 0x000fc80007fde0ff */
[----:B0-----:R-:W-:Y:S02]  /*4200*/  LEA.HI.X.SX32 R14, R16, R2, 0x1, P6 ;  /* 0x00000002100e7211 */ /* 0x001fe400030f0eff */
[----:B------:R-:W-:Y:S01]  /*4210*/  ISETP.GE.U32.AND P0, PT, R18, 0x7fffff5d, PT ;  /* 0x7fffff5d1200780c */ /* 0x000fe20003f06070 */
[----:B------:R-:W-:Y:S01]  /*4220*/  @!P2 IMAD.MOV.U32 R18, RZ, RZ, R13 ;  /* 0x000000ffff12a224 */ /* 0x000fe200078e000d */
[----:B------:R-:W-:Y:S01]  /*4230*/  PRMT R71, RZ, 0x7610, R71 ;  /* 0x00007610ff477816 */ /* 0x000fe20000000047 */
[----:B----4-:R0:W-:Y:S04]  /*4240*/  STL [R1+0x94], R17 ;  /* 0x0000941101007387 */ /* 0x0101e80000100800 */
[----:B------:R-:W-:Y:S01]  /*4250*/  STL [R1+0x548], R21 ;  /* 0x0005481501007387 */ /* 0x000fe20000100800 */
[----:B0-----:R-:W-:-:S05]  /*4260*/  IMAD R17, R28, 0xb, RZ ;  /* 0x0000000b1c117824 */ /* 0x001fca00078e02ff */
[----:B------:R-:W-:-:S04]  /*4270*/  IADD3 R15, P6, PT, R17, R0, RZ ;  /* 0x00000000110f7210 */ /* 0x000fc80007fde0ff */
[----:B------:R-:W-:Y:S01]  /*4280*/  LEA.HI.X.SX32 R16, R17, R2, 0x1, P6 ;  /* 0x0000000211107211 */ /* 0x000fe200030f0eff */
[----:B--2---:R0:W-:Y:S02]  /*4290*/  STL [R1+0xa8], R19 ;  /* 0x0000a81301007387 */ /* 0x0041e40000100800 */
[----:B0-----:R-:W-:-:S05]  /*42a0*/  @!P2 IMAD.MOV.U32 R19, RZ, RZ, R14 ;  /* 0x000000ffff13a224 */ /* 0x001fca00078e000e */
[----:B------:R0:W2:Y:S02]  /*42b0*/  @!P2 LDG.E.U8 R72, desc[UR14][R18.64] ;  /* 0x0000000e1248a981 */ /* 0x0000a4000c1e1100 */
[----:B0-----:R-:W-:Y:S02]  /*42c0*/  @!P5 IMAD.MOV.U32 R18, RZ, RZ, R15 ;  /* 0x000000ffff12d224 */ /* 0x001fe400078e000f */
[----:B------:R-:W-:-:S05]  /*42d0*/  @!P5 IMAD.MOV.U32 R19, RZ, RZ, R16 ;  /* 0x000000ffff13d224 */ /* 0x000fca00078e0010 */
[----:B------:R0:W4:Y:S01]  /*42e0*/  @!P5 LDG.E.U8 R71, desc[UR14][R18.64] ;  /* 0x0000000e1247d981 */ /* 0x000122000c1e1100 */
[----:B------:R-:W-:-:S03]  /*42f0*/  IMAD R20, R28, 0x13, RZ ;  /* 0x000000131c147824 */ /* 0x000fc600078e02ff */
[----:B------:R-:W-:Y:S04]  /*4300*/  STL [R1+0x60c], R13 ;  /* 0x00060c0d01007387 */ /* 0x000fe80000100800 */
[----:B------:R-:W-:Y:S01]  /*4310*/  STL [R1+0x608], R14 ;  /* 0x0006080e01007387 */ /* 0x000fe20000100800 */
[C---:B------:R-:W-:Y:S02]  /*4320*/  VIADD R21, R44.reuse, 0xffffffd4 ;  /* 0xffffffd42c157836 */ /* 0x040fe40000000000 */
[----:B0-----:R-:W-:Y:S02]  /*4330*/  VIADD R18, R44, 0xffffffcc ;  /* 0xffffffcc2c127836 */ /* 0x001fe40000000000 */
[----:B------:R-:W-:Y:S01]  /*4340*/  IMAD R17, R28, 0x1b, RZ ;  /* 0x0000001b1c117824 */ /* 0x000fe200078e02ff */
[----:B------:R-:W-:-:S02]  /*4350*/  ISETP.GE.U32.AND P2, PT, R21, 0x7fffff55, PT ;  /* 0x7fffff551500780c */ /* 0x000fc40003f46070 */
[----:B------:R-:W-:Y:S02]  /*4360*/  PRMT R21, RZ, 0x7610, R21 ;  /* 0x00007610ff157816 */ /* 0x000fe40000000015 */
[----:B------:R-:W-:Y:S02]  /*4370*/  ISETP.GE.U32.AND P5, PT, R18, 0x7fffff4d, PT ;  /* 0x7fffff4d1200780c */ /* 0x000fe40003fa6070 */
[----:B------:R-:W-:Y:S01]  /*4380*/  PRMT R70, RZ, 0x7610, R70 ;  /* 0x00007610ff467816 */ /* 0x000fe20000000046 */
[----:B--2---:R0:W-:Y:S04]  /*4390*/  STL [R1+0xa4], R72 ;  /* 0x0000a44801007387 */ /* 0x0041e80000100800 */
[----:B------:R-:W-:Y:S01]  /*43a0*/  STL [R1+0x614], R15 ;  /* 0x0006140f01007387 */ /* 0x000fe20000100800 */
[----:B0-----:R-:W-:-:S03]  /*43b0*/  IADD3 R72, P6, PT, R20, R0, RZ ;  /* 0x0000000014487210 */ /* 0x001fc60007fde0ff */
[----:B------:R-:W-:Y:S01]  /*43c0*/  STL [R1+0x610], R16 ;  /* 0x0006101001007387 */ /* 0x000fe20000100800 */
[----:B------:R-:W-:-:S03]  /*43d0*/  LEA.HI.X.SX32 R73, R20, R2, 0x1, P6 ;  /* 0x0000000214497211 */ /* 0x000fc600030f0eff */
[----:B------:R-:W-:Y:S01]  /*43e0*/  STL [R1+0xfc], R72 ;  /* 0x0000fc4801007387 */ /* 0x000fe20000100800 */
[----:B------:R-:W-:-:S03]  /*43f0*/  @!P4 IMAD.MOV.U32 R18, RZ, RZ, R72 ;  /* 0x000000ffff12c224 */ /* 0x000fc600078e0048 */
[----:B------:R-:W-:Y:S01]  /*4400*/  STL [R1+0xe8], R73 ;  /* 0x0000e84901007387 */ /* 0x000fe20000100800 */
[----:B------:R-:W-:-:S03]  /*4410*/  @!P4 IMAD.MOV.U32 R19, RZ, RZ, R73 ;  /* 0x000000ffff13c224 */ /* 0x000fc600078e0049 */
[----:B----4-:R0:W-:Y:S04]  /*4420*/  STL [R1+0x9c], R71 ;  /* 0x00009c4701007387 */ /* 0x0101e80000100800 */
[----:B------:R1:W2:Y:S01]  /*4430*/  @!P4 LDG.E.U8 R21, desc[UR14][R18.64] ;  /* 0x0000000e1215c981 */ /* 0x0002a2000c1e1100 */
[----:B0-----:R-:W-:-:S04]  /*4440*/  IADD3 R71, P6, PT, R17, R0, RZ ;  /* 0x0000000011477210 */ /* 0x001fc80007fde0ff */
[----:B------:R-:W-:Y:S01]  /*4450*/  LEA.HI.X.SX32 R73, R17, R2, 0x1, P6 ;  /* 0x0000000211497211 */ /* 0x000fe200030f0eff */
[----:B-1----:R-:W-:-:S04]  /*4460*/  @!P3 IMAD.MOV.U32 R18, RZ, RZ, R71 ;  /* 0x000000ffff12b224 */ /* 0x002fc800078e0047 */
[----:B------:R-:W-:-:S05]  /*4470*/  @!P3 IMAD.MOV.U32 R19, RZ, RZ, R73 ;  /* 0x000000ffff13b224 */ /* 0x000fca00078e0049 */
[----:B------:R0:W4:Y:S01]  /*4480*/  @!P3 LDG.E.U8 R70, desc[UR14][R18.64] ;  /* 0x0000000e1246b981 */ /* 0x000122000c1e1100 */
[----:B------:R-:W-:-:S05]  /*4490*/  VIADD R20, R44, 0xffffffc4 ;  /* 0xffffffc42c147836 */ /* 0x000fca0000000000 */
[----:B------:R-:W-:Y:S01]  /*44a0*/  ISETP.GE.U32.AND P4, PT, R20, 0x7fffff45, PT ;  /* 0x7fffff451400780c */ /* 0x000fe20003f86070 */
[----:B------:R-:W-:Y:S01]  /*44b0*/  IMAD R20, R28, 0x23, RZ ;  /* 0x000000231c147824 */ /* 0x000fe200078e02ff */
[----:B------:R-:W-:Y:S04]  /*44c0*/  STL [R1+0x13c], R71 ;  /* 0x00013c4701007387 */ /* 0x000fe80000100800 */
[----:B------:R-:W-:Y:S01]  /*44d0*/  IADD3 R72, P6, PT, R20, R0, RZ ;  /* 0x0000000014487210 */ /* 0x000fe20007fde0ff */
[----:B------:R-:W-:Y:S01]  /*44e0*/  IMAD R17, R28, 0x2b, RZ ;  /* 0x0000002b1c117824 */ /* 0x000fe200078e02ff */
[----:B------:R-:W-:-:S03]  /*44f0*/  PRMT R69, RZ, 0x7610, R69 ;  /* 0x00007610ff457816 */ /* 0x000fc60000000045 */
[----:B0-----:R-:W-:Y:S01]  /*4500*/  @!P0 IMAD.MOV.U32 R18, RZ, RZ, R72 ;  /* 0x000000ffff128224 */ /* 0x001fe200078e0048 */
[----:B------:R-:W-:Y:S01]  /*4510*/  PRMT R68, RZ, 0x7610, R68 ;  /* 0x00007610ff447816 */ /* 0x000fe20000000044 */
[----:B--2---:R-:W-:Y:S04]  /*4520*/  STL [R1+0x8c], R21 ;  /* 0x00008c1501007387 */ /* 0x004fe80000100800 */
[----:B------:R0:W-:Y:S04]  /*4530*/  STL [R1+0x138], R73 ;  /* 0x0001384901007387 */ /* 0x0001e80000100800 */
[----:B------:R-:W-:Y:S01]  /*4540*/  STL [R1+0x17c], R72 ;  /* 0x00017c4801007387 */ /* 0x000fe20000100800 */
[----:B0-----:R-:W-:-:S05]  /*4550*/  LEA.HI.X.SX32 R73, R20, R2, 0x1, P6 ;  /* 0x0000000214497211 */ /* 0x001fca00030f0eff */
[----:B------:R-:W-:Y:S01]  /*4560*/  @!P0 IMAD.MOV.U32 R19, RZ, RZ, R73 ;  /* 0x000000ffff138224 */ /* 0x000fe200078e0049 */
[----:B----4-:R0:W-:Y:S04]  /*4570*/  STL [R1+0x90], R70 ;  /* 0x0000904601007387 */ /* 0x0101e80000100800 */
[----:B------:R1:W2:Y:S01]  /*4580*/  @!P0 LDG.E.U8 R69, desc[UR14][R18.64] ;  /* 0x0000000e12458981 */ /* 0x0002a2000c1e1100 */
[----:B0-----:R-:W-:-:S04]  /*4590*/  IADD3 R70, P6, PT, R17, R0, RZ ;  /* 0x0000000011467210 */ /* 0x001fc80007fde0ff */
[----:B------:R-:W-:Y:S01]  /*45a0*/  LEA.HI.X.SX32 R71, R17, R2, 0x1, P6 ;  /* 0x0000000211477211 */ /* 0x000fe200030f0eff */
[----:B-1----:R-:W-:-:S04]  /*45b0*/  @!P2 IMAD.MOV.U32 R18, RZ, RZ, R70 ;  /* 0x000000ffff12a224 */ /* 0x002fc800078e0046 */
[----:B------:R-:W-:-:S05]  /*45c0*/  @!P2 IMAD.MOV.U32 R19, RZ, RZ, R71 ;  /* 0x000000ffff13a224 */ /* 0x000fca00078e0047 */
[----:B------:R0:W4:Y:S01]  /*45d0*/  @!P2 LDG.E.U8 R68, desc[UR14][R18.64] ;  /* 0x0000000e1244a981 */ /* 0x000122000c1e1100 */
[----:B------:R-:W-:-:S03]  /*45e0*/  IMAD R20, R28, 0x33, RZ ;  /* 0x000000331c147824 */ /* 0x000fc600078e02ff */
[----:B------:R-:W-:Y:S01]  /*45f0*/  STL [R1+0x178], R73 ;  /* 0x0001784901007387 */ /* 0x000fe20000100800 */
[----:B------:R-:W-:-:S03]  /*4600*/  VIADD R21, R44, 0xffffffbc ;  /* 0xffffffbc2c157836 */ /* 0x000fc60000000000 */
[----:B------:R-:W-:Y:S04]  /*4610*/  STL [R1+0x1bc], R70 ;  /* 0x0001bc4601007387 */ /* 0x000fe80000100800 */
[----:B------:R-:W-:Y:S01]  /*4620*/  STL [R1+0x1b8], R71 ;  /* 0x0001b84701007387 */ /* 0x000fe20000100800 */
[----:B------:R-:W-:Y:S01]  /*4630*/  ISETP.GE.U32.AND P3, PT, R21, 0x7fffff3d, PT ;  /* 0x7fffff3d1500780c */ /* 0x000fe20003f66070 */
[C---:B------:R-:W-:Y:S02]  /*4640*/  VIADD R21, R44.reuse, 0xffffffb4 ;  /* 0xffffffb42c157836 */ /* 0x040fe40000000000 */
[----:B0-----:R-:W-:Y:S02]  /*4650*/  VIADD R18, R44, 0xffffffac ;  /* 0xffffffac2c127836 */ /* 0x001fe40000000000 */
[----:B------:R-:W-:Y:S01]  /*4660*/  IMAD R17, R28, 0x3b, RZ ;  /* 0x0000003b1c117824 */ /* 0x000fe200078e02ff */
[----:B------:R-:W-:-:S02]  /*4670*/  ISETP.GE.U32.AND P0, PT, R21, 0x7fffff35, PT ;  /* 0x7fffff351500780c */ /* 0x000fc40003f06070 */
[----:B------:R-:W-:Y:S02]  /*4680*/  PRMT R21, RZ, 0x7610, R21 ;  /* 0x00007610ff157816 */ /* 0x000fe40000000015 */
[----:B------:R-:W-:Y:S02]  /*4690*/  ISETP.GE.U32.AND P2, PT, R18, 0x7fffff2d, PT ;  /* 0x7fffff2d1200780c */ /* 0x000fe40003f46070 */
[----:B------:R-:W-:Y:S01]  /*46a0*/  PRMT R67, RZ, 0x7610, R67 ;  /* 0x00007610ff437816 */ /* 0x000fe20000000043 */
[----:B--2---:R0:W-:Y:S02]  /*46b0*/  STL [R1+0x88], R69 ;  /* 0x0000884501007387 */ /* 0x0041e40000100800 */
[----:B0-----:R-:W-:-:S04]  /*46c0*/  IADD3 R69, P6, PT, R20, R0, RZ ;  /* 0x0000000014457210 */ /* 0x001fc80007fde0ff */
[----:B------:R-:W-:Y:S01]  /*46d0*/  LEA.HI.X.SX32 R70, R20, R2, 0x1, P6 ;  /* 0x0000000214467211 */ /* 0x000fe200030f0eff */
        /* <DEDUP_REMOVED lines=40> */
[----:B0-----:R-:W-:-:S03]  /*4960*/  VIADD R18, R44, 0xffffff8c ;  /* 0xffffff8c2c127836 */ /* 0x001fc60000000000 */
[----:B------:R-:W-:Y:S02]  /*4970*/  ISETP.GE.U32.AND P3, PT, R21, 0x7fffff15, PT ;  /* 0x7fffff151500780c */ /* 0x000fe40003f66070 */
[----:B------:R-:W-:Y:S02]  /*4980*/  PRMT R21, RZ, 0x7610, R21 ;  /* 0x00007610ff157816 */ /* 0x000fe40000000015 */
[----:B------:R-:W-:Y:S02]  /*4990*/  ISETP.GE.U32.AND P0, PT, R18, 0x7fffff0d, PT ;  /* 0x7fffff0d1200780c */ /* 0x000fe40003f06070 */
[----:B------:R-:W-:Y:S01]  /*49a0*/  PRMT R64, RZ, 0x7610, R64 ;  /* 0x00007610ff407816 */ /* 0x000fe20000000040 */
[----:B--2---:R0:W-:Y:S02]  /*49b0*/  STL [R1+0x70], R66 ;  /* 0x0000704201007387 */ /* 0x0041e40000100800 */
[----:B0-----:R-:W-:-:S04]  /*49c0*/  IADD3 R66, P6, PT, R20, R0, RZ ;  /* 0x0000000014427210 */ /* 0x001fc80007fde0ff */
[----:B------:R-:W-:Y:S01]  /*49d0*/  LEA.HI.X.SX32 R67, R20, R2, 0x1, P6 ;  /* 0x0000000214437211 */ /* 0x000fe200030f0eff */
[----:B------:R-:W-:Y:S04]  /*49e0*/  STL [R1+0x48c], R66 ;  /* 0x00048c4201007387 */ /* 0x000fe80000100800 */
[----:B------:R-:W-:Y:S04]  /*49f0*/  STL [R1+0x488], R67 ;  /* 0x0004884301007387 */ /* 0x000fe80000100800 */
[----:B----4-:R0:W-:Y:S01]  /*4a00*/  STL [R1+0x78], R65 ;  /* 0x0000784101007387 */ /* 0x0101e20000100800 */
[----:B------:R-:W-:-:S02]  /*4a10*/  @!P2 IMAD.MOV.U32 R18, RZ, RZ, R66 ;  /* 0x000000ffff12a224 */ /* 0x000fc400078e0042 */
[----:B------:R-:W-:-:S05]  /*4a20*/  @!P2 IMAD.MOV.U32 R19, RZ, RZ, R67 ;  /* 0x000000ffff13a224 */ /* 0x000fca00078e0043 */
        /* <DEDUP_REMOVED lines=8> */
[C---:B------:R-:W-:Y:S01]  /*4ab0*/  IMAD R20, R28.reuse, 0x63, RZ ;  /* 0x000000631c147824 */ /* 0x040fe200078e02ff */
[----:B------:R-:W-:Y:S01]  /*4ac0*/  STL [R1+0x4b4], R65 ;  /* 0x0004b44101007387 */ /* 0x000fe20000100800 */
[----:B------:R-:W-:-:S03]  /*4ad0*/  IMAD R17, R28, 0x6b, RZ ;  /* 0x0000006b1c117824 */ /* 0x000fc600078e02ff */
[----:B------:R-:W-:Y:S02]  /*4ae0*/  IADD3 R66, P6, PT, R20, R0, RZ ;  /* 0x0000000014427210 */ /* 0x000fe40007fde0ff */
[----:B------:R-:W-:-:S03]  /*4af0*/  PRMT R22, RZ, 0x7610, R22 ;  /* 0x00007610ff167816 */ /* 0x000fc60000000016 */
[----:B0-----:R-:W-:Y:S01]  /*4b00*/  @!P4 IMAD.MOV.U32 R18, RZ, RZ, R66 ;  /* 0x000000ffff12c224 */ /* 0x001fe200078e0042 */
[----:B------:R-:W-:Y:S01]  /*4b10*/  PRMT R47, RZ, 0x7610, R47 ;  /* 0x00007610ff2f7816 */ /* 0x000fe2000000002f */
[----:B--2---:R-:W-:Y:S04]  /*4b20*/  STL [R1+0x68], R21 ;  /* 0x0000681501007387 */ /* 0x004fe80000100800 */
[----:B------:R0:W-:Y:S04]  /*4b30*/  STL [R1+0x4b0], R67 ;  /* 0x0004b04301007387 */ /* 0x0001e80000100800 */
[----:B------:R-:W-:Y:S01]  /*4b40*/  STL [R1+0x4dc], R66 ;  /* 0x0004dc4201007387 */ /* 0x000fe20000100800 */
[----:B0-----:R-:W-:-:S03]  /*4b50*/  LEA.HI.X.SX32 R67, R20, R2, 0x1, P6 ;  /* 0x0000000214437211 */ /* 0x001fc600030f0eff */
[----:B----4-:R0:W-:Y:S02]  /*4b60*/  STL [R1+0x54], R64 ;  /* 0x0000544001007387 */ /* 0x0101e40000100800 */
[----:B------:R-:W-:-:S05]  /*4b70*/  @!P4 IMAD.MOV.U32 R19, RZ, RZ, R67 ;  /* 0x000000ffff13c224 */ /* 0x000fca00078e0043 */
        /* <DEDUP_REMOVED lines=13> */
[----:B0-----:R-:W-:-:S03]  /*4c50*/  VIADD R18, R44, 0xffffffeb ;  /* 0xffffffeb2c127836 */ /* 0x001fc60000000000 */
[----:B------:R-:W-:Y:S02]  /*4c60*/  ISETP.GE.U32.AND P4, PT, R21, 0x7fffff74, PT ;  /* 0x7fffff741500780c */ /* 0x000fe40003f86070 */
[----:B------:R-:W-:Y:S02]  /*4c70*/  PRMT R21, RZ, 0x7610, R21 ;  /* 0x00007610ff157816 */ /* 0x000fe40000000015 */
[----:B------:R-:W-:Y:S01]  /*4c80*/  ISETP.GE.U32.AND P3, PT, R18, 0x7fffff6c, PT ;  /* 0x7fffff6c1200780c */ /* 0x000fe20003f66070 */
[----:B--2---:R0:W-:Y:S02]  /*4c90*/  STL [R1+0x64], R22 ;  /* 0x0000641601007387 */ /* 0x0041e40000100800 */
[----:B0-----:R-:W-:-:S05]  /*4ca0*/  IADD3 R22, P6, PT, R20, R0, RZ ;  /* 0x0000000014167210 */ /* 0x001fca0007fde0ff */
[----:B------:R-:W-:Y:S04]  /*4cb0*/  STL [R1+0x52c], R22 ;  /* 0x00052c1601007387 */ /* 0x000fe80000100800 */
[----:B----4-:R0:W-:Y:S01]  /*4cc0*/  STL [R1+0x60], R47 ;  /* 0x0000602f01007387 */ /* 0x0101e20000100800 */
[----:B------:R-:W-:Y:S01]  /*4cd0*/  @!P0 IMAD.MOV.U32 R18, RZ, RZ, R22 ;  /* 0x000000ffff128224 */ /* 0x000fe200078e0016 */
[----:B0-----:R-:W-:-:S05]  /*4ce0*/  LEA.HI.X.SX32 R47, R20, R2, 0x1, P6 ;  /* 0x00000002142f7211 */ /* 0x001fca00030f0eff */
[----:B------:R-:W-:-:S05]  /*4cf0*/  @!P0 IMAD.MOV.U32 R19, RZ, RZ, R47 ;  /* 0x000000ffff138224 */ /* 0x000fca00078e002f */
[----:B------:R0:W2:Y:S01]  /*4d00*/  @!P0 LDG.E.U8 R21, desc[UR14][R18.64] ;  /* 0x0000000e12158981 */ /* 0x0000a2000c1e1100 */
[----:B------:R-:W-:-:S03]  /*4d10*/  IMAD R17, R28, 0x7b, RZ ;  /* 0x0000007b1c117824 */ /* 0x000fc600078e02ff */
[----:B------:R-:W-:Y:S01]  /*4d20*/  STL [R1+0x528], R47 ;  /* 0x0005282f01007387 */ /* 0x000fe20000100800 */
[----:B------:R-:W-:Y:S02]  /*4d30*/  VIADD R20, R44, 0xffffffe3 ;  /* 0xffffffe32c147836 */ /* 0x000fe40000000000 */
[----:B0-----:R-:W-:-:S03]  /*4d40*/  IMAD.SHL.U32 R18, R28, 0x4, RZ ;  /* 0x000000041c127824 */ /* 0x001fc600078e00ff */
[----:B------:R-:W-:Y:S02]  /*4d50*/  ISETP.GE.U32.AND P0, PT, R20, 0x7fffff64, PT ;  /* 0x7fffff641400780c */ /* 0x000fe40003f06070 */
[----:B------:R-:W-:Y:S02]  /*4d60*/  PRMT R45, RZ, 0x7610, R45 ;  /* 0x00007610ff2d7816 */ /* 0x000fe4000000002d */
[----:B------:R-:W-:Y:S01]  /*4d70*/  PRMT R26, RZ, 0x7610, R26 ;  /* 0x00007610ff1a7816 */ /* 0x000fe2000000001a */
[----:B--2---:R0:W-:Y:S02]  /*4d80*/  STL [R1+0x38], R21 ;  /* 0x0000381501007387 */ /* 0x0041e40000100800 */
[----:B0-----:R-:W-:-:S04]  /*4d90*/  IADD3 R21, P6, PT, R17, R0, RZ ;  /* 0x0000000011157210 */ /* 0x001fc80007fde0ff */
[----:B------:R-:W-:Y:S02]  /*4da0*/  LEA.HI.X.SX32 R47, R17, R2, 0x1, P6 ;  /* 0x00000002112f7211 */ /* 0x000fe400030f0eff */
[C---:B------:R-:W-:Y:S01]  /*4db0*/  IADD3 R17, P6, PT, R18.reuse, R0, RZ ;  /* 0x0000000012117210 */ /* 0x040fe20007fde0ff */
[----:B------:R0:W-:Y:S01]  /*4dc0*/  STL [R1+0x554], R21 ;  /* 0x0005541501007387 */ /* 0x0001e20000100800 */
[----:B------:R-:W-:Y:S02]  /*4dd0*/  @!P2 IMAD.MOV.U32 R20, RZ, RZ, R21 ;  /* 0x000000ffff14a224 */ /* 0x000fe400078e0015 */
[----:B------:R-:W-:Y:S01]  /*4de0*/  LEA.HI.X.SX32 R18, R18, R2, 0x1, P6 ;  /* 0x0000000212127211 */ /* 0x000fe200030f0eff */
[----:B0-----:R-:W-:-:S05]  /*4df0*/  @!P2 IMAD.MOV.U32 R21, RZ, RZ, R47 ;  /* 0x000000ffff15a224 */ /* 0x001fca00078e002f */
[----:B------:R0:W2:Y:S02]  /*4e00*/  @!P2 LDG.E.U8 R45, desc[UR14][R20.64] ;  /* 0x0000000e142da981 */ /* 0x0000a4000c1e1100 */
[----:B0-----:R-:W-:Y:S02]  /*4e10*/  @!P5 IMAD.MOV.U32 R20, RZ, RZ, R17 ;  /* 0x000000ffff14d224 */ /* 0x001fe400078e0011 */
[----:B------:R-:W-:-:S05]  /*4e20*/  @!P5 IMAD.MOV.U32 R21, RZ, RZ, R18 ;  /* 0x000000ffff15d224 */ /* 0x000fca00078e0012 */
[----:B------:R0:W4:Y:S01]  /*4e30*/  @!P5 LDG.E.U8 R26, desc[UR14][R20.64] ;  /* 0x0000000e141ad981 */ /* 0x000122000c1e1100 */
[----:B------:R-:W-:Y:S02]  /*4e40*/  VIADD R19, R44, 0xffffffdb ;  /* 0xffffffdb2c137836 */ /* 0x000fe40000000000 */
[----:B------:R-:W-:-:S03]  /*4e50*/  IMAD R22, R28, 0xc, RZ ;  /* 0x0000000c1c167824 */ /* 0x000fc600078e02ff */
[----:B------:R-:W-:Y:S02]  /*4e60*/  ISETP.GE.U32.AND P2, PT, R19, 0x7fffff5c, PT ;  /* 0x7fffff5c1300780c */ /* 0x000fe40003f46070 */
[C---:B------:R-:W-:Y:S01]  /*4e70*/  IADD3 R19, P6, PT, R22.reuse, R0, RZ ;  /* 0x0000000016137210 */ /* 0x040fe20007fde0ff */
[----:B------:R-:W-:Y:S03]  /*4e80*/  STL [R1+0x550], R47 ;  /* 0x0005502f01007387 */ /* 0x000fe60000100800 */
[----:B0-----:R-:W-:Y:S01]  /*4e90*/  LEA.HI.X.SX32 R20, R22, R2, 0x1, P6 ;  /* 0x0000000216147211 */ /* 0x001fe200030f0eff */
[----:B------:R-:W-:Y:S01]  /*4ea0*/  STL [R1+0x61c], R17 ;  /* 0x00061c1101007387 */ /* 0x000fe20000100800 */
[----:B------:R-:W-:Y:S01]  /*4eb0*/  PRMT R43, RZ, 0x7610, R43 ;  /* 0x00007610ff2b7816 */ /* 0x000fe2000000002b */
[C---:B------:R-:W-:Y:S02]  /*4ec0*/  VIADD R22, R44.reuse, 0xffffffcb ;  /* 0xffffffcb2c167836 */ /* 0x040fe40000000000 */
[----:B------:R-:W-:Y:S04]  /*4ed0*/  STL [R1+0x618], R18 ;  /* 0x0006181201007387 */ /* 0x000fe80000100800 */
[----:B----4-:R0:W-:Y:S04]  /*4ee0*/  STL [R1+0x5c], R26 ;  /* 0x00005c1a01007387 */ /* 0x0101e80000100800 */
[----:B--2---:R1:W-:Y:S01]  /*4ef0*/  STL [R1+0x50], R45 ;  /* 0x0000502d01007387 */ /* 0x0043e20000100800 */
[----:B0-----:R-:W-:-:S02]  /*4f00*/  VIADD R26, R44, 0xffffffd3 ;  /* 0xffffffd32c1a7836 */ /* 0x001fc40000000000 */
[----:B------:R-:W-:Y:S02]  /*4f10*/  @!P4 IMAD.MOV.U32 R44, RZ, RZ, R19 ;  /* 0x000000ffff2cc224 */ /* 0x000fe400078e0013 */
[----:B-1----:R-:W-:-:S05]  /*4f20*/  @!P4 IMAD.MOV.U32 R45, RZ, RZ, R20 ;  /* 0x000000ffff2dc224 */ /* 0x002fca00078e0014 */
[----:B------:R0:W2:Y:S01]  /*4f30*/  @!P4 LDG.E.U8 R43, desc[UR14][R44.64] ;  /* 0x0000000e2c2bc981 */ /* 0x0000a2000c1e1100 */
[----:B------:R-:W-:-:S05]  /*4f40*/  IMAD R21, R28, 0x14, RZ ;  /* 0x000000141c157824 */ /* 0x000fca00078e02ff */
[----:B------:R-:W-:Y:S01]  /*4f50*/  IADD3 R18, P6, PT, R21, R0, RZ ;  /* 0x0000000015127210 */ /* 0x000fe20007fde0ff */
[----:B------:R-:W-:Y:S04]  /*4f60*/  STL [R1+0x624], R19 ;  /* 0x0006241301007387 */ /* 0x000fe80000100800 */
[----:B------:R1:W-:Y:S04]  /*4f70*/  STL [R1+0x620], R20 ;  /* 0x0006201401007387 */ /* 0x0003e80000100800 */
[----:B------:R-:W-:Y:S01]  /*4f80*/  STL [R1+0x104], R18 ;  /* 0x0001041201007387 */ /* 0x000fe20000100800 */
[----:B------:R-:W-:Y:S01]  /*4f90*/  PRMT R17, RZ, 0x7610, R17 ;  /* 0x00007610ff117816 */ /* 0x000fe20000000011 */
[----:B0-----:R-:W-:Y:S01]  /*4fa0*/  @!P3 IMAD.MOV.U32 R44, RZ, RZ, R18 ;  /* 0x000000ffff2cb224 */ /* 0x001fe200078e0012 */
[----:B------:R-:W-:-:S02]  /*4fb0*/  ISETP.GE.U32.AND P4, PT, R22, 0x7fffff4c, PT ;  /* 0x7fffff4c1600780c */ /* 0x000fc40003f86070 */
[----:B------:R-:W-:Y:S01]  /*4fc0*/  PRMT R16, RZ, 0x7610, R16 ;  /* 0x00007610ff107816 */ /* 0x000fe20000000010 */
[----:B-1----:R-:W0:Y:S01]  /*4fd0*/  LDC R20, c[0x0][0x3a0] ;  /* 0x0000e800ff147b82 */ /* 0x002e220000000800 */
[----:B--2---:R1:W-:Y:S02]  /*4fe0*/  STL [R1+0x44], R43 ;  /* 0x0000442b01007387 */ /* 0x0043e40000100800 */
[----:B-1----:R-:W-:-:S05]  /*4ff0*/  LEA.HI.X.SX32 R43, R21, R2, 0x1, P6 ;  /* 0x00000002152b7211 */ /* 0x002fca00030f0eff */
[----:B------:R-:W-:-:S05]  /*5000*/  @!P3 IMAD.MOV.U32 R45, RZ, RZ, R43 ;  /* 0x000000ffff2db224 */ /* 0x000fca00078e002b */
[----:B------:R1:W2:Y:S01]  /*5010*/  @!P3 LDG.E.U8 R17, desc[UR14][R44.64] ;  /* 0x0000000e2c11b981 */ /* 0x0002a2000c1e1100 */
[----:B------:R-:W-:-:S05]  /*5020*/  IMAD R22, R28, 0x1c, RZ ;  /* 0x0000001c1c167824 */ /* 0x000fca00078e02ff */
[----:B------:R-:W-:Y:S01]  /*5030*/  IADD3 R19, P6, PT, R22, R0, RZ ;  /* 0x0000000016137210 */ /* 0x000fe20007fde0ff */
[----:B------:R4:W-:Y:S01]  /*5040*/  STL [R1+0x100], R43 ;  /* 0x0001002b01007387 */ /* 0x0009e20000100800 */
[----:B------:R-:W-:-:S03]  /*5050*/  IMAD R21, R28, 0x24, RZ ;  /* 0x000000241c157824 */ /* 0x000fc600078e02ff */
[----:B------:R-:W-:Y:S01]  /*5060*/  STL [R1+0x144], R19 ;  /* 0x0001441301007387 */ /* 0x000fe20000100800 */
[----:B-1----:R-:W-:Y:S01]  /*5070*/  @!P0 IMAD.MOV.U32 R44, RZ, RZ, R19 ;  /* 0x000000ffff2c8224 */ /* 0x002fe200078e0013 */
[----:B----4-:R-:W-:-:S05]  /*5080*/  LEA.HI.X.SX32 R43, R22, R2, 0x1, P6 ;  /* 0x00000002162b7211 */ /* 0x010fca00030f0eff */
[----:B------:R-:W-:-:S05]  /*5090*/  @!P0 IMAD.MOV.U32 R45, RZ, RZ, R43 ;  /* 0x000000ffff2d8224 */ /* 0x000fca00078e002b */
[----:B------:R1:W4:Y:S01]  /*50a0*/  @!P0 LDG.E.U8 R16, desc[UR14][R44.64] ;  /* 0x0000000e2c108981 */ /* 0x000322000c1e1100 */
[----:B------:R-:W-:-:S03]  /*50b0*/  PRMT R14, RZ, 0x7610, R14 ;  /* 0x00007610ff0e7816 */ /* 0x000fc6000000000e */
[----:B--2---:R2:W-:Y:S02]  /*50c0*/  STL [R1+0x28], R17 ;  /* 0x0000281101007387 */ /* 0x0045e40000100800 */
[----:B--2---:R-:W-:-:S04]  /*50d0*/  IADD3 R17, P6, PT, R21, R0, RZ ;  /* 0x0000000015117210 */ /* 0x004fc80007fde0ff */
[----:B------:R-:W-:Y:S01]  /*50e0*/  LEA.HI.X.SX32 R18, R21, R2, 0x1, P6 ;  /* 0x0000000215127211 */ /* 0x000fe200030f0eff */
[----:B-1----:R-:W-:-:S04]  /*50f0*/  @!P2 IMAD.MOV.U32 R44, RZ, RZ, R17 ;  /* 0x000000ffff2ca224 */ /* 0x002fc800078e0011 */
[----:B------:R-:W-:-:S05]  /*5100*/  @!P2 IMAD.MOV.U32 R45, RZ, RZ, R18 ;  /* 0x000000ffff2da224 */ /* 0x000fca00078e0012 */
[----:B------:R1:W2:Y:S01]  /*5110*/  @!P2 LDG.E.U8 R14, desc[UR14][R44.64] ;  /* 0x0000000e2c0ea981 */ /* 0x0002a2000c1e1100 */
[----:B------:R-:W-:Y:S01]  /*5120*/  IMAD R22, R28, 0x2c, RZ ;  /* 0x0000002c1c167824 */ /* 0x000fe200078e02ff */
[----:B------:R-:W-:Y:S02]  /*5130*/  ISETP.GE.U32.AND P5, PT, R26, 0x7fffff54, PT ;  /* 0x7fffff541a00780c */ /* 0x000fe40003fa6070 */
[----:B------:R-:W-:Y:S04]  /*5140*/  STL [R1+0x140], R43 ;  /* 0x0001402b01007387 */ /* 0x000fe80000100800 */
[----:B------:R-:W-:Y:S04]  /*5150*/  STL [R1+0x184], R17 ;  /* 0x0001841101007387 */ /* 0x000fe80000100800 */
[----:B------:R-:W-:Y:S04]  /*5160*/  STL [R1+0x180], R18 ;  /* 0x0001801201007387 */ /* 0x000fe80000100800 */
[----:B----4-:R4:W-:Y:S01]  /*5170*/  STL [R1+0x4c], R16 ;  /* 0x00004c1001007387 */ /* 0x0109e20000100800 */
[----:B------:R-:W-:Y:S01]  /*5180*/  IMAD R21, R28, 0x34, RZ ;  /* 0x000000341c157824 */ /* 0x000fe200078e02ff */
[----:B------:R-:W-:-:S02]  /*5190*/  PRMT R15, RZ, 0x7610, R15 ;  /* 0x00007610ff0f7816 */ /* 0x000fc4000000000f */
[----:B----4-:R-:W-:-:S04]  /*51a0*/  IADD3 R16, P6, PT, R22, R0, RZ ;  /* 0x0000000016107210 */ /* 0x010fc80007fde0ff */
[----:B------:R-:W-:Y:S01]  /*51b0*/  LEA.HI.X.SX32 R17, R22, R2, 0x1, P6 ;  /* 0x0000000216117211 */ /* 0x000fe200030f0eff */
[----:B------:R-:W-:Y:S01]  /*51c0*/  STL [R1+0x1dc], R16 ;  /* 0x0001dc1001007387 */ /* 0x000fe20000100800 */
[----:B-1----:R-:W-:-:S03]  /*51d0*/  @!P5 IMAD.MOV.U32 R44, RZ, RZ, R16 ;  /* 0x000000ffff2cd224 */ /* 0x002fc600078e0010 */
[----:B------:R-:W-:Y:S01]  /*51e0*/  STL [R1+0x1d8], R17 ;  /* 0x0001d81101007387 */ /* 0x000fe20000100800 */
        /* <DEDUP_REMOVED lines=9> */
[C---:B0-----:R-:W-:Y:S02]  /*5280*/  VIADD R22, R20.reuse, 0xffffffab ;  /* 0xffffffab14167836 */ /* 0x041fe40000000000 */
[----:B------:R-:W-:-:S03]  /*5290*/  VIADD R26, R20, 0xffffffc3 ;  /* 0xffffffc3141a7836 */ /* 0x000fc60000000000 */
[----:B------:R-:W-:Y:S01]  /*52a0*/  ISETP.GE.U32.AND P5, PT, R22, 0x7fffff2c, PT ;  /* 0x7fffff2c1600780c */ /* 0x000fe20003fa6070 */
[----:B------:R-:W-:Y:S01]  /*52b0*/  IMAD R22, R28, 0x3c, RZ ;  /* 0x0000003c1c167824 */ /* 0x000fe200078e02ff */
[----:B------:R-:W-:Y:S01]  /*52c0*/  ISETP.GE.U32.AND P3, PT, R26, 0x7fffff44, PT ;  /* 0x7fffff441a00780c */ /* 0x000fe20003f66070 */
[----:B------:R-:W-:Y:S04]  /*52d0*/  STL [R1+0x21c], R14 ;  /* 0x00021c0e01007387 */ /* 0x000fe80000100800 */
[----:B------:R-:W-:Y:S01]  /*52e0*/  STL [R1+0x218], R16 ;  /* 0x0002181001007387 */ /* 0x000fe20000100800 */
[----:B------:R-:W-:-:S03]  /*52f0*/  VIADD R26, R20, 0xffffffbb ;  /* 0xffffffbb141a7836 */ /* 0x000fc60000000000 */
[----:B----4-:R0:W-:Y:S01]  /*5300*/  STL [R1+0x18], R15 ;  /* 0x0000180f01007387 */ /* 0x0101e20000100800 */
[----:B------:R-:W-:Y:S01]  /*5310*/  IMAD R21, R28, 0x44, RZ ;  /* 0x000000441c157824 */ /* 0x000fe200078e02ff */
[----:B------:R-:W-:Y:S02]  /*5320*/  ISETP.GE.U32.AND P0, PT, R26, 0x7fffff3c, PT ;  /* 0x7fffff3c1a00780c */ /* 0x000fe40003f06070 */
[----:B0-----:R-:W-:-:S04]  /*5330*/  IADD3 R15, P6, PT, R22, R0, RZ ;  /* 0x00000000160f7210 */ /* 0x001fc80007fde0ff */
[----:B------:R-:W-:Y:S01]  /*5340*/  LEA.HI.X.SX32 R16, R22, R2, 0x1, P6 ;  /* 0x0000000216107211 */ /* 0x000fe200030f0eff */
[----:B------:R-:W-:Y:S01]  /*5350*/  STL [R1+0x41c], R15 ;  /* 0x00041c0f01007387 */ /* 0x000fe20000100800 */
[----:B------:R-:W-:Y:S01]  /*5360*/  PRMT R12, RZ, 0x7610, R12 ;  /* 0x00007610ff0c7816 */ /* 0x000fe2000000000c */
[----:B-1----:R-:W-:Y:S02]  /*5370*/  @!P3 IMAD.MOV.U32 R44, RZ, RZ, R15 ;  /* 0x000000ffff2cb224 */ /* 0x002fe400078e000f */
[----:B------:R-:W-:-:S05]  /*5380*/  @!P3 IMAD.MOV.U32 R45, RZ, RZ, R16 ;  /* 0x000000ffff2db224 */ /* 0x000fca00078e0010 */
[----:B------:R0:W4:Y:S01]  /*5390*/  @!P3 LDG.E.U8 R12, desc[UR14][R44.64] ;  /* 0x0000000e2c0cb981 */ /* 0x000122000c1e1100 */
[----:B------:R-:W-:-:S03]  /*53a0*/  PRMT R10, RZ, 0x7610, R10 ;  /* 0x00007610ff0a7816 */ /* 0x000fc6000000000a */
[----:B--2---:R1:W-:Y:S02]  /*53b0*/  STL [R1+0x40], R13 ;  /* 0x0000400d01007387 */ /* 0x0043e40000100800 */
[----:B-1----:R-:W-:-:S04]  /*53c0*/  IADD3 R13, P6, PT, R21, R0, RZ ;  /* 0x00000000150d7210 */ /* 0x002fc80007fde0ff */
[----:B------:R-:W-:Y:S01]  /*53d0*/  LEA.HI.X.SX32 R14, R21, R2, 0x1, P6 ;  /* 0x00000002150e7211 */ /* 0x000fe200030f0eff */
[----:B0-----:R-:W-:-:S04]  /*53e0*/  @!P0 IMAD.MOV.U32 R44, RZ, RZ, R13 ;  /* 0x000000ffff2c8224 */ /* 0x001fc800078e000d */
[----:B------:R-:W-:-:S05]  /*53f0*/  @!P0 IMAD.MOV.U32 R45, RZ, RZ, R14 ;  /* 0x000000ffff2d8224 */ /* 0x000fca00078e000e */
[----:B------:R0:W2:Y:S01]  /*5400*/  @!P0 LDG.E.U8 R10, desc[UR14][R44.64] ;  /* 0x0000000e2c0a8981 */ /* 0x0000a2000c1e1100 */
[----:B------:R-:W-:Y:S02]  /*5410*/  VIADD R26, R20, 0xffffffb3 ;  /* 0xffffffb3141a7836 */ /* 0x000fe40000000000 */
[----:B------:R-:W-:Y:S01]  /*5420*/  IMAD R22, R28, 0x4c, RZ ;  /* 0x0000004c1c167824 */ /* 0x000fe200078e02ff */
[----:B------:R-:W-:Y:S02]  /*5430*/  STL [R1+0x418], R16 ;  /* 0x0004181001007387 */ /* 0x000fe40000100800 */
[----:B------:R-:W-:Y:S02]  /*5440*/  ISETP.GE.U32.AND P2, PT, R26, 0x7fffff34, PT ;  /* 0x7fffff341a00780c */ /* 0x000fe40003f46070 */
[----:B------:R-:W-:Y:S04]  /*5450*/  STL [R1+0x444], R13 ;  /* 0x0004440d01007387 */ /* 0x000fe80000100800 */
[----:B------:R-:W-:Y:S04]  /*5460*/  STL [R1+0x440], R14 ;  /* 0x0004400e01007387 */ /* 0x000fe80000100800 */
[----:B----4-:R1:W-:Y:S01]  /*5470*/  STL [R1+0x24], R12 ;  /* 0x0000240c01007387 */ /* 0x0103e20000100800 */
[----:B------:R-:W-:Y:S01]  /*5480*/  IMAD R21, R28, 0x54, RZ ;  /* 0x000000541c157824 */ /* 0x000fe200078e02ff */
[----:B------:R-:W-:-:S02]  /*5490*/  PRMT R11, RZ, 0x7610, R11 ;  /* 0x00007610ff0b7816 */ /* 0x000fc4000000000b */
[----:B-1----:R-:W-:-:S04]  /*54a0*/  IADD3 R12, P6, PT, R22, R0, RZ ;  /* 0x00000000160c7210 */ /* 0x002fc80007fde0ff */
[----:B------:R-:W-:Y:S01]  /*54b0*/  LEA.HI.X.SX32 R13, R22, R2, 0x1, P6 ;  /* 0x00000002160d7211 */ /* 0x000fe200030f0eff */
[----:B------:R-:W-:Y:S01]  /*54c0*/  STL [R1+0x46c], R12 ;  /* 0x00046c0c01007387 */ /* 0x000fe20000100800 */
[----:B0-----:R-:W-:-:S03]  /*54d0*/  @!P2 IMAD.MOV.U32 R44, RZ, RZ, R12 ;  /* 0x000000ffff2ca224 */ /* 0x001fc600078e000c */
[----:B------:R-:W-:Y:S01]  /*54e0*/  STL [R1+0x468], R13 ;  /* 0x0004680d01007387 */ /* 0x000fe20000100800 */
        /* <DEDUP_REMOVED lines=9> */
[C---:B------:R-:W-:Y:S02]  /*5580*/  VIADD R22, R20.reuse, 0xffffff8b ;  /* 0xffffff8b14167836 */ /* 0x040fe40000000000 */
        /* <DEDUP_REMOVED lines=10> */
[----:B-1----:R-:W-:-:S04]  /*5630*/  IADD3 R11, P6, PT, R22, R0, RZ ;  /* 0x00000000160b7210 */ /* 0x002fc80007fde0ff */
[----:B------:R-:W-:Y:S01]  /*5640*/  LEA.HI.X.SX32 R12, R22, R2, 0x1, P6 ;  /* 0x00000002160c7211 */ /* 0x000fe200030f0eff */
[----:B------:R-:W-:Y:S01]  /*5650*/  STL [R1+0x4bc], R11 ;  /* 0x0004bc0b01007387 */ /* 0x000fe20000100800 */
[----:B------:R-:W-:Y:S01]  /*5660*/  PRMT R8, RZ, 0x7610, R8 ;  /* 0x00007610ff087816 */ /* 0x000fe20000000008 */
[----:B0-----:R-:W-:Y:S02]  /*5670*/  @!P4 IMAD.MOV.U32 R44, RZ, RZ, R11 ;  /* 0x000000ffff2cc224 */ /* 0x001fe400078e000b */
        /* <DEDUP_REMOVED lines=11> */
[----:B------:R-:W-:Y:S04]  /*5730*/  STL [R1+0x4b8], R12 ;  /* 0x0004b80c01007387 */ /* 0x000fe80000100800 */
[----:B------:R-:W-:Y:S01]  /*5740*/  STL [R1+0x4e4], R9 ;  /* 0x0004e40901007387 */ /* 0x000fe20000100800 */
[----:B------:R-:W-:-:S03]  /*5750*/  ISETP.GE.U32.AND P0, PT, R26, 0x7fffff14, PT ;  /* 0x7fffff141a00780c */ /* 0x000fc60003f06070 */
[----:B------:R-:W-:Y:S04]  /*5760*/  STL [R1+0x4e0], R10 ;  /* 0x0004e00a01007387 */ /* 0x000fe80000100800 */
[----:B----4-:R1:W-:Y:S01]  /*5770*/  STL [R1+0x4], R8 ;  /* 0x0000040801007387 */ /* 0x0103e20000100800 */
[----:B------:R-:W-:Y:S01]  /*5780*/  IMAD R21, R28, 0x74, RZ ;  /* 0x000000741c157824 */ /* 0x000fe200078e02ff */
[----:B-1----:R-:W-:-:S04]  /*5790*/  IADD3 R8, P6, PT, R22, R0, RZ ;  /* 0x0000000016087210 */ /* 0x002fc80007fde0ff */
[----:B------:R-:W-:Y:S01]  /*57a0*/  LEA.HI.X.SX32 R9, R22, R2, 0x1, P6 ;  /* 0x0000000216097211 */ /* 0x000fe200030f0eff */
[----:B------:R-:W-:Y:S01]  /*57b0*/  STL [R1+0x50c], R8 ;  /* 0x00050c0801007387 */ /* 0x000fe20000100800 */
[----:B------:R-:W-:-:S03]  /*57c0*/  PRMT R5, RZ, 0x7610, R5 ;  /* 0x00007610ff057816 */ /* 0x000fc60000000005 */
[----:B------:R-:W-:Y:S01]  /*57d0*/  STL [R1+0x508], R9 ;  /* 0x0005080901007387 */ /* 0x000fe20000100800 */
[----:B0-----:R-:W-:Y:S02]  /*57e0*/  @!P0 IMAD.MOV.U32 R44, RZ, RZ, R8 ;  /* 0x000000ffff2c8224 */ /* 0x001fe400078e0008 */
[----:B------:R-:W-:Y:S01]  /*57f0*/  @!P0 IMAD.MOV.U32 R45, RZ, RZ, R9 ;  /* 0x000000ffff2d8224 */ /* 0x000fe200078e0009 */
[----:B------:R-:W-:-:S04]  /*5800*/  PRMT R6, RZ, 0x7610, R6 ;  /* 0x00007610ff067816 */ /* 0x000fc80000000006 */
[----:B------:R0:W4:Y:S04]  /*5810*/  @!P0 LDG.E.U8 R5, desc[UR14][R44.64] ;  /* 0x0000000e2c058981 */ /* 0x000128000c1e1100 */
        /* <DEDUP_REMOVED lines=9> */
[----:B------:R-:W-:Y:S01]  /*58b0*/  VIADD R26, R20, 0xfffffffa ;  /* 0xfffffffa141a7836 */ /* 0x000fe20000000000 */
[----:B------:R-:W-:Y:S01]  /*58c0*/  ISETP.GE.U32.AND P0, PT, R22, 0x7fffff6b, PT ;  /* 0x7fffff6b1600780c */ /* 0x000fe20003f06070 */
[----:B------:R-:W-:Y:S01]  /*58d0*/  IMAD R22, R28, 0x7c, RZ ;  /* 0x0000007c1c167824 */ /* 0x000fe200078e02ff */
[----:B------:R-:W-:Y:S02]  /*58e0*/  STL [R1+0x534], R7 ;  /* 0x0005340701007387 */ /* 0x000fe40000100800 */
[----:B------:R-:W-:Y:S01]  /*58f0*/  ISETP.GE.U32.AND P4, PT, R26, 0x7fffff7b, PT ;  /* 0x7fffff7b1a00780c */ /* 0x000fe20003f86070 */
[C---:B------:R-:W-:Y:S01]  /*5900*/  VIADD R26, R20.reuse, 0xfffffff2 ;  /* 0xfffffff2141a7836 */ /* 0x040fe20000000000 */
[----:B------:R-:W-:Y:S01]  /*5910*/  STL [R1+0x530], R8 ;  /* 0x0005300801007387 */ /* 0x000fe20000100800 */
[----:B------:R-:W-:-:S03]  /*5920*/  VIADD R21, R20, 0xffffffe2 ;  /* 0xffffffe214157836 */ /* 0x000fc60000000000 */
[----:B----4-:R1:W-:Y:S01]  /*5930*/  STL [R1+0xc], R5 ;  /* 0x00000c0501007387 */ /* 0x0103e20000100800 */
[----:B------:R-:W-:Y:S01]  /*5940*/  ISETP.GE.U32.AND P3, PT, R26, 0x7fffff73, PT ;  /* 0x7fffff731a00780c */ /* 0x000fe20003f66070 */
[----:B------:R-:W-:Y:S01]  /*5950*/  IMAD R26, R28, 0x5, RZ ;  /* 0x000000051c1a7824 */ /* 0x000fe200078e02ff */
[----:B-1----:R-:W-:Y:S02]  /*5960*/  IADD3 R5, P6, PT, R22, R0, RZ ;  /* 0x0000000016057210 */ /* 0x002fe40007fde0ff */
[----:B------:R-:W-:-:S03]  /*5970*/  ISETP.GE.U32.AND P2, PT, R21, 0x7fffff63, PT ;  /* 0x7fffff631500780c */ /* 0x000fc60003f46070 */
[----:B------:R-:W-:Y:S01]  /*5980*/  STL [R1+0x560], R5 ;  /* 0x0005600501007387 */ /* 0x000fe20000100800 */
[----:B------:R-:W-:Y:S01]  /*5990*/  PRMT R4, RZ, 0x7610, R4 ;  /* 0x00007610ff047816 */ /* 0x000fe20000000004 */
[----:B0-----:R-:W-:Y:S01]  /*59a0*/  @!P5 IMAD.MOV.U32 R44, RZ, RZ, R5 ;  /* 0x000000ffff2cd224 */ /* 0x001fe200078e0005 */
[----:B------:R-:W-:Y:S01]  /*59b0*/  PRMT R3, RZ, 0x7610, R3 ;  /* 0x00007610ff037816 */ /* 0x000fe20000000003 */
[----:B--2---:R0:W-:Y:S02]  /*59c0*/  STL [R1], R6 ;  /* 0x0000000601007387 */ /* 0x0041e40000100800 */
[----:B0-----:R-:W-:Y:S02]  /*59d0*/  LEA.HI.X.SX32 R6, R22, R2, 0x1, P6 ;  /* 0x0000000216067211 */ /* 0x001fe400030f0eff */
[----:B------:R-:W-:-:S03]  /*59e0*/  IADD3 R21, P6, PT, R26, R0, RZ ;  /* 0x000000001a157210 */ /* 0x000fc60007fde0ff */
[----:B------:R-:W-:Y:S01]  /*59f0*/  @!P5 IMAD.MOV.U32 R45, RZ, RZ, R6 ;  /* 0x000000ffff2dd224 */ /* 0x000fe200078e0006 */
[----:B------:R-:W-:-:S04]  /*5a00*/  LEA.HI.X.SX32 R22, R26, R2, 0x1, P6 ;  /* 0x000000021a167211 */ /* 0x000fc800030f0eff */
[----:B------:R0:W2:Y:S02]  /*5a10*/  @!P5 LDG.E.U8 R4, desc[UR14][R44.64] ;  /* 0x0000000e2c04d981 */ /* 0x0000a4000c1e1100 */
[----:B0-----:R-:W-:Y:S02]  /*5a20*/  @!P4 IMAD.MOV.U32 R44, RZ, RZ, R21 ;  /* 0x000000ffff2cc224 */ /* 0x001fe400078e0015 */
[----:B------:R-:W-:-:S05]  /*5a30*/  @!P4 IMAD.MOV.U32 R45, RZ, RZ, R22 ;  /* 0x000000ffff2dc224 */ /* 0x000fca00078e0016 */
[----:B------:R0:W4:Y:S01]  /*5a40*/  @!P4 LDG.E.U8 R3, desc[UR14][R44.64] ;  /* 0x0000000e2c03c981 */ /* 0x000122000c1e1100 */
[----:B------:R-:W-:-:S05]  /*5a50*/  IMAD R65, R28, 0xd, RZ ;  /* 0x0000000d1c417824 */ /* 0x000fca00078e02ff */
[C---:B------:R-:W-:Y:S01]  /*5a60*/  IADD3 R74, P6, PT, R65.reuse, R0, RZ ;  /* 0x00000000414a7210 */ /* 0x040fe20007fde0ff */
[----:B------:R-:W-:Y:S03]  /*5a70*/  STL [R1+0x558], R6 ;  /* 0x0005580601007387 */ /* 0x000fe60000100800 */
[----:B------:R-:W-:Y:S01]  /*5a80*/  LEA.HI.X.SX32 R65, R65, R2, 0x1, P6 ;  /* 0x0000000241417211 */ /* 0x000fe200030f0eff */
[----:B------:R1:W-:Y:S01]  /*5a90*/  STL [R1+0x630], R21 ;  /* 0x0006301501007387 */ /* 0x0003e20000100800 */
[----:B0-----:R-:W-:Y:S02]  /*5aa0*/  @!P3 IMAD.MOV.U32 R44, RZ, RZ, R74 ;  /* 0x000000ffff2cb224 */ /* 0x001fe400078e004a */
[----:B------:R-:W-:Y:S02]  /*5ab0*/  VIADD R43, R20, 0xffffffda ;  /* 0xffffffda142b7836 */ /* 0x000fe40000000000 */
[----:B------:R-:W-:-:S02]  /*5ac0*/  @!P3 IMAD.MOV.U32 R45, RZ, RZ, R65 ;  /* 0x000000ffff2db224 */ /* 0x000fc400078e0041 */
[C---:B------:R-:W-:Y:S01]  /*5ad0*/  IMAD R26, R28.reuse, 0x15, RZ ;  /* 0x000000151c1a7824 */ /* 0x040fe200078e02ff */
[----:B-1----:R-:W-:Y:S02]  /*5ae0*/  PRMT R21, RZ, 0x7610, R21 ;  /* 0x00007610ff157816 */ /* 0x002fe40000000015 */
[----:B------:R-:W-:Y:S01]  /*5af0*/  ISETP.GE.U32.AND P5, PT, R43, 0x7fffff5b, PT ;  /* 0x7fffff5b2b00780c */ /* 0x000fe20003fa6070 */
[----:B------:R-:W-:-:S03]  /*5b00*/  IMAD R43, R28, 0x1d, RZ ;  /* 0x0000001d1c2b7824 */ /* 0x000fc600078e02ff */
[----:B------:R0:W3:Y:S01]  /*5b10*/  @!P3 LDG.E.U8 R21, desc[UR14][R44.64] ;  /* 0x0000000e2c15b981 */ /* 0x0000e2000c1e1100 */
[-C--:B------:R-:W-:Y:S01]  /*5b20*/  IADD3 R7, P3, PT, R26, R0.reuse, RZ ;  /* 0x000000001a077210 */ /* 0x080fe20007f7e0ff */
[----:B------:R-:W-:Y:S01]  /*5b30*/  IMAD R47, R28, 0x25, RZ ;  /* 0x000000251c2f7824 */ /* 0x000fe200078e02ff */
[----:B------:R-:W-:Y:S01]  /*5b40*/  IADD3 R5, P4, PT, R43, R0, RZ ;  /* 0x000000002b057210 */ /* 0x000fe20007f9e0ff */
[----:B------:R1:W-:Y:S01]  /*5b50*/  STL [R1+0x62c], R22 ;  /* 0x00062c1601007387 */ /* 0x0003e20000100800 */
[----:B------:R-:W-:-:S03]  /*5b60*/  LEA.HI.X.SX32 R8, R26, R2, 0x1, P3 ;  /* 0x000000021a087211 */ /* 0x000fc600018f0eff */
[----:B------:R-:W-:Y:S01]  /*5b70*/  STL [R1+0x638], R74 ;  /* 0x0006384a01007387 */ /* 0x000fe20000100800 */
[----:B------:R-:W-:Y:S01]  /*5b80*/  PRMT R91, RZ, 0x7610, R91 ;  /* 0x00007610ff5b7816 */ /* 0x000fe2000000005b */
[----:B0-----:R-:W-:Y:S02]  /*5b90*/  @!P0 IMAD.MOV.U32 R44, RZ, RZ, R7 ;  /* 0x000000ffff2c8224 */ /* 0x001fe400078e0007 */
[----:B------:R-:W-:Y:S01]  /*5ba0*/  STL [R1+0x634], R65 ;  /* 0x0006344101007387 */ /* 0x000fe20000100800 */
[----:B------:R-:W-:Y:S01]  /*5bb0*/  @!P0 IMAD.MOV.U32 R45, RZ, RZ, R8 ;  /* 0x000000ffff2d8224 */ /* 0x000fe200078e0008 */
[----:B------:R-:W-:Y:S02]  /*5bc0*/  LEA.HI.X.SX32 R6, R43, R2, 0x1, P4 ;  /* 0x000000022b067211 */ /* 0x000fe400020f0eff */
[----:B-1----:R-:W-:Y:S02]  /*5bd0*/  PRMT R22, RZ, 0x7610, R22 ;  /* 0x00007610ff167816 */ /* 0x002fe40000000016 */
[----:B------:R0:W3:Y:S01]  /*5be0*/  @!P0 LDG.E.U8 R91, desc[UR14][R44.64] ;  /* 0x0000000e2c5b8981 */ /* 0x0000e2000c1e1100 */
[----:B------:R-:W-:Y:S01]  /*5bf0*/  PRMT R29, RZ, 0x7610, R29 ;  /* 0x00007610ff1d7816 */ /* 0x000fe2000000001d */
[----:B0-----:R-:W-:-:S02]  /*5c00*/  @!P2 IMAD.MOV.U32 R44, RZ, RZ, R5 ;  /* 0x000000ffff2ca224 */ /* 0x001fc400078e0005 */
[----:B------:R-:W-:-:S05]  /*5c10*/  @!P2 IMAD.MOV.U32 R45, RZ, RZ, R6 ;  /* 0x000000ffff2da224 */ /* 0x000fca00078e0006 */
[----:B------:R0:W3:Y:S01]  /*5c20*/  @!P2 LDG.E.U8 R22, desc[UR14][R44.64] ;  /* 0x0000000e2c16a981 */ /* 0x0000e2000c1e1100 */
[----:B------:R-:W-:-:S04]  /*5c30*/  LOP3.LUT R70, R24, 0x18, RZ, 0xfc, !PT ;  /* 0x0000001818467812 */ /* 0x000fc800078efcff */
[----:B------:R-:W-:Y:S01]  /*5c40*/  IABS R43, R70 ;  /* 0x00000046002b7213 */ /* 0x000fe20000000000 */
[----:B------:R-:W-:Y:S01]  /*5c50*/  IMAD.MOV.U32 R68, RZ, RZ, R48 ;  /* 0x000000ffff447224 */ /* 0x000fe200078e0030 */
[----:B------:R-:W-:-:S03]  /*5c60*/  LOP3.LUT R72, R24, 0x1b, RZ, 0xfc, !PT ;  /* 0x0000001b18487812 */ /* 0x000fc600078efcff */
[----:B------:R-:W-:-:S04]  /*5c70*/  IMAD.HI.U32 R48, R25, R43, RZ ;  /* 0x0000002b19307227 */ /* 0x000fc800078e00ff */
[----:B------:R-:W-:-:S04]  /*5c80*/  IMAD.MOV R48, RZ, RZ, -R48 ;  /* 0x000000ffff307224 */ /* 0x000fc800078e0a30 */
[C---:B------:R-:W-:Y:S01]  /*5c90*/  IMAD R43, R23.reuse, R48, R43 ;  /* 0x00000030172b7224 */ /* 0x040fe200078e022b */
[C---:B------:R-:W-:Y:S01]  /*5ca0*/  LOP3.LUT R66, R24.reuse, 0x1c, RZ, 0xfc, !PT ;  /* 0x0000001c18427812 */ /* 0x040fe200078efcff */
[----:B------:R-:W-:Y:S01]  /*5cb0*/  IMAD.MOV.U32 R9, RZ, RZ, R60 ;  /* 0x000000ffff097224 */ /* 0x000fe200078e003c */
[C---:B------:R-:W-:Y:S02]  /*5cc0*/  ISETP.GT.U32.AND P4, PT, R23.reuse, R31, PT ;  /* 0x0000001f1700720c */ /* 0x040fe40003f84070 */
[----:B------:R-:W-:Y:S02]  /*5cd0*/  ISETP.GT.U32.AND P3, PT, R23, R36, PT ;  /* 0x000000241700720c */ /* 0x000fe40003f64070 */
[----:B------:R-:W-:Y:S02]  /*5ce0*/  LOP3.LUT R64, R24, 0x17, RZ, 0xfc, !PT ;  /* 0x0000001718407812 */ /* 0x000fe400078efcff */
[----:B------:R-:W-:-:S07]  /*5cf0*/  PRMT R83, RZ, 0x7610, R83 ;  /* 0x00007610ff537816 */ /* 0x000fce0000000053 */
[--C-:B------:R-:W-:Y:S01]  /*5d00*/  @!P4 IMAD.IADD R31, R31, 0x1, -R23.reuse ;  /* 0x000000011f1fc824 */ /* 0x100fe200078e0a17 */
[C---:B------:R-:W-:Y:S02]  /*5d10*/  ISETP.GT.U32.AND P4, PT, R23.reuse, R38, PT ;  /* 0x000000261700720c */ /* 0x040fe40003f84070 */
[----:B------:R-:W-:Y:S01]  /*5d20*/  LOP3.LUT R69, R24, 0x1a, RZ, 0xfc, !PT ;  /* 0x0000001a18457812 */ /* 0x000fe200078efcff */
[----:B------:R-:W-:Y:S01]  /*5d30*/  @!P3 IMAD.IADD R36, R36, 0x1, -R23 ;  /* 0x000000012424b824 */ /* 0x000fe200078e0a17 */
[----:B------:R-:W-:-:S09]  /*5d40*/  ISETP.GT.U32.AND P3, PT, R23, R37, PT ;  /* 0x000000251700720c */ /* 0x000fd20003f64070 */
[--C-:B------:R-:W-:Y:S01]  /*5d50*/  @!P4 IMAD.IADD R38, R38, 0x1, -R23.reuse ;  /* 0x000000012626c824 */ /* 0x100fe200078e0a17 */
[----:B------:R-:W-:Y:S02]  /*5d60*/  ISETP.GT.U32.AND P4, PT, R23, R53, PT ;  /* 0x000000351700720c */ /* 0x000fe40003f84070 */
[----:B------:R-:W-:Y:S01]  /*5d70*/  LOP3.LUT R71, R24, 0x1d, RZ, 0xfc, !PT ;  /* 0x0000001d18477812 */ /* 0x000fe200078efcff */
[----:B------:R-:W-:Y:S01]  /*5d80*/  @!P3 IMAD.IADD R37, R37, 0x1, -R23 ;  /* 0x000000012525b824 */ /* 0x000fe200078e0a17 */
[----:B------:R-:W-:-:S09]  /*5d90*/  ISETP.GT.U32.AND P3, PT, R23, R52, PT ;  /* 0x000000341700720c */ /* 0x000fd20003f64070 */
[----:B------:R-:W-:Y:S01]  /*5da0*/  @!P4 IMAD.IADD R53, R53, 0x1, -R23 ;  /* 0x000000013535c824 */ /* 0x000fe200078e0a17 */
[----:B------:R-:W-:-:S03]  /*5db0*/  ISETP.GT.U32.AND P4, PT, R23, R54, PT ;  /* 0x000000361700720c */ /* 0x000fc60003f84070 */
[----:B------:R-:W-:Y:S01]  /*5dc0*/  @!P3 IMAD.IADD R52, R52, 0x1, -R23 ;  /* 0x000000013434b824 */ /* 0x000fe200078e0a17 */
[----:B------:R-:W-:-:S09]  /*5dd0*/  ISETP.GT.U32.AND P3, PT, R23, R59, PT ;  /* 0x0000003b1700720c */ /* 0x000fd20003f64070 */
[----:B------:R-:W-:-:S04]  /*5de0*/  @!P4 IMAD.IADD R54, R54, 0x1, -R23 ;  /* 0x000000013636c824 */ /* 0x000fc800078e0a17 */
[----:B------:R-:W-:Y:S01]  /*5df0*/  @!P3 IMAD.IADD R59, R59, 0x1, -R23 ;  /* 0x000000013b3bb824 */ /* 0x000fe200078e0a17 */
[----:B------:R-:W-:Y:S01]  /*5e00*/  ISETP.GT.U32.AND P3, PT, R23, R43, PT ;  /* 0x0000002b1700720c */ /* 0x000fe20003f64070 */
[----:B----4-:R1:W-:Y:S04]  /*5e10*/  STL [R1+0x2c], R3 ;  /* 0x00002c0301007387 */ /* 0x0103e80000100800 */
[----:B------:R-:W-:Y:S01]  /*5e20*/  STL [R1+0x10c], R7 ;  /* 0x00010c0701007387 */ /* 0x000fe20000100800 */
[----:B-1----:R-:W-:-:S03]  /*5e30*/  IADD3 R3, P6, PT, R47, R0, RZ ;  /* 0x000000002f037210 */ /* 0x002fc60007fde0ff */
[----:B------:R-:W-:Y:S04]  /*5e40*/  STL [R1+0x14c], R5 ;  /* 0x00014c0501007387 */ /* 0x000fe80000100800 */
[----:B------:R-:W-:Y:S04]  /*5e50*/  STL [R1+0x108], R8 ;  /* 0x0001080801007387 */ /* 0x000fe80000100800 */
[----:B------:R-:W-:Y:S04]  /*5e60*/  STL [R1+0x18c], R3 ;  /* 0x00018c0301007387 */ /* 0x000fe80000100800 */
[----:B--2---:R1:W-:Y:S01]  /*5e70*/  STL [R1+0x10], R4 ;  /* 0x0000100401007387 */ /* 0x0043e20000100800 */
[----:B0-----:R-:W-:-:S03]  /*5e80*/  @!P5 IMAD.MOV.U32 R44, RZ, RZ, R3 ;  /* 0x000000ffff2cd224 */ /* 0x001fc600078e0003 */
[----:B------:R-:W-:Y:S01]  /*5e90*/  STL [R1+0x148], R6 ;  /* 0x0001480601007387 */ /* 0x000fe20000100800 */
[----:B-1----:R-:W-:-:S05]  /*5ea0*/  LEA.HI.X.SX32 R4, R47, R2, 0x1, P6 ;  /* 0x000000022f047211 */ /* 0x002fca00030f0eff */
[----:B------:R0:W-:Y:S01]  /*5eb0*/  STL [R1+0x188], R4 ;  /* 0x0001880401007387 */ /* 0x0001e20000100800 */
[----:B------:R-:W-:-:S05]  /*5ec0*/  @!P5 IMAD.MOV.U32 R45, RZ, RZ, R4 ;  /* 0x000000ffff2dd224 */ /* 0x000fca00078e0004 */
[----:B------:R1:W2:Y:S01]  /*5ed0*/  @!P5 LDG.E.U8 R29, desc[UR14][R44.64] ;  /* 0x0000000e2c1dd981 */ /* 0x0002a2000c1e1100 */
[----:B0-----:R-:W-:Y:S01]  /*5ee0*/  IMAD.MOV.U32 R4, RZ, RZ, R62 ;  /* 0x000000ffff047224 */ /* 0x001fe200078e003e */
[----:B------:R-:W-:Y:S01]  /*5ef0*/  LOP3.LUT R62, R24, 0x16, RZ, 0xfc, !PT ;  /* 0x00000016183e7812 */ /* 0x000fe200078efcff */
[----:B------:R-:W-:-:S03]  /*5f00*/  IMAD.MOV.U32 R3, RZ, RZ, R63 ;  /* 0x000000ffff037224 */ /* 0x000fc600078e003f */
[----:B-1----:R-:W-:Y:S02]  /*5f10*/  IABS R45, R62 ;  /* 0x0000003e002d7213 */ /* 0x002fe40000000000 */
[----:B------:R-:W-:-:S03]  /*5f20*/  LOP3.LUT R63, R24, 0x19, RZ, 0xfc, !PT ;  /* 0x00000019183f7812 */ /* 0x000fc600078efcff */
[----:B------:R-:W-:-:S04]  /*5f30*/  IMAD.HI.U32 R26, R25, R45, RZ ;  /* 0x0000002d191a7227 */ /* 0x000fc800078e00ff */
[----:B------:R-:W-:Y:S01]  /*5f40*/  IMAD.MOV.U32 R5, RZ, RZ, R51 ;  /* 0x000000ffff057224 */ /* 0x000fe200078e0033 */
[----:B------:R-:W-:Y:S01]  /*5f50*/  IABS R51, R63 ;  /* 0x0000003f00337213 */ /* 0x000fe20000000000 */
[----:B------:R-:W-:-:S04]  /*5f60*/  IMAD.MOV R26, RZ, RZ, -R26 ;  /* 0x000000ffff1a7224 */ /* 0x000fc800078e0a1a */
[----:B------:R-:W-:Y:S02]  /*5f70*/  IMAD R45, R23, R26, R45 ;  /* 0x0000001a172d7224 */ /* 0x000fe400078e022d */
[----:B------:R-:W-:-:S04]  /*5f80*/  IMAD.HI.U32 R26, R25, R51, RZ ;  /* 0x00000033191a7227 */ /* 0x000fc800078e00ff */
[----:B------:R-:W-:Y:S01]  /*5f90*/  IMAD.MOV.U32 R8, RZ, RZ, R61 ;  /* 0x000000ffff087224 */ /* 0x000fe200078e003d */
[----:B------:R-:W-:Y:S01]  /*5fa0*/  LOP3.LUT R61, R24, 0x1f, RZ, 0xfc, !PT ;  /* 0x0000001f183d7812 */ /* 0x000fe200078efcff */
[----:B------:R-:W-:-:S04]  /*5fb0*/  IMAD.MOV R26, RZ, RZ, -R26 ;  /* 0x000000ffff1a7224 */ /* 0x000fc800078e0a1a */
[----:B------:R-:W-:Y:S01]  /*5fc0*/  IMAD R51, R23, R26, R51 ;  /* 0x0000001a17337224 */ /* 0x000fe200078e0233 */
[----:B------:R-:W-:Y:S01]  /*5fd0*/  IABS R26, R61 ;  /* 0x0000003d001a7213 */ /* 0x000fe20000000000 */
[----:B------:R-:W-:Y:S01]  /*5fe0*/  IMAD.MOV.U32 R6, RZ, RZ, R49 ;  /* 0x000000ffff067224 */ /* 0x000fe200078e0031 */
[----:B------:R-:W-:-:S03]  /*5ff0*/  IABS R49, R72 ;  /* 0x0000004800317213 */ /* 0x000fc60000000000 */
[----:B------:R-:W-:-:S04]  /*6000*/  IMAD.HI.U32 R73, R25, R26, RZ ;  /* 0x0000001a19497227 */ /* 0x000fc800078e00ff */
[----:B------:R-:W-:Y:S02]  /*6010*/  IMAD.MOV R73, RZ, RZ, -R73 ;  /* 0x000000ffff497224 */ /* 0x000fe400078e0a49 */
[----:B------:R-:W-:-:S04]  /*6020*/  IMAD.HI.U32 R48, R25, R49, RZ ;  /* 0x0000003119307227 */ /* 0x000fc800078e00ff */
[C---:B------:R-:W-:Y:S02]  /*6030*/  IMAD R26, R23.reuse, R73, R26 ;  /* 0x00000049171a7224 */ /* 0x040fe400078e021a */
[----:B------:R-:W-:Y:S02]  /*6040*/  IMAD.MOV R48, RZ, RZ, -R48 ;  /* 0x000000ffff307224 */ /* 0x000fe400078e0a30 */
[----:B------:R-:W-:Y:S02]  /*6050*/  IMAD R73, R28, 0x2d, RZ ;  /* 0x0000002d1c497824 */ /* 0x000fe400078e02ff */
[----:B------:R-:W-:Y:S01]  /*6060*/  IMAD R49, R23, R48, R49 ;  /* 0x0000003017317224 */ /* 0x000fe200078e0231 */
[----:B------:R-:W-:Y:S02]  /*6070*/  IABS R48, R66 ;  /* 0x0000004200307213 */ /* 0x000fe40000000000 */
[----:B------:R-:W-:-:S03]  /*6080*/  IADD3 R10, P2, PT, R73, R0, RZ ;  /* 0x00000000490a7210 */ /* 0x000fc60007f5e0ff */
[----:B------:R-:W-:Y:S01]  /*6090*/  IMAD.HI.U32 R60, R25, R48, RZ ;  /* 0x00000030193c7227 */ /* 0x000fe200078e00ff */
[----:B------:R-:W-:Y:S02]  /*60a0*/  LEA.HI.X.SX32 R11, R73, R2, 0x1, P2 ;  /* 0x00000002490b7211 */ /* 0x000fe400010f0eff */
[----:B------:R-:W-:Y:S01]  /*60b0*/  ISETP.GT.U32.AND P2, PT, R23, R30, PT ;  /* 0x0000001e1700720c */ /* 0x000fe20003f44070 */
[----:B------:R-:W-:-:S04]  /*60c0*/  IMAD.MOV R60, RZ, RZ, -R60 ;  /* 0x000000ffff3c7224 */ /* 0x000fc800078e0a3c */
[C---:B------:R-:W-:Y:S02]  /*60d0*/  IMAD R48, R23.reuse, R60, R48 ;  /* 0x0000003c17307224 */ /* 0x040fe400078e0230 */
[----:B------:R-:W-:Y:S01]  /*60e0*/  VIADD R60, R20, 0xffffffd2 ;  /* 0xffffffd2143c7836 */ /* 0x000fe20000000000 */
[----:B------:R-:W-:-:S04]  /*60f0*/  ISETP.GT.U32.AND P5, PT, R23, R32, PT ;  /* 0x000000201700720c */ /* 0x000fc80003fa4070 */
[----:B------:R-:W-:Y:S01]  /*6100*/  ISETP.GE.U32.AND P0, PT, R60, 0x7fffff53, PT ;  /* 0x7fffff533c00780c */ /* 0x000fe20003f06070 */
[----:B------:R-:W-:Y:S01]  /*6110*/  @!P2 IMAD.IADD R30, R30, 0x1, -R23 ;  /* 0x000000011e1ea824 */ /* 0x000fe200078e0a17 */
[----:B------:R-:W-:Y:S02]  /*6120*/  ISETP.GT.U32.AND P2, PT, R23, R35, PT ;  /* 0x000000231700720c */ /* 0x000fe40003f44070 */
[----:B------:R-:W-:Y:S01]  /*6130*/  IABS R44, R64 ;  /* 0x00000040002c7213 */ /* 0x000fe20000000000 */
[----:B------:R-:W-:-:S04]  /*6140*/  IMAD.MOV.U32 R7, RZ, RZ, R50 ;  /* 0x000000ffff077224 */ /* 0x000fc800078e0032 */
[----:B------:R-:W-:Y:S01]  /*6150*/  @!P5 IMAD.IADD R32, R32, 0x1, -R23 ;  /* 0x000000012020d824 */ /* 0x000fe200078e0a17 */
[----:B------:R-:W-:-:S03]  /*6160*/  ISETP.GT.U32.AND P5, PT, R23, R39, PT ;  /* 0x000000271700720c */ /* 0x000fc60003fa4070 */
[----:B------:R-:W-:Y:S02]  /*6170*/  @!P0 IMAD.MOV.U32 R76, RZ, RZ, R10 ;  /* 0x000000ffff4c8224 */ /* 0x000fe400078e000a */
[----:B------:R-:W-:Y:S02]  /*6180*/  @!P0 IMAD.MOV.U32 R77, RZ, RZ, R11 ;  /* 0x000000ffff4d8224 */ /* 0x000fe400078e000b */
[----:B------:R-:W-:Y:S01]  /*6190*/  @!P2 IMAD.IADD R35, R35, 0x1, -R23 ;  /* 0x000000012323a824 */ /* 0x000fe200078e0a17 */
[----:B------:R-:W-:Y:S01]  /*61a0*/  ISETP.GT.U32.AND P2, PT, R23, R42, PT ;  /* 0x0000002a1700720c */ /* 0x000fe20003f44070 */
[----:B------:R-:W-:Y:S01]  /*61b0*/  IMAD.HI.U32 R47, R25, R44, RZ ;  /* 0x0000002c192f7227 */ /* 0x000fe200078e00ff */
[----:B------:R0:W4:Y:S01]  /*61c0*/  @!P0 LDG.E.U8 R83, desc[UR14][R76.64] ;  /* 0x0000000e4c538981 */ /* 0x000122000c1e1100 */
[----:B------:R-:W-:Y:S02]  /*61d0*/  ISETP.GT.U32.AND P0, PT, R23, R33, PT ;  /* 0x000000211700720c */ /* 0x000fe40003f04070 */
[----:B------:R-:W-:Y:S01]  /*61e0*/  IMAD.MOV R47, RZ, RZ, -R47 ;  /* 0x000000ffff2f7224 */ /* 0x000fe200078e0a2f */
[----:B------:R-:W-:-:S03]  /*61f0*/  IABS R50, R69 ;  /* 0x0000004500327213 */ /* 0x000fc60000000000 */
[----:B------:R-:W-:Y:S02]  /*6200*/  IMAD R44, R23, R47, R44 ;  /* 0x0000002f172c7224 */ /* 0x000fe400078e022c */
[----:B------:R-:W-:-:S04]  /*6210*/  IMAD.HI.U32 R47, R25, R50, RZ ;  /* 0x00000032192f7227 */ /* 0x000fc800078e00ff */
[----:B------:R-:W-:Y:S01]  /*6220*/  @!P2 IMAD.IADD R42, R42, 0x1, -R23 ;  /* 0x000000012a2aa824 */ /* 0x000fe200078e0a17 */
[----:B------:R-:W-:Y:S01]  /*6230*/  ISETP.GT.U32.AND P2, PT, R23, R46, PT ;  /* 0x0000002e1700720c */ /* 0x000fe20003f44070 */
[----:B------:R-:W-:Y:S02]  /*6240*/  IMAD.MOV R47, RZ, RZ, -R47 ;  /* 0x000000ffff2f7224 */ /* 0x000fe400078e0a2f */
[--C-:B------:R-:W-:Y:S01]  /*6250*/  @!P5 IMAD.IADD R39, R39, 0x1, -R23.reuse ;  /* 0x000000012727d824 */ /* 0x100fe200078e0a17 */
[----:B------:R-:W-:Y:S01]  /*6260*/  ISETP.GT.U32.AND P5, PT, R23, R40, PT ;  /* 0x000000281700720c */ /* 0x000fe20003fa4070 */
[----:B------:R-:W-:Y:S01]  /*6270*/  @!P0 IMAD.IADD R33, R33, 0x1, -R23 ;  /* 0x0000000121218824 */ /* 0x000fe200078e0a17 */
[C---:B------:R-:W-:Y:S01]  /*6280*/  ISETP.GT.U32.AND P0, PT, R23.reuse, R34, PT ;  /* 0x000000221700720c */ /* 0x040fe20003f04070 */
[----:B------:R-:W-:Y:S01]  /*6290*/  IMAD R50, R23, R47, R50 ;  /* 0x0000002f17327224 */ /* 0x000fe200078e0232 */
[----:B------:R-:W-:-:S05]  /*62a0*/  IABS R47, R71 ;  /* 0x00000047002f7213 */ /* 0x000fca0000000000 */
[----:B------:R-:W-:-:S04]  /*62b0*/  IMAD.HI.U32 R67, R25, R47, RZ ;  /* 0x0000002f19437227 */ /* 0x000fc800078e00ff */
[----:B------:R-:W-:Y:S01]  /*62c0*/  @!P2 IMAD.IADD R46, R46, 0x1, -R23 ;  /* 0x000000012e2ea824 */ /* 0x000fe200078e0a17 */
[C---:B------:R-:W-:Y:S01]  /*62d0*/  ISETP.GT.U32.AND P2, PT, R23.reuse, R58, PT ;  /* 0x0000003a1700720c */ /* 0x040fe20003f44070 */
[----:B------:R-:W-:Y:S02]  /*62e0*/  IMAD.MOV R67, RZ, RZ, -R67 ;  /* 0x000000ffff437224 */ /* 0x000fe400078e0a43 */
[--C-:B------:R-:W-:Y:S01]  /*62f0*/  @!P5 IMAD.IADD R40, R40, 0x1, -R23.reuse ;  /* 0x000000012828d824 */ /* 0x100fe200078e0a17 */
[C---:B------:R-:W-:Y:S01]  /*6300*/  ISETP.GT.U32.AND P5, PT, R23.reuse, R55, PT ;  /* 0x000000371700720c */ /* 0x040fe20003fa4070 */
[----:B------:R-:W-:Y:S01]  /*6310*/  @!P0 IMAD.IADD R34, R34, 0x1, -R23 ;  /* 0x0000000122228824 */ /* 0x000fe200078e0a17 */
[C---:B------:R-:W-:Y:S01]  /*6320*/  ISETP.GT.U32.AND P0, PT, R23.reuse, R41, PT ;  /* 0x000000291700720c */ /* 0x040fe20003f04070 */
[C---:B------:R-:W-:Y:S01]  /*6330*/  IMAD R47, R23.reuse, R67, R47 ;  /* 0x00000043172f7224 */ /* 0x040fe200078e022f */
[----:B------:R-:W-:Y:S02]  /*6340*/  LOP3.LUT R67, R24, 0x1e, RZ, 0xfc, !PT ;  /* 0x0000001e18437812 */ /* 0x000fe400078efcff */
[----:B------:R-:W-:-:S02]  /*6350*/  ISETP.GT.U32.AND P4, PT, R23, R44, PT ;  /* 0x0000002c1700720c */ /* 0x000fc40003f84070 */
[----:B------:R-:W-:Y:S01]  /*6360*/  IABS R60, R67 ;  /* 0x00000043003c7213 */ /* 0x000fe20000000000 */
[----:B------:R-:W-:Y:S01]  /*6370*/  @!P2 IMAD.IADD R58, R58, 0x1, -R23 ;  /* 0x000000013a3aa824 */ /* 0x000fe200078e0a17 */
[----:B------:R-:W-:-:S03]  /*6380*/  ISETP.GT.U32.AND P2, PT, R23, R51, PT ;  /* 0x000000331700720c */ /* 0x000fc60003f44070 */
[----:B------:R-:W-:-:S04]  /*6390*/  IMAD.HI.U32 R25, R25, R60, RZ ;  /* 0x0000003c19197227 */ /* 0x000fc800078e00ff */
[--C-:B------:R-:W-:Y:S01]  /*63a0*/  @!P5 IMAD.IADD R55, R55, 0x1, -R23.reuse ;  /* 0x000000013737d824 */ /* 0x100fe200078e0a17 */
[----:B------:R-:W-:Y:S01]  /*63b0*/  ISETP.GT.U32.AND P5, PT, R23, R45, PT ;  /* 0x0000002d1700720c */ /* 0x000fe20003fa4070 */
[----:B------:R-:W-:Y:S01]  /*63c0*/  @!P0 IMAD.IADD R41, R41, 0x1, -R23 ;  /* 0x0000000129298824 */ /* 0x000fe200078e0a17 */
[C---:B------:R-:W-:Y:S01]  /*63d0*/  ISETP.GT.U32.AND P0, PT, R23.reuse, R56, PT ;  /* 0x000000381700720c */ /* 0x040fe20003f04070 */
[----:B------:R-:W-:Y:S02]  /*63e0*/  IMAD.MOV R25, RZ, RZ, -R25 ;  /* 0x000000ffff197224 */ /* 0x000fe400078e0a19 */
[--C-:B------:R-:W-:Y:S01]  /*63f0*/  @!P4 IMAD.IADD R44, R44, 0x1, -R23.reuse ;  /* 0x000000012c2cc824 */ /* 0x100fe200078e0a17 */
[C---:B------:R-:W-:Y:S01]  /*6400*/  ISETP.GT.U32.AND P4, PT, R23.reuse, R48, PT ;  /* 0x000000301700720c */ /* 0x040fe20003f84070 */
[C---:B------:R-:W-:Y:S01]  /*6410*/  IMAD R25, R23.reuse, R25, R60 ;  /* 0x0000001917197224 */ /* 0x040fe200078e023c */
[----:B------:R-:W-:Y:S01]  /*6420*/  ISETP.GT.U32.AND P6, PT, R23, R26, PT ;  /* 0x0000001a1700720c */ /* 0x000fe20003fc4070 */
[----:B------:R-:W-:-:S03]  /*6430*/  @!P2 IMAD.IADD R51, R51, 0x1, -R23 ;  /* 0x000000013333a824 */ /* 0x000fc600078e0a17 */
[----:B------:R-:W-:Y:S01]  /*6440*/  ISETP.GT.U32.AND P2, PT, R23, R25, PT ;  /* 0x000000191700720c */ /* 0x000fe20003f44070 */
[--C-:B------:R-:W-:Y:S01]  /*6450*/  @!P5 IMAD.IADD R45, R45, 0x1, -R23.reuse ;  /* 0x000000012d2dd824 */ /* 0x100fe200078e0a17 */
[C---:B------:R-:W-:Y:S01]  /*6460*/  ISETP.GT.U32.AND P5, PT, R23.reuse, R49, PT ;  /* 0x000000311700720c */ /* 0x040fe20003fa4070 */
[--C-:B------:R-:W-:Y:S01]  /*6470*/  @!P0 IMAD.IADD R56, R56, 0x1, -R23.reuse ;  /* 0x0000000138388824 */ /* 0x100fe200078e0a17 */
[----:B------:R-:W-:Y:S01]  /*6480*/  ISETP.GT.U32.AND P0, PT, R23, R57, PT ;  /* 0x000000391700720c */ /* 0x000fe20003f04070 */
[--C-:B------:R-:W-:Y:S01]  /*6490*/  @!P3 IMAD.IADD R43, R43, 0x1, -R23.reuse ;  /* 0x000000012b2bb824 */ /* 0x100fe200078e0a17 */
[C---:B------:R-:W-:Y:S01]  /*64a0*/  ISETP.GT.U32.AND P3, PT, R23.reuse, R47, PT ;  /* 0x0000002f1700720c */ /* 0x040fe20003f64070 */
[--C-:B------:R-:W-:Y:S01]  /*64b0*/  @!P4 IMAD.IADD R48, R48, 0x1, -R23.reuse ;  /* 0x000000013030c824 */ /* 0x100fe200078e0a17 */
[----:B------:R-:W-:Y:S01]  /*64c0*/  ISETP.GT.U32.AND P4, PT, R23, R33, PT ;  /* 0x000000211700720c */ /* 0x000fe20003f84070 */
[----:B------:R-:W-:-:S04]  /*64d0*/  @!P6 IMAD.IADD R26, R26, 0x1, -R23 ;  /* 0x000000011a1ae824 */ /* 0x000fc800078e0a17 */
[--C-:B------:R-:W-:Y:S01]  /*64e0*/  @!P2 IMAD.IADD R25, R25, 0x1, -R23.reuse ;  /* 0x000000011919a824 */ /* 0x100fe200078e0a17 */
[----:B------:R-:W-:Y:S01]  /*64f0*/  ISETP.GT.U32.AND P2, PT, R23, R31, PT ;  /* 0x0000001f1700720c */ /* 0x000fe20003f44070 */
[--C-:B------:R-:W-:Y:S01]  /*6500*/  @!P5 IMAD.IADD R49, R49, 0x1, -R23.reuse ;  /* 0x000000013131d824 */ /* 0x100fe200078e0a17 */
[----:B------:R-:W-:Y:S01]  /*6510*/  ISETP.GT.U32.AND P5, PT, R23, R26, PT ;  /* 0x0000001a1700720c */ /* 0x000fe20003fa4070 */
[--C-:B------:R-:W-:Y:S01]  /*6520*/  @!P0 IMAD.IADD R57, R57, 0x1, -R23.reuse ;  /* 0x0000000139398824 */ /* 0x100fe200078e0a17 */
[----:B------:R-:W-:Y:S01]  /*6530*/  ISETP.GT.U32.AND P0, PT, R23, R50, PT ;  /* 0x000000321700720c */ /* 0x000fe20003f04070 */
[--C-:B------:R-:W-:Y:S01]  /*6540*/  @!P3 IMAD.IADD R47, R47, 0x1, -R23.reuse ;  /* 0x000000012f2fb824 */ /* 0x100fe200078e0a17 */
[----:B------:R-:W-:Y:S01]  /*6550*/  ISETP.GT.U32.AND P3, PT, R23, R32, PT ;  /* 0x000000201700720c */ /* 0x000fe20003f64070 */
[----:B------:R-:W-:Y:S01]  /*6560*/  @!P4 IMAD.IADD R33, R33, 0x1, -R23 ;  /* 0x000000012121c824 */ /* 0x000fe200078e0a17 */
[----:B------:R-:W-:-:S05]  /*6570*/  ISETP.GT.U32.AND P4, PT, R23, R34, PT ;  /* 0x000000221700720c */ /* 0x000fca0003f84070 */
[--C-:B------:R-:W-:Y:S01]  /*6580*/  @!P2 IMAD.IADD R31, R31, 0x1, -R23.reuse ;  /* 0x000000011f1fa824 */ /* 0x100fe200078e0a17 */
[C---:B------:R-:W-:Y:S01]  /*6590*/  ISETP.GT.U32.AND P2, PT, R23.reuse, R38, PT ;  /* 0x000000261700720c */ /* 0x040fe20003f44070 */
[--C-:B------:R-:W-:Y:S01]  /*65a0*/  @!P5 IMAD.IADD R26, R26, 0x1, -R23.reuse ;  /* 0x000000011a1ad824 */ /* 0x100fe200078e0a17 */
[C---:B------:R-:W-:Y:S01]  /*65b0*/  ISETP.GT.U32.AND P5, PT, R23.reuse, R35, PT ;  /* 0x000000231700720c */ /* 0x040fe20003fa4070 */
[--C-:B------:R-:W-:Y:S01]  /*65c0*/  @!P0 IMAD.IADD R50, R50, 0x1, -R23.reuse ;  /* 0x0000000132328824 */ /* 0x100fe200078e0a17 */
[C---:B------:R-:W-:Y:S01]  /*65d0*/  ISETP.GT.U32.AND P0, PT, R23.reuse, R30, PT ;  /* 0x0000001e1700720c */ /* 0x040fe20003f04070 */
[--C-:B------:R-:W-:Y:S01]  /*65e0*/  @!P3 IMAD.IADD R32, R32, 0x1, -R23.reuse ;  /* 0x000000012020b824 */ /* 0x100fe200078e0a17 */
[C---:B------:R-:W-:Y:S01]  /*65f0*/  ISETP.GT.U32.AND P3, PT, R23.reuse, R39, PT ;  /* 0x000000271700720c */ /* 0x040fe20003f64070 */
[----:B------:R-:W-:Y:S01]  /*6600*/  @!P4 IMAD.IADD R34, R34, 0x1, -R23 ;  /* 0x000000012222c824 */ /* 0x000fe200078e0a17 */
[----:B------:R-:W-:-:S05]  /*6610*/  ISETP.GT.U32.AND P4, PT, R23, R41, PT ;  /* 0x000000291700720c */ /* 0x000fca0003f84070 */
[--C-:B------:R-:W-:Y:S01]  /*6620*/  @!P2 IMAD.IADD R38, R38, 0x1, -R23.reuse ;  /* 0x000000012626a824 */ /* 0x100fe200078e0a17 */
[----:B------:R-:W-:Y:S01]  /*6630*/  ISETP.GT.U32.AND P2, PT, R23, R53, PT ;  /* 0x000000351700720c */ /* 0x000fe20003f44070 */
[--C-:B------:R-:W-:Y:S01]  /*6640*/  @!P5 IMAD.IADD R35, R35, 0x1, -R23.reuse ;  /* 0x000000012323d824 */ /* 0x100fe200078e0a17 */
[C---:B------:R-:W-:Y:S01]  /*6650*/  ISETP.GT.U32.AND P5, PT, R23.reuse, R42, PT ;  /* 0x0000002a1700720c */ /* 0x040fe20003fa4070 */
        /* <DEDUP_REMOVED lines=17> */
[C---:B------:R-:W-:Y:S01]  /*6770*/  ISETP.GT.U32.AND P2, PT, R23.reuse, R44, PT ;  /* 0x0000002c1700720c */ /* 0x040fe20003f44070 */
        /* <DEDUP_REMOVED lines=11> */
[----:B------:R-:W-:Y:S01]  /*6830*/  ISETP.GE.AND P5, PT, R24, RZ, PT ;  /* 0x000000ff1800720c */ /* 0x000fe20003fa6270 */
[----:B------:R-:W-:Y:S02]  /*6840*/  VIADD R24, R20, 0xffffffca ;  /* 0xffffffca14187836 */ /* 0x000fe40000000000 */
[--C-:B------:R-:W-:Y:S01]  /*6850*/  @!P0 IMAD.IADD R52, R52, 0x1, -R23.reuse ;  /* 0x0000000134348824 */ /* 0x100fe200078e0a17 */
[----:B------:R-:W-:Y:S01]  /*6860*/  ISETP.GT.U32.AND P0, PT, R23, R59, PT ;  /* 0x0000003b1700720c */ /* 0x000fe20003f04070 */
[--C-:B------:R-:W-:Y:S01]  /*6870*/  @!P3 IMAD.IADD R45, R45, 0x1, -R23.reuse ;  /* 0x000000012d2db824 */ /* 0x100fe200078e0a17 */
[----:B------:R-:W-:Y:S01]  /*6880*/  ISETP.GT.U32.AND P3, PT, R23, R50, PT ;  /* 0x000000321700720c */ /* 0x000fe20003f64070 */
[--C-:B------:R-:W-:Y:S01]  /*6890*/  @!P4 IMAD.IADD R51, R51, 0x1, -R23.reuse ;  /* 0x000000013333c824 */ /* 0x100fe200078e0a17 */
[----:B------:R-:W-:Y:S01]  /*68a0*/  ISETP.GE.U32.AND P4, PT, R24, 0x7fffff4b, PT ;  /* 0x7fffff4b1800780c */ /* 0x000fe20003f86070 */
[----:B------:R-:W-:Y:S01]  /*68b0*/  IMAD R24, R28, 0x35, RZ ;  /* 0x000000351c187824 */ /* 0x000fe200078e02ff */
[----:B------:R1:W-:Y:S01]  /*68c0*/  STL [R1+0x1e4], R10 ;  /* 0x0001e40a01007387 */ /* 0x0003e20000100800 */
[----:B------:R-:W-:Y:S01]  /*68d0*/  @!P2 IMAD.IADD R49, R49, 0x1, -R23 ;  /* 0x000000013131a824 */ /* 0x000fe200078e0a17 */
[----:B------:R-:W-:-:S02]  /*68e0*/  ISETP.GT.U32.AND P6, PT, R23, R47, PT ;  /* 0x0000002f1700720c */ /* 0x000fc40003fc4070 */
[----:B------:R0:W-:Y:S01]  /*68f0*/  STL [R1+0x1e0], R11 ;  /* 0x0001e00b01007387 */ /* 0x0001e20000100800 */
[----:B-1----:R-:W-:Y:S02]  /*6900*/  IADD3 R10, P2, PT, R24, R0, RZ ;  /* 0x00000000180a7210 */ /* 0x002fe40007f5e0ff */
[--C-:B------:R-:W-:Y:S01]  /*6910*/  @!P0 IMAD.IADD R59, R59, 0x1, -R23.reuse ;  /* 0x000000013b3b8824 */ /* 0x100fe200078e0a17 */
[C---:B------:R-:W-:Y:S01]  /*6920*/  ISETP.GT.U32.AND P0, PT, R23.reuse, R43, PT ;  /* 0x0000002b1700720c */ /* 0x040fe20003f04070 */
[--C-:B------:R-:W-:Y:S01]  /*6930*/  @!P3 IMAD.IADD R50, R50, 0x1, -R23.reuse ;  /* 0x000000013232b824 */ /* 0x100fe200078e0a17 */
[----:B0-----:R-:W-:Y:S02]  /*6940*/  LEA.HI.X.SX32 R11, R24, R2, 0x1, P2 ;  /* 0x00000002180b7211 */ /* 0x001fe400010f0eff */
[C---:B------:R-:W-:Y:S02]  /*6950*/  ISETP.GT.U32.AND P3, PT, R23.reuse, R48, PT ;  /* 0x000000301700720c */ /* 0x040fe40003f64070 */
[----:B------:R-:W-:Y:S01]  /*6960*/  ISETP.GT.U32.AND P2, PT, R23, R25, PT ;  /* 0x000000191700720c */ /* 0x000fe20003f44070 */
[----:B------:R-:W-:-:S06]  /*6970*/  @!P6 IMAD.IADD R47, R47, 0x1, -R23 ;  /* 0x000000012f2fe824 */ /* 0x000fcc00078e0a17 */
[----:B------:R-:W-:-:S04]  /*6980*/  @!P0 IMAD.IADD R43, R43, 0x1, -R23 ;  /* 0x000000012b2b8824 */ /* 0x000fc800078e0a17 */
[--C-:B------:R-:W-:Y:S02]  /*6990*/  @!P3 IMAD.IADD R48, R48, 0x1, -R23.reuse ;  /* 0x000000013030b824 */ /* 0x100fe400078e0a17 */
[----:B------:R-:W-:Y:S02]  /*69a0*/  @!P2 IMAD.IADD R25, R25, 0x1, -R23 ;  /* 0x000000011919a824 */ /* 0x000fe400078e0a17 */
[----:B------:R-:W-:Y:S01]  /*69b0*/  VIADD R23, R20, 0xffffffc2 ;  /* 0xffffffc214177836 */ /* 0x000fe20000000000 */
[----:B------:R-:W-:Y:S01]  /*69c0*/  PRMT R81, RZ, 0x7610, R81 ;  /* 0x00007610ff517816 */ /* 0x000fe20000000051 */
[----:B------:R-:W-:-:S03]  /*69d0*/  @!P4 IMAD.MOV.U32 R76, RZ, RZ, R10 ;  /* 0x000000ffff4cc224 */ /* 0x000fc600078e000a */
[----:B------:R-:W-:Y:S01]  /*69e0*/  ISETP.GE.U32.AND P2, PT, R23, 0x7fffff43, PT ;  /* 0x7fffff431700780c */ /* 0x000fe20003f46070 */
[----:B------:R-:W-:Y:S02]  /*69f0*/  IMAD R23, R28, 0x3d, RZ ;  /* 0x0000003d1c177824 */ /* 0x000fe400078e02ff */
[----:B------:R-:W-:Y:S01]  /*6a00*/  @!P4 IMAD.MOV.U32 R77, RZ, RZ, R11 ;  /* 0x000000ffff4dc224 */ /* 0x000fe200078e000b */
[----:B------:R0:W-:Y:S04]  /*6a10*/  STL [R1+0x224], R10 ;  /* 0x0002240a01007387 */ /* 0x0001e80000100800 */
[----:B------:R-:W2:Y:S01]  /*6a20*/  @!P4 LDG.E.U8 R81, desc[UR14][R76.64] ;  /* 0x0000000e4c51c981 */ /* 0x000ea2000c1e1100 */
[----:B------:R-:W-:Y:S02]  /*6a30*/  ISETP.GE.AND P4, PT, R61, RZ, PT ;  /* 0x000000ff3d00720c */ /* 0x000fe40003f86270 */
[C---:B0-----:R-:W-:Y:S01]  /*6a40*/  IADD3 R10, P6, PT, R23.reuse, R0, RZ ;  /* 0x00000000170a7210 */ /* 0x041fe20007fde0ff */
[----:B------:R0:W-:Y:S03]  /*6a50*/  STL [R1+0x220], R11 ;  /* 0x0002200b01007387 */ /* 0x0001e60000100800 */
[----:B0-----:R-:W-:Y:S01]  /*6a60*/  LEA.HI.X.SX32 R11, R23, R2, 0x1, P6 ;  /* 0x00000002170b7211 */ /* 0x001fe200030f0eff */
[----:B------:R-:W-:-:S05]  /*6a70*/  VIADD R23, R20, 0xffffffba ;  /* 0xffffffba14177836 */ /* 0x000fca0000000000 */
[----:B------:R-:W-:Y:S01]  /*6a80*/  ISETP.GE.U32.AND P6, PT, R23, 0x7fffff3b, PT ;  /* 0x7fffff3b1700780c */ /* 0x000fe20003fc6070 */
[----:B------:R-:W-:Y:S01]  /*6a90*/  IMAD R23, R28, 0x45, RZ ;  /* 0x000000451c177824 */ /* 0x000fe200078e02ff */
[----:B------:R0:W-:Y:S01]  /*6aa0*/  STL [R1+0x250], R10 ;  /* 0x0002500a01007387 */ /* 0x0001e20000100800 */
[----:B------:R-:W-:Y:S01]  /*6ab0*/  @!P2 IMAD.MOV.U32 R60, RZ, RZ, R10 ;  /* 0x000000ffff3ca224 */ /* 0x000fe200078e000a */
[----:B------:R-:W-:Y:S01]  /*6ac0*/  PRMT R80, RZ, 0x7610, R80 ;  /* 0x00007610ff507816 */ /* 0x000fe20000000050 */
[----:B------:R-:W-:Y:S02]  /*6ad0*/  @!P4 IMAD.MOV R26, RZ, RZ, -R26 ;  /* 0x000000ffff1ac224 */ /* 0x000fe400078e0a1a */
[----:B------:R-:W-:Y:S01]  /*6ae0*/  @!P2 IMAD.MOV.U32 R61, RZ, RZ, R11 ;  /* 0x000000ffff3da224 */ /* 0x000fe200078e000b */
[----:B------:R1:W-:Y:S01]  /*6af0*/  STL [R1+0x24c], R11 ;  /* 0x00024c0b01007387 */ /* 0x0003e20000100800 */
[----:B0-----:R-:W-:-:S03]  /*6b00*/  IADD3 R10, P4, PT, R23, R0, RZ ;  /* 0x00000000170a7210 */ /* 0x001fc60007f9e0ff */
[----:B------:R0:W2:Y:S01]  /*6b10*/  @!P2 LDG.E.U8 R80, desc[UR14][R60.64] ;  /* 0x0000000e3c50a981 */ /* 0x0000a2000c1e1100 */
[----:B------:R-:W-:Y:S01]  /*6b20*/  @!P5 IMAD.MOV R30, RZ, RZ, -R30 ;  /* 0x000000ffff1ed224 */ /* 0x000fe200078e0a1e */
[----:B------:R-:W-:Y:S02]  /*6b30*/  ISETP.GE.AND P2, PT, R82, RZ, PT ;  /* 0x000000ff5200720c */ /* 0x000fe40003f46270 */
[----:B-1----:R-:W-:Y:S02]  /*6b40*/  LEA.HI.X.SX32 R11, R23, R2, 0x1, P4 ;  /* 0x00000002170b7211 */ /* 0x002fe400020f0eff */
[----:B------:R-:W-:Y:S02]  /*6b50*/  ISETP.GE.AND P5, PT, R79, RZ, PT ;  /* 0x000000ff4f00720c */ /* 0x000fe40003fa6270 */
[----:B------:R-:W-:Y:S01]  /*6b60*/  PRMT R79, RZ, 0x7610, R79 ;  /* 0x00007610ff4f7816 */ /* 0x000fe2000000004f */
[----:B0-----:R-:W-:Y:S02]  /*6b70*/  @!P6 IMAD.MOV.U32 R60, RZ, RZ, R10 ;  /* 0x000000ffff3ce224 */ /* 0x001fe400078e000a */
[----:B------:R-:W-:-:S02]  /*6b80*/  @!P6 IMAD.MOV.U32 R61, RZ, RZ, R11 ;  /* 0x000000ffff3de224 */ /* 0x000fc400078e000b */
[----:B------:R-:W-:Y:S01]  /*6b90*/  VIADD R23, R20, 0xffffffb2 ;  /* 0xffffffb214177836 */ /* 0x000fe20000000000 */
[----:B------:R-:W-:Y:S02]  /*6ba0*/  ISETP.GE.AND P0, PT, R75, RZ, PT ;  /* 0x000000ff4b00720c */ /* 0x000fe40003f06270 */
[----:B------:R0:W2:Y:S02]  /*6bb0*/  @!P6 LDG.E.U8 R79, desc[UR14][R60.64] ;  /* 0x0000000e3c4fe981 */ /* 0x0000a4000c1e1100 */
[----:B------:R-:W-:Y:S01]  /*6bc0*/  ISETP.GE.U32.AND P6, PT, R23, 0x7fffff33, PT ;  /* 0x7fffff331700780c */ /* 0x000fe20003fc6070 */
[----:B------:R-:W-:Y:S01]  /*6bd0*/  IMAD R23, R28, 0x4d, RZ ;  /* 0x0000004d1c177824 */ /* 0x000fe200078e02ff */
[----:B------:R1:W-:Y:S01]  /*6be0*/  STL [R1+0x268], R10 ;  /* 0x0002680a01007387 */ /* 0x0003e20000100800 */
[----:B------:R-:W-:-:S03]  /*6bf0*/  @!P2 IMAD.MOV R31, RZ, RZ, -R31 ;  /* 0x000000ffff1fa224 */ /* 0x000fc600078e0a1f */
[----:B------:R0:W-:Y:S01]  /*6c00*/  STL [R1+0x264], R11 ;  /* 0x0002640b01007387 */ /* 0x0001e20000100800 */
[C---:B-1----:R-:W-:Y:S02]  /*6c10*/  IADD3 R10, P2, PT, R23.reuse, R0, RZ ;  /* 0x00000000170a7210 */ /* 0x042fe40007f5e0ff */
[----:B------:R-:W-:Y:S02]  /*6c20*/  @!P0 IMAD.MOV R33, RZ, RZ, -R33 ;  /* 0x000000ffff218224 */ /* 0x000fe400078e0a21 */
[----:B0-----:R-:W-:Y:S02]  /*6c30*/  LEA.HI.X.SX32 R11, R23, R2, 0x1, P2 ;  /* 0x00000002170b7211 */ /* 0x001fe400010f0eff */
[----:B------:R-:W-:Y:S02]  /*6c40*/  ISETP.GE.AND P3, PT, R78, RZ, PT ;  /* 0x000000ff4e00720c */ /* 0x000fe40003f66270 */
[----:B------:R-:W-:Y:S01]  /*6c50*/  ISETP.GE.AND P0, PT, R86, RZ, PT ;  /* 0x000000ff5600720c */ /* 0x000fe20003f06270 */
[----:B------:R-:W-:Y:S01]  /*6c60*/  @!P6 IMAD.MOV.U32 R60, RZ, RZ, R10 ;  /* 0x000000ffff3ce224 */ /* 0x000fe200078e000a */
[----:B------:R-:W-:Y:S01]  /*6c70*/  PRMT R78, RZ, 0x7610, R78 ;  /* 0x00007610ff4e7816 */ /* 0x000fe2000000004e */
[----:B------:R-:W-:-:S02]  /*6c80*/  @!P6 IMAD.MOV.U32 R61, RZ, RZ, R11 ;  /* 0x000000ffff3de224 */ /* 0x000fc400078e000b */
[----:B------:R-:W-:-:S03]  /*6c90*/  VIADD R23, R20, 0xffffffaa ;  /* 0xffffffaa14177836 */ /* 0x000fc60000000000 */
[----:B------:R0:W2:Y:S02]  /*6ca0*/  @!P6 LDG.E.U8 R78, desc[UR14][R60.64] ;  /* 0x0000000e3c4ee981 */ /* 0x0000a4000c1e1100 */
[----:B------:R-:W-:Y:S01]  /*6cb0*/  ISETP.GE.U32.AND P6, PT, R23, 0x7fffff2b, PT ;  /* 0x7fffff2b1700780c */ /* 0x000fe20003fc6070 */
[----:B------:R-:W-:Y:S01]  /*6cc0*/  IMAD R23, R28, 0x55, RZ ;  /* 0x000000551c177824 */ /* 0x000fe200078e02ff */
[----:B------:R-:W-:Y:S01]  /*6cd0*/  STL [R1+0x280], R10 ;  /* 0x0002800a01007387 */ /* 0x000fe20000100800 */
[----:B------:R-:W-:-:S03]  /*6ce0*/  @!P0 IMAD.MOV R34, RZ, RZ, -R34 ;  /* 0x000000ffff228224 */ /* 0x000fc600078e0a22 */
[----:B------:R1:W-:Y:S01]  /*6cf0*/  STL [R1+0x27c], R11 ;  /* 0x00027c0b01007387 */ /* 0x0003e20000100800 */
[----:B------:R-:W-:Y:S01]  /*6d00*/  @!P5 IMAD.MOV R36, RZ, RZ, -R36 ;  /* 0x000000ffff24d224 */ /* 0x000fe200078e0a24 */
[----:B------:R-:W-:Y:S01]  /*6d10*/  ISETP.GE.AND P5, PT, R89, RZ, PT ;  /* 0x000000ff5900720c */ /* 0x000fe20003fa6270 */
[----:B-1----:R-:W-:Y:S01]  /*6d20*/  IMAD.MOV.U32 R11, RZ, RZ, R9 ;  /* 0x000000ffff0b7224 */ /* 0x002fe200078e0009 */
[----:B------:R-:W-:-:S04]  /*6d30*/  IADD3 R9, P0, PT, R23, R0, RZ ;  /* 0x0000000017097210 */ /* 0x000fc80007f1e0ff */
[----:B------:R-:W-:Y:S01]  /*6d40*/  LEA.HI.X.SX32 R10, R23, R2, 0x1, P0 ;  /* 0x00000002170a7211 */ /* 0x000fe200000f0eff */
[----:B0-----:R-:W-:Y:S01]  /*6d50*/  @!P6 IMAD.MOV.U32 R60, RZ, RZ, R9 ;  /* 0x000000ffff3ce224 */ /* 0x001fe200078e0009 */
[----:B------:R-:W-:Y:S01]  /*6d60*/  PRMT R77, RZ, 0x7610, R77 ;  /* 0x00007610ff4d7816 */ /* 0x000fe2000000004d */
[----:B------:R-:W-:Y:S02]  /*6d70*/  VIADD R23, R20, 0xffffffa2 ;  /* 0xffffffa214177836 */ /* 0x000fe40000000000 */
[----:B------:R-:W-:Y:S02]  /*6d80*/  @!P6 IMAD.MOV.U32 R61, RZ, RZ, R10 ;  /* 0x000000ffff3de224 */ /* 0x000fe400078e000a */
[----:B------:R-:W-:Y:S01]  /*6d90*/  @!P3 IMAD.MOV R32, RZ, RZ, -R32 ;  /* 0x000000ffff20b224 */ /* 0x000fe200078e0a20 */
[----:B------:R-:W-:Y:S02]  /*6da0*/  ISETP.GE.AND P3, PT, R85, RZ, PT ;  /* 0x000000ff5500720c */ /* 0x000fe40003f66270 */
[----:B------:R0:W2:Y:S01]  /*6db0*/  @!P6 LDG.E.U8 R77, desc[UR14][R60.64] ;  /* 0x0000000e3c4de981 */ /* 0x0000a2000c1e1100 */
[----:B------:R-:W-:Y:S01]  /*6dc0*/  ISETP.GE.U32.AND P6, PT, R23, 0x7fffff23, PT ;  /* 0x7fffff231700780c */ /* 0x000fe20003fc6070 */
[----:B------:R-:W-:Y:S01]  /*6dd0*/  IMAD R23, R28, 0x5d, RZ ;  /* 0x0000005d1c177824 */ /* 0x000fe200078e02ff */
[----:B------:R-:W-:Y:S01]  /*6de0*/  ISETP.GE.AND P4, PT, R84, RZ, PT ;  /* 0x000000ff5400720c */ /* 0x000fe20003f86270 */
[----:B------:R1:W-:Y:S01]  /*6df0*/  STL [R1+0x298], R9 ;  /* 0x0002980901007387 */ /* 0x0003e20000100800 */
[----:B------:R-:W-:-:S03]  /*6e00*/  @!P5 IMAD.MOV R37, RZ, RZ, -R37 ;  /* 0x000000ffff25d224 */ /* 0x000fc600078e0a25 */
[----:B------:R0:W-:Y:S01]  /*6e10*/  STL [R1+0x294], R10 ;  /* 0x0002940a01007387 */ /* 0x0001e20000100800 */
[C---:B-1----:R-:W-:Y:S02]  /*6e20*/  IADD3 R9, P5, PT, R23.reuse, R0, RZ ;  /* 0x0000000017097210 */ /* 0x042fe40007fbe0ff */
[----:B------:R-:W-:Y:S01]  /*6e30*/  @!P3 IMAD.MOV R39, RZ, RZ, -R39 ;  /* 0x000000ffff27b224 */ /* 0x000fe200078e0a27 */
[----:B------:R-:W-:Y:S02]  /*6e40*/  ISETP.GE.AND P0, PT, R90, RZ, PT ;  /* 0x000000ff5a00720c */ /* 0x000fe40003f06270 */
[----:B0-----:R-:W-:Y:S02]  /*6e50*/  LEA.HI.X.SX32 R10, R23, R2, 0x1, P5 ;  /* 0x00000002170a7211 */ /* 0x001fe400028f0eff */
[----:B------:R-:W-:Y:S01]  /*6e60*/  ISETP.GE.AND P3, PT, R93, RZ, PT ;  /* 0x000000ff5d00720c */ /* 0x000fe20003f66270 */
[----:B------:R-:W-:Y:S01]  /*6e70*/  @!P4 IMAD.MOV R35, RZ, RZ, -R35 ;  /* 0x000000ffff23c224 */ /* 0x000fe200078e0a23 */
[----:B------:R-:W-:Y:S01]  /*6e80*/  PRMT R76, RZ, 0x7610, R76 ;  /* 0x00007610ff4c7816 */ /* 0x000fe2000000004c */
[----:B------:R-:W-:Y:S01]  /*6e90*/  @!P6 IMAD.MOV.U32 R60, RZ, RZ, R9 ;  /* 0x000000ffff3ce224 */ /* 0x000fe200078e0009 */
[----:B------:R-:W-:Y:S01]  /*6ea0*/  ISETP.GE.AND P4, PT, R88, RZ, PT ;  /* 0x000000ff5800720c */ /* 0x000fe20003f86270 */
[----:B------:R-:W-:-:S02]  /*6eb0*/  @!P6 IMAD.MOV.U32 R61, RZ, RZ, R10 ;  /* 0x000000ffff3de224 */ /* 0x000fc400078e000a */
[----:B------:R-:W-:-:S03]  /*6ec0*/  VIADD R23, R20, 0xffffff9a ;  /* 0xffffff9a14177836 */ /* 0x000fc60000000000 */
[----:B------:R0:W2:Y:S02]  /*6ed0*/  @!P6 LDG.E.U8 R76, desc[UR14][R60.64] ;  /* 0x0000000e3c4ce981 */ /* 0x0000a4000c1e1100 */
[----:B------:R-:W-:Y:S01]  /*6ee0*/  ISETP.GE.U32.AND P6, PT, R23, 0x7fffff1b, PT ;  /* 0x7fffff1b1700780c */ /* 0x000fe20003fc6070 */
[----:B------:R-:W-:Y:S01]  /*6ef0*/  IMAD R23, R28, 0x65, RZ ;  /* 0x000000651c177824 */ /* 0x000fe200078e02ff */
[----:B------:R-:W-:Y:S01]  /*6f00*/  ISETP.GE.AND P2, PT, R87, RZ, PT ;  /* 0x000000ff5700720c */ /* 0x000fe20003f46270 */
[----:B------:R-:W-:Y:S01]  /*6f10*/  @!P0 IMAD.MOV R41, RZ, RZ, -R41 ;  /* 0x000000ffff298224 */ /* 0x000fe200078e0a29 */
[----:B------:R-:W-:Y:S01]  /*6f20*/  ISETP.GE.AND P0, PT, R6, RZ, PT ;  /* 0x000000ff0600720c */ /* 0x000fe20003f06270 */
[----:B------:R-:W-:Y:S01]  /*6f30*/  @!P3 IMAD.MOV R40, RZ, RZ, -R40 ;  /* 0x000000ffff28b224 */ /* 0x000fe200078e0a28 */
[----:B------:R-:W-:Y:S01]  /*6f40*/  IADD3 R6, P3, PT, R23, R0, RZ ;  /* 0x0000000017067210 */ /* 0x000fe20007f7e0ff */
[----:B------:R-:W-:Y:S01]  /*6f50*/  @!P4 IMAD.MOV R42, RZ, RZ, -R42 ;  /* 0x000000ffff2ac224 */ /* 0x000fe200078e0a2a */
[----:B------:R-:W-:-:S02]  /*6f60*/  ISETP.GE.AND P4, PT, R7, RZ, PT ;  /* 0x000000ff0700720c */ /* 0x000fc40003f86270 */
[----:B------:R-:W-:Y:S02]  /*6f70*/  LEA.HI.X.SX32 R7, R23, R2, 0x1, P3 ;  /* 0x0000000217077211 */ /* 0x000fe400018f0eff */
[----:B------:R-:W-:Y:S01]  /*6f80*/  ISETP.GE.AND P5, PT, R11, RZ, PT ;  /* 0x000000ff0b00720c */ /* 0x000fe20003fa6270 */
[----:B0-----:R-:W-:Y:S01]  /*6f90*/  @!P6 IMAD.MOV.U32 R60, RZ, RZ, R6 ;  /* 0x000000ffff3ce224 */ /* 0x001fe200078e0006 */
[----:B------:R-:W-:Y:S01]  /*6fa0*/  PRMT R75, RZ, 0x7610, R75 ;  /* 0x00007610ff4b7816 */ /* 0x000fe2000000004b */
[----:B------:R-:W-:Y:S01]  /*6fb0*/  @!P2 IMAD.MOV R38, RZ, RZ, -R38 ;  /* 0x000000ffff26a224 */ /* 0x000fe200078e0a26 */
[----:B------:R-:W-:Y:S01]  /*6fc0*/  ISETP.GE.AND P2, PT, R92, RZ, PT ;  /* 0x000000ff5c00720c */ /* 0x000fe20003f46270 */
[----:B------:R-:W-:Y:S02]  /*6fd0*/  @!P6 IMAD.MOV.U32 R61, RZ, RZ, R7 ;  /* 0x000000ffff3de224 */ /* 0x000fe400078e0007 */
[----:B------:R-:W-:-:S03]  /*6fe0*/  VIADD R23, R20, 0xffffff92 ;  /* 0xffffff9214177836 */ /* 0x000fc60000000000 */
[----:B------:R0:W2:Y:S02]  /*6ff0*/  @!P6 LDG.E.U8 R75, desc[UR14][R60.64] ;  /* 0x0000000e3c4be981 */ /* 0x0000a4000c1e1100 */
[----:B------:R-:W-:Y:S01]  /*7000*/  ISETP.GE.U32.AND P6, PT, R23, 0x7fffff13, PT ;  /* 0x7fffff131700780c */ /* 0x000fe20003fc6070 */
[----:B------:R-:W-:Y:S02]  /*7010*/  IMAD R23, R28, 0x6d, RZ ;  /* 0x0000006d1c177824 */ /* 0x000fe400078e02ff */
[----:B------:R-:W-:Y:S01]  /*7020*/  @!P5 IMAD.MOV R52, RZ, RZ, -R52 ;  /* 0x000000ffff34d224 */ /* 0x000fe200078e0a34 */
[----:B------:R-:W-:Y:S01]  /*7030*/  ISETP.GE.AND P5, PT, R3, RZ, PT ;  /* 0x000000ff0300720c */ /* 0x000fe20003fa6270 */
[----:B------:R-:W-:Y:S01]  /*7040*/  @!P4 IMAD.MOV R46, RZ, RZ, -R46 ;  /* 0x000000ffff2ec224 */ /* 0x000fe200078e0a2e */
[----:B------:R-:W-:Y:S01]  /*7050*/  IADD3 R3, P4, PT, R23, R0, RZ ;  /* 0x0000000017037210 */ /* 0x000fe20007f9e0ff */
[----:B------:R-:W-:Y:S01]  /*7060*/  @!P2 IMAD.MOV R53, RZ, RZ, -R53 ;  /* 0x000000ffff35a224 */ /* 0x000fe200078e0a35 */
[----:B------:R-:W-:-:S02]  /*7070*/  ISETP.GE.AND P2, PT, R4, RZ, PT ;  /* 0x000000ff0400720c */ /* 0x000fc40003f46270 */
[----:B------:R-:W-:Y:S02]  /*7080*/  LEA.HI.X.SX32 R4, R23, R2, 0x1, P4 ;  /* 0x0000000217047211 */ /* 0x000fe400020f0eff */
[----:B------:R-:W-:Y:S01]  /*7090*/  PRMT R73, RZ, 0x7610, R73 ;  /* 0x00007610ff497816 */ /* 0x000fe20000000049 */
[----:B0-----:R-:W-:Y:S02]  /*70a0*/  @!P6 IMAD.MOV.U32 R60, RZ, RZ, R3 ;  /* 0x000000ffff3ce224 */ /* 0x001fe400078e0003 */
[----:B------:R-:W-:Y:S02]  /*70b0*/  @!P6 IMAD.MOV.U32 R61, RZ, RZ, R4 ;  /* 0x000000ffff3de224 */ /* 0x000fe400078e0004 */
[----:B------:R-:W-:Y:S01]  /*70c0*/  VIADD R23, R20, 0xffffff8a ;  /* 0xffffff8a14177836 */ /* 0x000fe20000000000 */
[----:B------:R-:W-:Y:S04]  /*70d0*/  STL [R1+0x2b0], R9 ;  /* 0x0002b00901007387 */ /* 0x000fe80000100800 */
[----:B------:R0:W2:Y:S01]  /*70e0*/  @!P6 LDG.E.U8 R73, desc[UR14][R60.64] ;  /* 0x0000000e3c49e981 */ /* 0x0000a2000c1e1100 */
[----:B------:R-:W-:Y:S01]  /*70f0*/  ISETP.GE.U32.AND P6, PT, R23, 0x7fffff0b, PT ;  /* 0x7fffff0b1700780c */ /* 0x000fe20003fc6070 */
[----:B------:R-:W-:-:S02]  /*7100*/  IMAD R23, R28, 0x75, RZ ;  /* 0x000000751c177824 */ /* 0x000fc400078e02ff */
[----:B------:R-:W-:Y:S01]  /*7110*/  STL [R1+0x2ac], R10 ;  /* 0x0002ac0a01007387 */ /* 0x000fe20000100800 */
[----:B------:R-:W-:-:S03]  /*7120*/  @!P2 IMAD.MOV R54, RZ, RZ, -R54 ;  /* 0x000000ffff36a224 */ /* 0x000fc600078e0a36 */
[----:B------:R-:W-:Y:S04]  /*7130*/  STL [R1+0x2c8], R6 ;  /* 0x0002c80601007387 */ /* 0x000fe80000100800 */
[----:B------:R-:W-:Y:S04]  /*7140*/  STL [R1+0x2c4], R7 ;  /* 0x0002c40701007387 */ /* 0x000fe80000100800 */
[----:B------:R1:W-:Y:S01]  /*7150*/  STL [R1+0x2e0], R3 ;  /* 0x0002e00301007387 */ /* 0x0003e20000100800 */
[----:B------:R-:W-:-:S03]  /*7160*/  @!P0 IMAD.MOV R56, RZ, RZ, -R56 ;  /* 0x000000ffff388224 */ /* 0x000fc600078e0a38 */
[----:B------:R0:W-:Y:S01]  /*7170*/  STL [R1+0x2dc], R4 ;  /* 0x0002dc0401007387 */ /* 0x0001e20000100800 */
[----:B-1----:R-:W-:-:S04]  /*7180*/  IADD3 R3, P2, PT, R23, R0, RZ ;  /* 0x0000000017037210 */ /* 0x002fc80007f5e0ff */
[----:B0-----:R-:W-:Y:S02]  /*7190*/  LEA.HI.X.SX32 R4, R23, R2, 0x1, P2 ;  /* 0x0000000217047211 */ /* 0x001fe400010f0eff */
[----:B------:R-:W-:Y:S02]  /*71a0*/  ISETP.GE.AND P0, PT, R68, RZ, PT ;  /* 0x000000ff4400720c */ /* 0x000fe40003f06270 */
[----:B------:R-:W-:Y:S01]  /*71b0*/  ISETP.GE.AND P2, PT, R64, RZ, PT ;  /* 0x000000ff4000720c */ /* 0x000fe20003f46270 */
[----:B------:R-:W-:Y:S01]  /*71c0*/  @!P6 IMAD.MOV.U32 R60, RZ, RZ, R3 ;  /* 0x000000ffff3ce224 */ /* 0x000fe200078e0003 */
[----:B------:R-:W-:Y:S01]  /*71d0*/  PRMT R64, RZ, 0x7610, R64 ;  /* 0x00007610ff407816 */ /* 0x000fe20000000040 */
[----:B------:R-:W-:Y:S02]  /*71e0*/  @!P6 IMAD.MOV.U32 R61, RZ, RZ, R4 ;  /* 0x000000ffff3de224 */ /* 0x000fe400078e0004 */
[----:B------:R-:W-:Y:S01]  /*71f0*/  VIADD R23, R20, 0xffffff82 ;  /* 0xffffff8214177836 */ /* 0x000fe20000000000 */
[----:B------:R-:W-:-:S02]  /*7200*/  ISETP.GE.AND P4, PT, R5, RZ, PT ;  /* 0x000000ff0500720c */ /* 0x000fc40003f86270 */
[----:B------:R0:W2:Y:S02]  /*7210*/  @!P6 LDG.E.U8 R64, desc[UR14][R60.64] ;  /* 0x0000000e3c40e981 */ /* 0x0000a4000c1e1100 */
[----:B------:R-:W-:Y:S01]  /*7220*/  ISETP.GE.U32.AND P6, PT, R23, 0x7fffff03, PT ;  /* 0x7fffff031700780c */ /* 0x000fe20003fc6070 */
[----:B------:R-:W-:Y:S01]  /*7230*/  IMAD R23, R28, 0x7d, RZ ;  /* 0x0000007d1c177824 */ /* 0x000fe200078e02ff */
[----:B------:R1:W-:Y:S01]  /*7240*/  STL [R1+0x2f8], R3 ;  /* 0x0002f80301007387 */ /* 0x0003e20000100800 */
[----:B------:R-:W-:Y:S02]  /*7250*/  @!P0 IMAD.MOV R57, RZ, RZ, -R57 ;  /* 0x000000ffff398224 */ /* 0x000fe400078e0a39 */
[----:B------:R-:W-:Y:S01]  /*7260*/  @!P5 IMAD.MOV R59, RZ, RZ, -R59 ;  /* 0x000000ffff3bd224 */ /* 0x000fe200078e0a3b */
[----:B------:R0:W-:Y:S01]  /*7270*/  STL [R1+0x2f4], R4 ;  /* 0x0002f40401007387 */ /* 0x0001e20000100800 */
[----:B------:R-:W-:Y:S02]  /*7280*/  ISETP.GE.AND P5, PT, R70, RZ, PT ;  /* 0x000000ff4600720c */ /* 0x000fe40003fa6270 */
[----:B-1----:R-:W-:Y:S01]  /*7290*/  IADD3 R3, P0, PT, R23, R0, RZ ;  /* 0x0000000017037210 */ /* 0x002fe20007f1e0ff */
[----:B------:R-:W-:-:S03]  /*72a0*/  @!P4 IMAD.MOV R58, RZ, RZ, -R58 ;  /* 0x000000ffff3ac224 */ /* 0x000fc600078e0a3a */
[----:B0-----:R-:W-:Y:S02]  /*72b0*/  LEA.HI.X.SX32 R4, R23, R2, 0x1, P0 ;  /* 0x0000000217047211 */ /* 0x001fe400000f0eff */
[----:B------:R-:W-:Y:S01]  /*72c0*/  ISETP.GE.AND P4, PT, R63, RZ, PT ;  /* 0x000000ff3f00720c */ /* 0x000fe20003f86270 */
[----:B------:R-:W-:Y:S01]  /*72d0*/  @!P6 IMAD.MOV.U32 R60, RZ, RZ, R3 ;  /* 0x000000ffff3ce224 */ /* 0x000fe200078e0003 */
[----:B------:R-:W-:Y:S01]  /*72e0*/  PRMT R63, RZ, 0x7610, R63 ;  /* 0x00007610ff3f7816 */ /* 0x000fe2000000003f */
[----:B------:R-:W-:Y:S02]  /*72f0*/  @!P6 IMAD.MOV.U32 R61, RZ, RZ, R4 ;  /* 0x000000ffff3de224 */ /* 0x000fe400078e0004 */
[----:B------:R-:W-:Y:S01]  /*7300*/  VIADD R23, R20, 0xfffffff9 ;  /* 0xfffffff914177836 */ /* 0x000fe20000000000 */
[----:B------:R-:W-:Y:S01]  /*7310*/  ISETP.GE.AND P3, PT, R8, RZ, PT ;  /* 0x000000ff0800720c */ /* 0x000fe20003f66270 */
[----:B------:R-:W-:Y:S01]  /*7320*/  IMAD R24, R28, 0x6, RZ ;  /* 0x000000061c187824 */ /* 0x000fe200078e02ff */
[----:B------:R0:W2:Y:S02]  /*7330*/  @!P6 LDG.E.U8 R63, desc[UR14][R60.64] ;  /* 0x0000000e3c3fe981 */ /* 0x0000a4000c1e1100 */
[----:B------:R-:W-:Y:S01]  /*7340*/  ISETP.GE.U32.AND P6, PT, R23, 0x7fffff7a, PT ;  /* 0x7fffff7a1700780c */ /* 0x000fe20003fc6070 */
[----:B------:R-:W-:Y:S01]  /*7350*/  @!P5 IMAD.MOV R43, RZ, RZ, -R43 ;  /* 0x000000ffff2bd224 */ /* 0x000fe200078e0a2b */
[----:B------:R-:W-:-:S02]  /*7360*/  ISETP.GE.AND P0, PT, R69, RZ, PT ;  /* 0x000000ff4500720c */ /* 0x000fc40003f06270 */
[----:B------:R-:W-:-:S04]  /*7370*/  IADD3 R23, P5, PT, R24, R0, RZ ;  /* 0x0000000018177210 */ /* 0x000fc80007fbe0ff */
[----:B------:R-:W-:Y:S01]  /*7380*/  LEA.HI.X.SX32 R24, R24, R2, 0x1, P5 ;  /* 0x0000000218187211 */ /* 0x000fe200028f0eff */
[----:B------:R-:W-:Y:S01]  /*7390*/  @!P3 IMAD.MOV R55, RZ, RZ, -R55 ;  /* 0x000000ffff37b224 */ /* 0x000fe200078e0a37 */
[----:B------:R-:W-:Y:S02]  /*73a0*/  ISETP.GE.AND P3, PT, R62, RZ, PT ;  /* 0x000000ff3e00720c */ /* 0x000fe40003f66270 */
[----:B------:R-:W-:Y:S01]  /*73b0*/  PRMT R62, RZ, 0x7610, R62 ;  /* 0x00007610ff3e7816 */ /* 0x000fe2000000003e */
[----:B0-----:R-:W-:Y:S02]  /*73c0*/  @!P6 IMAD.MOV.U32 R60, RZ, RZ, R23 ;  /* 0x000000ffff3ce224 */ /* 0x001fe400078e0017 */
[----:B------:R-:W-:Y:S01]  /*73d0*/  @!P6 IMAD.MOV.U32 R61, RZ, RZ, R24 ;  /* 0x000000ffff3de224 */ /* 0x000fe200078e0018 */
[----:B------:R-:W-:Y:S01]  /*73e0*/  STL [R1+0x310], R3 ;  /* 0x0003100301007387 */ /* 0x000fe20000100800 */
[----:B------:R-:W-:Y:S01]  /*73f0*/  @!P0 IMAD.MOV R50, RZ, RZ, -R50 ;  /* 0x000000ffff328224 */ /* 0x000fe200078e0a32 */
[----:B---3--:R-:W-:Y:S01]  /*7400*/  ISETP.NE.AND P0, PT, R27, RZ, PT ;  /* 0x000000ff1b00720c */ /* 0x008fe20003f05270 */
[----:B------:R-:W-:Y:S01]  /*7410*/  @!P4 IMAD.MOV R51, RZ, RZ, -R51 ;  /* 0x000000ffff33c224 */ /* 0x000fe200078e0a33 */
[----:B------:R0:W-:Y:S01]  /*7420*/  STL [R1+0x30c], R4 ;  /* 0x00030c0401007387 */ /* 0x0001e20000100800 */
[----:B------:R-:W-:-:S03]  /*7430*/  LOP3.LUT R27, RZ, R27, RZ, 0x33, !PT ;  /* 0x0000001bff1b7212 */ /* 0x000fc600078e33ff */
[----:B------:R-:W3:Y:S01]  /*7440*/  @!P6 LDG.E.U8 R62, desc[UR14][R60.64] ;  /* 0x0000000e3c3ee981 */ /* 0x000ee2000c1e1100 */
[----:B------:R-:W-:-:S03]  /*7450*/  SEL R93, R27, R52, !P0 ;  /* 0x000000341b5d7207 */ /* 0x000fc60004000000 */
[----:B------:R-:W2:Y:S01]  /*7460*/  LDL.LU R65, [R1+0x110] ;  /* 0x0001100001417983 */ /* 0x000ea20000300800 */
[----:B------:R-:W-:-:S03]  /*7470*/  SEL R70, R27, R51, !P0 ;  /* 0x000000331b467207 */ /* 0x000fc60004000000 */
[----:B------:R-:W2:Y:S04]  /*7480*/  LDL.LU R60, [R1+0x254] ;  /* 0x00025400013c7983 */ /* 0x000ea80000300800 */
[----:B------:R-:W2:Y:S04]  /*7490*/  LDL.LU R61, [R1+0x154] ;  /* 0x00015400013d7983 */ /* 0x000ea80000300800 */
[----:B------:R-:W2:Y:S04]  /*74a0*/  LDL.LU R74, [R1+0x150] ;  /* 0x00015000014a7983 */ /* 0x000ea80000300800 */
[----:B------:R-:W2:Y:S04]  /*74b0*/  LDL.LU R52, [R1+0x114] ;  /* 0x0001140001347983 */ /* 0x000ea80000300800 */
[----:B------:R-:W2:Y:S01]  /*74c0*/  LDL.LU R51, [R1+0x25c] ;  /* 0x00025c0001337983 */ /* 0x000ea20000300800 */
[----:B------:R-:W1:Y:S01]  /*74d0*/  S2R R68, SR_CgaCtaId ;  /* 0x0000000000447919 */ /* 0x000e620000008800 */
[----:B------:R-:W-:Y:S01]  /*74e0*/  ISETP.GE.AND P6, PT, R67, RZ, PT ;  /* 0x000000ff4300720c */ /* 0x000fe20003fc6270 */
[----:B------:R-:W-:Y:S01]  /*74f0*/  @!P3 IMAD.MOV R45, RZ, RZ, -R45 ;  /* 0x000000ffff2db224 */ /* 0x000fe200078e0a2d */
[----:B------:R-:W-:Y:S01]  /*7500*/  ISETP.GE.AND P3, PT, R72, RZ, PT ;  /* 0x000000ff4800720c */ /* 0x000fe20003f66270 */
[----:B------:R-:W-:Y:S01]  /*7510*/  @!P2 IMAD.MOV R44, RZ, RZ, -R44 ;  /* 0x000000ffff2ca224 */ /* 0x000fe200078e0a2c */
[----:B------:R-:W-:-:S02]  /*7520*/  ISETP.GE.AND P2, PT, R66, RZ, PT ;  /* 0x000000ff4200720c */ /* 0x000fc40003f46270 */
[----:B------:R-:W-:-:S07]  /*7530*/  ISETP.GE.AND P5, PT, R71, RZ, PT ;  /* 0x000000ff4700720c */ /* 0x000fce0003fa6270 */
[----:B------:R-:W-:Y:S02]  /*7540*/  @!P6 IMAD.MOV R25, RZ, RZ, -R25 ;  /* 0x000000ffff19e224 */ /* 0x000fe400078e0a19 */
[----:B------:R-:W-:Y:S02]  /*7550*/  @!P3 IMAD.MOV R49, RZ, RZ, -R49 ;  /* 0x000000ffff31b224 */ /* 0x000fe400078e0a31 */
[----:B------:R-:W-:Y:S01]  /*7560*/  @!P2 IMAD.MOV R48, RZ, RZ, -R48 ;  /* 0x000000ffff30a224 */ /* 0x000fe200078e0a30 */
[C---:B0-----:R-:W-:Y:S01]  /*7570*/  SEL R4, R27.reuse, R25, !P0 ;  /* 0x000000191b047207 */ /* 0x041fe20004000000 */
[----:B------:R-:W-:Y:S01]  /*7580*/  @!P5 IMAD.MOV R47, RZ, RZ, -R47 ;  /* 0x000000ffff2fd224 */ /* 0x000fe200078e0a2f */
[----:B-1----:R-:W-:Y:S01]  /*7590*/  LOP3.LUT P4, RZ, R68, UR9, RZ, 0xfc, !PT ;  /* 0x0000000944ff7c12 */ /* 0x002fe2000f88fcff */
[----:B------:R-:W-:Y:S01]  /*75a0*/  VIADD R25, R20, 0xfffffff1 ;  /* 0xfffffff114197836 */ /* 0x000fe20000000000 */
[----:B------:R-:W0:Y:S01]  /*75b0*/  S2R R68, SR_TID.X ;  /* 0x0000000000447919 */ /* 0x000e220000002100 */
[C---:B------:R-:W-:Y:S01]  /*75c0*/  SEL R19, R27.reuse, R30, !P0 ;  /* 0x0000001e1b137207 */ /* 0x040fe20004000000 */
[----:B------:R-:W-:Y:S01]  /*75d0*/  IMAD R82, R28, 0xe, RZ ;  /* 0x0000000e1c527824 */ /* 0x000fe200078e02ff */
[C---:B------:R-:W-:Y:S01]  /*75e0*/  SEL R18, R27.reuse, R33, !P0 ;  /* 0x000000211b127207 */ /* 0x040fe20004000000 */
[----:B------:R-:W1:Y:S01]  /*75f0*/  LDCU UR9, c[0x0][0x3b0] ;  /* 0x00007600ff0977ac */ /* 0x000e620008000800 */
[----:B------:R-:W-:-:S02]  /*7600*/  SEL R17, R27, R32, !P0 ;  /* 0x000000201b117207 */ /* 0x000fc40004000000 */
[C---:B------:R-:W-:Y:S02]  /*7610*/  SEL R16, R27.reuse, R31, !P0 ;  /* 0x0000001f1b107207 */ /* 0x040fe40004000000 */
[C---:B------:R-:W-:Y:S02]  /*7620*/  SEL R15, R27.reuse, R36, !P0 ;  /* 0x000000241b0f7207 */ /* 0x040fe40004000000 */
[C---:B------:R-:W-:Y:S02]  /*7630*/  SEL R14, R27.reuse, R35, !P0 ;  /* 0x000000231b0e7207 */ /* 0x040fe40004000000 */
[C---:B------:R-:W-:Y:S02]  /*7640*/  SEL R13, R27.reuse, R34, !P0 ;  /* 0x000000221b0d7207 */ /* 0x040fe40004000000 */
[C---:B------:R-:W-:Y:S02]  /*7650*/  SEL R12, R27.reuse, R39, !P0 ;  /* 0x000000271b0c7207 */ /* 0x040fe40004000000 */
        /* <DEDUP_REMOVED lines=20> */
[----:B------:R-:W-:Y:S02]  /*77a0*/  SEL R3, R27, R26, !P0 ;  /* 0x0000001a1b037207 */ /* 0x000fe40004000000 */
[----:B------:R-:W-:Y:S02]  /*77b0*/  ISETP.GE.U32.AND P0, PT, R25, 0x7fffff72, PT ;  /* 0x7fffff721900780c */ /* 0x000fe40003f06070 */
[----:B------:R-:W-:Y:S01]  /*77c0*/  IADD3 R53, P2, PT, R82, R0, RZ ;  /* 0x0000000052357210 */ /* 0x000fe20007f5e0ff */
[----:B------:R-:W-:-:S04]  /*77d0*/  @!UP1 UIADD3 UR4, UPT, UPT, -UR5, 0x100000, URZ ;  /* 0x0010000005049890 */ /* 0x000fc8000fffe1ff */
[----:B------:R-:W-:Y:S02]  /*77e0*/  @!UP1 USHF.L.U32 UR5, UR4, 0xb, URZ ;  /* 0x0000000b04059899 */ /* 0x000fe400080006ff */
[----:B------:R-:W-:Y:S01]  /*77f0*/  @!UP1 USHF.L.U32 UR4, UR4, 0x1, URZ ;  /* 0x0000000104049899 */ /* 0x000fe200080006ff */
[----:B------:R-:W-:Y:S02]  /*7800*/  LEA.HI.X.SX32 R82, R82, R2, 0x1, P2 ;  /* 0x0000000252527211 */ /* 0x000fe400010f0eff */
[----:B------:R-:W-:Y:S01]  /*7810*/  PRMT R43, RZ, 0x7610, R43 ;  /* 0x00007610ff2b7816 */ /* 0x000fe2000000002b */
[----:B------:R1:W-:Y:S01]  /*7820*/  STL [R1+0x8], R53 ;  /* 0x0000083501007387 */ /* 0x0003e20000100800 */
[----:B------:R-:W-:Y:S02]  /*7830*/  VIADD R25, R20, 0xffffffe9 ;  /* 0xffffffe914197836 */ /* 0x000fe40000000000 */
[----:B------:R-:W-:Y:S01]  /*7840*/  @!P0 IMAD.MOV.U32 R26, RZ, RZ, R53 ;  /* 0x000000ffff1a8224 */ /* 0x000fe200078e0035 */
[----:B------:R-:W3:Y:S01]  /*7850*/  LDL.LU R45, [R1+0x258] ;  /* 0x00025800012d7983 */ /* 0x000ee20000300800 */
[----:B------:R-:W-:Y:S01]  /*7860*/  @!P0 IMAD.MOV.U32 R27, RZ, RZ, R82 ;  /* 0x000000ffff1b8224 */ /* 0x000fe200078e0052 */
[----:B------:R-:W-:Y:S01]  /*7870*/  VOTEU.ALL UP1, P1 ;  /* 0x0000000000ff7886 */ /* 0x000fe20000820000 */
[----:B0-----:R-:W-:Y:S01]  /*7880*/  LOP3.LUT R68, R68, 0x7f, RZ, 0xc0, !PT ;  /* 0x0000007f44447812 */ /* 0x001fe200078ec0ff */
[----:B------:R-:W4:Y:S03]  /*7890*/  LDL.LU R44, [R1+0x194] ;  /* 0x00019400012c7983 */ /* 0x000f260000300800 */
[----:B------:R0:W2:Y:S01]  /*78a0*/  @!UP1 SYNCS.EXCH.64 URZ, [UR6+0xa008], UR4 ;  /* 0x00a0080406ff95b2 */ /* 0x0000a20008000100 */
[----:B-1----:R-:W4:Y:S04]  /*78b0*/  LDL.LU R53, [R1+0x190] ;  /* 0x0001900001357983 */ /* 0x002f280000300800 */
[----:B------:R1:W4:Y:S01]  /*78c0*/  @!P0 LDG.E.U8 R43, desc[UR14][R26.64] ;  /* 0x0000000e1a2b8981 */ /* 0x000322000c1e1100 */
[----:B------:R-:W-:Y:S01]  /*78d0*/  ISETP.GE.U32.AND P0, PT, R25, 0x7fffff6a, PT ;  /* 0x7fffff6a1900780c */ /* 0x000fe20003f06070 */
[----:B------:R-:W-:Y:S01]  /*78e0*/  IMAD R25, R28, 0x16, RZ ;  /* 0x000000161c197824 */ /* 0x000fe200078e02ff */
[----:B------:R-:W-:-:S02]  /*78f0*/  PRMT R42, RZ, 0x7610, R42 ;  /* 0x00007610ff2a7816 */ /* 0x000fc4000000002a */
[----:B------:R-:W-:Y:S02]  /*7900*/  PRMT R41, RZ, 0x7610, R41 ;  /* 0x00007610ff297816 */ /* 0x000fe40000000029 */
[----:B------:R-:W-:Y:S01]  /*7910*/  PRMT R40, RZ, 0x7610, R40 ;  /* 0x00007610ff287816 */ /* 0x000fe20000000028 */
[----:B0-----:R-:W0:Y:S01]  /*7920*/  LDCU UR4, c[0x0][0x3b0] ;  /* 0x00007600ff0477ac */ /* 0x001e220008000800 */
[C---:B-1----:R-:W-:Y:S02]  /*7930*/  IADD3 R26, P2, PT, R25.reuse, R0, RZ ;  /* 0x00000000191a7210 */ /* 0x042fe40007f5e0ff */
[----:B------:R-:W-:Y:S01]  /*7940*/  PRMT R39, RZ, 0x7610, R39 ;  /* 0x00007610ff277816 */ /* 0x000fe20000000027 */
[----:B------:R-:W1:Y:S01]  /*7950*/  LDCU UR5, c[0x0][0x3b0] ;  /* 0x00007600ff0577ac */ /* 0x000e620008000800 */
[----:B------:R-:W-:Y:S01]  /*7960*/  LEA.HI.X.SX32 R27, R25, R2, 0x1, P2 ;  /* 0x00000002191b7211 */ /* 0x000fe200010f0eff */
[----:B------:R-:W-:-:S04]  /*7970*/  VIADD R25, R20, 0xffffffe1 ;  /* 0xffffffe114197836 */ /* 0x000fc80000000000 */
[----:B------:R0:W4:Y:S01]  /*7980*/  @!P0 LDG.E.U8 R42, desc[UR14][R26.64] ;  /* 0x0000000e1a2a8981 */ /* 0x000122000c1e1100 */
[----:B------:R-:W-:Y:S01]  /*7990*/  ISETP.GE.U32.AND P0, PT, R25, 0x7fffff62, PT ;  /* 0x7fffff621900780c */ /* 0x000fe20003f06070 */
[----:B------:R-:W-:Y:S02]  /*79a0*/  IMAD R25, R28, 0x1e, RZ ;  /* 0x0000001e1c197824 */ /* 0x000fe400078e02ff */
[----:B--2---:R-:W-:Y:S04]  /*79b0*/  STS.U8 [R68+UR6], R51 ;  /* 0x0000003344007988 */ /* 0x004fe80008000006 */
[----:B------:R2:W-:Y:S04]  /*79c0*/  STS.U8 [R68+UR6+0x400], R52 ;  /* 0x0004003444007988 */ /* 0x0005e80008000006 */
[----:B------:R0:W-:Y:S04]  /*79d0*/  STS.U8 [R68+UR6+0x800], R65 ;  /* 0x0008004144007988 */ /* 0x0001e80008000006 */
[----:B--2---:R-:W2:Y:S04]  /*79e0*/  LDL.LU R52, [R1+0x22c] ;  /* 0x00022c0001347983 */ /* 0x004ea80000300800 */
[----:B0-----:R-:W2:Y:S04]  /*79f0*/  LDL.LU R65, [R1+0x1ec] ;  /* 0x0001ec0001417983 */ /* 0x001ea80000300800 */
[----:B------:R0:W-:Y:S04]  /*7a00*/  STL [R1+0x114], R26 ;  /* 0x0001141a01007387 */ /* 0x0001e80000100800 */
[----:B------:R1:W-:Y:S01]  /*7a10*/  STL [R1+0x110], R27 ;  /* 0x0001101b01007387 */ /* 0x0003e20000100800 */
[----:B0-----:R-:W-:-:S03]  /*7a20*/  IADD3 R26, P2, PT, R25, R0, RZ ;  /* 0x00000000191a7210 */ /* 0x001fc60007f5e0ff */
[----:B------:R0:W-:Y:S01]  /*7a30*/  STS.U8 [R68+UR6+0xc00], R60 ;  /* 0x000c003c44007988 */ /* 0x0001e20008000006 */
[----:B-1----:R-:W-:-:S03]  /*7a40*/  LEA.HI.X.SX32 R27, R25, R2, 0x1, P2 ;  /* 0x00000002191b7211 */ /* 0x002fc600010f0eff */
[----:B------:R1:W-:Y:S04]  /*7a50*/  STS.U8 [R68+UR6+0x1000], R61 ;  /* 0x0010003d44007988 */ /* 0x0003e80008000006 */
[----:B0-----:R-:W2:Y:S04]  /*7a60*/  LDL.LU R60, [R1+0x1e8] ;  /* 0x0001e800013c7983 */ /* 0x001ea80000300800 */
[----:B-1----:R-:W2:Y:S04]  /*7a70*/  LDL.LU R61, [R1+0x228] ;  /* 0x00022800013d7983 */ /* 0x002ea80000300800 */
[----:B------:R-:W-:Y:S04]  /*7a80*/  STL [R1+0x154], R26 ;  /* 0x0001541a01007387 */ /* 0x000fe80000100800 */
[----:B------:R0:W-:Y:S04]  /*7a90*/  STS.U8 [R68+UR6+0x1400], R74 ;  /* 0x0014004a44007988 */ /* 0x0001e80008000006 */
[----:B------:R1:W-:Y:S01]  /*7aa0*/  STL [R1+0x150], R27 ;  /* 0x0001501b01007387 */ /* 0x0003e20000100800 */
[----:B------:R-:W-:-:S03]  /*7ab0*/  VIADD R25, R20, 0xffffffd9 ;  /* 0xffffffd914197836 */ /* 0x000fc60000000000 */
[----:B------:R1:W2:Y:S04]  /*7ac0*/  @!P0 LDG.E.U8 R41, desc[UR14][R26.64] ;  /* 0x0000000e1a298981 */ /* 0x0002a8000c1e1100 */
[----:B0-----:R-:W2:Y:S01]  /*7ad0*/  LDL.LU R74, [R1+0x1f4] ;  /* 0x0001f400014a7983 */ /* 0x001ea20000300800 */
[----:B------:R-:W-:Y:S01]  /*7ae0*/  ISETP.GE.U32.AND P0, PT, R25, 0x7fffff5a, PT ;  /* 0x7fffff5a1900780c */ /* 0x000fe20003f06070 */
[----:B------:R-:W-:-:S05]  /*7af0*/  IMAD R25, R28, 0x26, RZ ;  /* 0x000000261c197824 */ /* 0x000fca00078e02ff */
[----:B-1----:R-:W-:-:S04]  /*7b00*/  IADD3 R26, P2, PT, R25, R0, RZ ;  /* 0x00000000191a7210 */ /* 0x002fc80007f5e0ff */
[----:B------:R-:W-:Y:S01]  /*7b10*/  LEA.HI.X.SX32 R27, R25, R2, 0x1, P2 ;  /* 0x00000002191b7211 */ /* 0x000fe200010f0eff */
[----:B------:R-:W-:-:S04]  /*7b20*/  VIADD R25, R20, 0xffffffd1 ;  /* 0xffffffd114197836 */ /* 0x000fc80000000000 */
[----:B------:R0:W2:Y:S01]  /*7b30*/  @!P0 LDG.E.U8 R40, desc[UR14][R26.64] ;  /* 0x0000000e1a288981 */ /* 0x0000a2000c1e1100 */
[----:B------:R-:W-:Y:S01]  /*7b40*/  ISETP.GE.U32.AND P0, PT, R25, 0x7fffff52, PT ;  /* 0x7fffff521900780c */ /* 0x000fe20003f06070 */
[----:B------:R-:W-:Y:S02]  /*7b50*/  IMAD R25, R28, 0x2e, RZ ;  /* 0x0000002e1c197824 */ /* 0x000fe400078e02ff */
[----:B---3--:R1:W-:Y:S04]  /*7b60*/  STS.U8 [R68+UR6+0x1800], R45 ;  /* 0x0018002d44007988 */ /* 0x0083e80008000006 */
[----:B----4-:R-:W-:Y:S04]  /*7b70*/  STS.U8 [R68+UR6+0x1c00], R44 ;  /* 0x001c002c44007988 */ /* 0x010fe80008000006 */
[----:B------:R3:W-:Y:S04]  /*7b80*/  STS.U8 [R68+UR6+0x2000], R53 ;  /* 0x0020003544007988 */ /* 0x0007e80008000006 */
[----:B-1----:R-:W4:Y:S04]  /*7b90*/  LDL.LU R45, [R1+0x1f0] ;  /* 0x0001f000012d7983 */ /* 0x002f280000300800 */
[----:B---3--:R-:W3:Y:S04]  /*7ba0*/  LDL.LU R53, [R1+0x234] ;  /* 0x0002340001357983 */ /* 0x008ee80000300800 */
[----:B------:R0:W-:Y:S04]  /*7bb0*/  STL [R1+0x194], R26 ;  /* 0x0001941a01007387 */ /* 0x0001e80000100800 */
[----:B------:R1:W-:Y:S04]  /*7bc0*/  STL [R1+0x190], R27 ;  /* 0x0001901b01007387 */ /* 0x0003e80000100800 */
[----:B------:R-:W3:Y:S01]  /*7bd0*/  LDL.LU R50, [R1+0x230] ;  /* 0x0002300001327983 */ /* 0x000ee20000300800 */
[----:B0-----:R-:W-:-:S04]  /*7be0*/  IADD3 R26, P2, PT, R25, R0, RZ ;  /* 0x00000000191a7210 */ /* 0x001fc80007f5e0ff */
[----:B-1----:R-:W-:Y:S01]  /*7bf0*/  LEA.HI.X.SX32 R27, R25, R2, 0x1, P2 ;  /* 0x00000002191b7211 */ /* 0x002fe200010f0eff */
[----:B--2---:R0:W-:Y:S04]  /*7c00*/  STS.U8 [R68+UR6+0x2400], R52 ;  /* 0x0024003444007988 */ /* 0x0041e80008000006 */
[----:B------:R1:W-:Y:S01]  /*7c10*/  STS.U8 [R68+UR6+0x2800], R65 ;  /* 0x0028004144007988 */ /* 0x0003e20008000006 */
[----:B------:R-:W-:-:S03]  /*7c20*/  VIADD R25, R20, 0xffffffc9 ;  /* 0xffffffc914197836 */ /* 0x000fc60000000000 */
[----:B------:R2:W3:Y:S04]  /*7c30*/  @!P0 LDG.E.U8 R39, desc[UR14][R26.64] ;  /* 0x0000000e1a278981 */ /* 0x0004e8000c1e1100 */
[----:B0-----:R-:W3:Y:S04]  /*7c40*/  LDL.LU R52, [R1+0x1d4] ;  /* 0x0001d40001347983 */ /* 0x001ee80000300800 */
[----:B-1----:R-:W3:Y:S04]  /*7c50*/  LDL.LU R65, [R1+0x1d0] ;  /* 0x0001d00001417983 */ /* 0x002ee80000300800 */
[----:B------:R-:W-:Y:S04]  /*7c60*/  STL [R1+0x1ec], R26 ;  /* 0x0001ec1a01007387 */ /* 0x000fe80000100800 */
[----:B------:R-:W-:Y:S04]  /*7c70*/  STL [R1+0x1e8], R27 ;  /* 0x0001e81b01007387 */ /* 0x000fe80000100800 */
[----:B------:R0:W-:Y:S04]  /*7c80*/  STS.U8 [R68+UR6+0x2c00], R60 ;  /* 0x002c003c44007988 */ /* 0x0001e80008000006 */
[----:B------:R1:W-:Y:S04]  /*7c90*/  STS.U8 [R68+UR6+0x3000], R61 ;  /* 0x0030003d44007988 */ /* 0x0003e80008000006 */
[----:B0-----:R-:W3:Y:S04]  /*7ca0*/  LDL.LU R60, [R1+0x1cc] ;  /* 0x0001cc00013c7983 */ /* 0x001ee80000300800 */
[----:B-1----:R-:W3:Y:S04]  /*7cb0*/  LDL.LU R61, [R1+0x1c4] ;  /* 0x0001c400013d7983 */ /* 0x002ee80000300800 */
[----:B------:R0:W-:Y:S04]  /*7cc0*/  STS.U8 [R68+UR6+0x3400], R74 ;  /* 0x0034004a44007988 */ /* 0x0001e80008000006 */
[----:B0-----:R-:W3:Y:S01]  /*7cd0*/  LDL.LU R74, [R1+0x1c0] ;  /* 0x0001c000014a7983 */ /* 0x001ee20000300800 */
[----:B------:R-:W-:Y:S01]  /*7ce0*/  ISETP.GE.U32.AND P0, PT, R25, 0x7fffff4a, PT ;  /* 0x7fffff4a1900780c */ /* 0x000fe20003f06070 */
[----:B------:R-:W-:-:S05]  /*7cf0*/  IMAD R25, R28, 0x36, RZ ;  /* 0x000000361c197824 */ /* 0x000fca00078e02ff */
[----:B--2---:R-:W-:-:S04]  /*7d00*/  IADD3 R26, P2, PT, R25, R0, RZ ;  /* 0x00000000191a7210 */ /* 0x004fc80007f5e0ff */
[----:B------:R-:W-:Y:S01]  /*7d10*/  LEA.HI.X.SX32 R27, R25, R2, 0x1, P2 ;  /* 0x00000002191b7211 */ /* 0x000fe200010f0eff */
[----:B------:R-:W-:Y:S01]  /*7d20*/  STL [R1+0x22c], R26 ;  /* 0x00022c1a01007387 */ /* 0x000fe20000100800 */
[----:B------:R-:W-:-:S03]  /*7d30*/  LOP3.LUT R44, R68, 0x10, RZ, 0x3c, !PT ;  /* 0x00000010442c7812 */ /* 0x000fc600078e3cff */
[----:B------:R-:W-:Y:S04]  /*7d40*/  STL [R1+0x228], R27 ;  /* 0x0002281b01007387 */ /* 0x000fe80000100800 */
[----:B------:R-:W2:Y:S01]  /*7d50*/  LDL.LU R51, [R1+0x1c8] ;  /* 0x0001c80001337983 */ /* 0x000ea20000300800 */
[----:B------:R-:W-:Y:S01]  /*7d60*/  PRMT R38, RZ, 0x7610, R38 ;  /* 0x00007610ff267816 */ /* 0x000fe20000000026 */
[----:B------:R-:W-:-:S05]  /*7d70*/  VIADD R25, R20, 0xffffffc1 ;  /* 0xffffffc114197836 */ /* 0x000fca0000000000 */
[----:B------:R0:W2:Y:S01]  /*7d80*/  @!P0 LDG.E.U8 R38, desc[UR14][R26.64] ;  /* 0x0000000e1a268981 */ /* 0x0000a2000c1e1100 */
[----:B------:R-:W-:Y:S01]  /*7d90*/  ISETP.GE.U32.AND P0, PT, R25, 0x7fffff42, PT ;  /* 0x7fffff421900780c */ /* 0x000fe20003f06070 */
[----:B------:R-:W-:Y:S02]  /*7da0*/  IMAD R25, R28, 0x3e, RZ ;  /* 0x0000003e1c197824 */ /* 0x000fe400078e02ff */
[----:B----4-:R1:W-:Y:S04]  /*7db0*/  STS.U8 [R68+UR6+0x3800], R45 ;  /* 0x0038002d44007988 */ /* 0x0103e80008000006 */
[----:B---3--:R3:W-:Y:S04]  /*7dc0*/  STS.U8 [R68+UR6+0x3c00], R53 ;  /* 0x003c003544007988 */ /* 0x0087e80008000006 */
[----:B-1----:R-:W4:Y:S04]  /*7dd0*/  LDL.LU R45, [R1+0x19c] ;  /* 0x00019c00012d7983 */ /* 0x002f280000300800 */
[----:B---3--:R-:W3:Y:S04]  /*7de0*/  LDL.LU R53, [R1+0x158] ;  /* 0x0001580001357983 */ /* 0x008ee80000300800 */
[----:B------:R-:W-:Y:S01]  /*7df0*/  STS.U8 [R44+UR6+0x480], R50 ;  /* 0x000480322c007988 */ /* 0x000fe20008000006 */
[----:B0-----:R-:W-:-:S04]  /*7e00*/  IADD3 R26, P2, PT, R25, R0, RZ ;  /* 0x00000000191a7210 */ /* 0x001fc80007f5e0ff */
[----:B------:R-:W-:Y:S01]  /*7e10*/  LEA.HI.X.SX32 R27, R25, R2, 0x1, P2 ;  /* 0x00000002191b7211 */ /* 0x000fe200010f0eff */
[----:B------:R0:W-:Y:S04]  /*7e20*/  STS.U8 [R44+UR6+0x880], R52 ;  /* 0x000880342c007988 */ /* 0x0001e80008000006 */
[----:B------:R1:W-:Y:S04]  /*7e30*/  STS.U8 [R44+UR6+0xc80], R65 ;  /* 0x000c80412c007988 */ /* 0x0003e80008000006 */
        /* <DEDUP_REMOVED lines=10> */
[----:B------:R-:W-:Y:S01]  /*7ee0*/  PRMT R37, RZ, 0x7610, R37 ;  /* 0x00007610ff257816 */ /* 0x000fe20000000025 */
[----:B------:R-:W-:-:S05]  /*7ef0*/  VIADD R25, R20, 0xffffffb9 ;  /* 0xffffffb914197836 */ /* 0x000fca0000000000 */
[----:B------:R0:W3:Y:S01]  /*7f00*/  @!P0 LDG.E.U8 R37, desc[UR14][R26.64] ;  /* 0x0000000e1a258981 */ /* 0x0000e2000c1e1100 */
[----:B------:R-:W-:Y:S01]  /*7f10*/  ISETP.GE.U32.AND P0, PT, R25, 0x7fffff3a, PT ;  /* 0x7fffff3a1900780c */ /* 0x000fe20003f06070 */
[----:B------:R-:W-:Y:S01]  /*7f20*/  IMAD R25, R28, 0x46, RZ ;  /* 0x000000461c197824 */ /* 0x000fe200078e02ff */
[----:B------:R-:W-:-:S04]  /*7f30*/  PRMT R36, RZ, 0x7610, R36 ;  /* 0x00007610ff247816 */ /* 0x000fc80000000024 */
[----:B0-----:R-:W-:-:S04]  /*7f40*/  IADD3 R26, P2, PT, R25, R0, RZ ;  /* 0x00000000191a7210 */ /* 0x001fc80007f5e0ff */
[----:B------:R-:W-:Y:S01]  /*7f50*/  LEA.HI.X.SX32 R27, R25, R2, 0x1, P2 ;  /* 0x00000002191b7211 */ /* 0x000fe200010f0eff */
[----:B------:R-:W-:-:S04]  /*7f60*/  VIADD R25, R20, 0xffffffb1 ;  /* 0xffffffb114197836 */ /* 0x000fc80000000000 */
[----:B------:R0:W3:Y:S01]  /*7f70*/  @!P0 LDG.E.U8 R36, desc[UR14][R26.64] ;  /* 0x0000000e1a248981 */ /* 0x0000e2000c1e1100 */
[----:B------:R-:W-:Y:S01]  /*7f80*/  ISETP.GE.U32.AND P0, PT, R25, 0x7fffff32, PT ;  /* 0x7fffff321900780c */ /* 0x000fe20003f06070 */
[----:B------:R-:W-:Y:S02]  /*7f90*/  IMAD R25, R28, 0x4e, RZ ;  /* 0x0000004e1c197824 */ /* 0x000fe400078e02ff */
[----:B------:R0:W-:Y:S04]  /*7fa0*/  STL [R1+0x270], R26 ;  /* 0x0002701a01007387 */ /* 0x0001e80000100800 */
[----:B--2---:R1:W-:Y:S04]  /*7fb0*/  STS.U8 [R44+UR6+0x1c80], R51 ;  /* 0x001c80332c007988 */ /* 0x0043e80008000006 */
[----:B------:R2:W-:Y:S01]  /*7fc0*/  STL [R1+0x26c], R27 ;  /* 0x00026c1b01007387 */ /* 0x0005e20000100800 */
[----:B0-----:R-:W-:-:S03]  /*7fd0*/  IADD3 R26, P2, PT, R25, R0, RZ ;  /* 0x00000000191a7210 */ /* 0x001fc60007f5e0ff */
[----:B-1----:R-:W3:Y:S04]  /*7fe0*/  LDL.LU R51, [R1+0xe4] ;  /* 0x0000e40001337983 */ /* 0x002ee80000300800 */
[----:B----4-:R-:W-:Y:S01]  /*7ff0*/  STS.U8 [R44+UR6+0x2080], R45 ;  /* 0x0020802d2c007988 */ /* 0x010fe20008000006 */
[----:B--2---:R-:W-:-:S03]  /*8000*/  LEA.HI.X.SX32 R27, R25, R2, 0x1, P2 ;  /* 0x00000002191b7211 */ /* 0x004fc600010f0eff */
[----:B---3--:R0:W-:Y:S01]  /*8010*/  STS.U8 [R44+UR6+0x2480], R53 ;  /* 0x002480352c007988 */ /* 0x0081e20008000006 */
[----:B------:R-:W-:Y:S01]  /*8020*/  PRMT R35, RZ, 0x7610, R35 ;  /* 0x00007610ff237816 */ /* 0x000fe20000000023 */
[----:B------:R-:W-:-:S05]  /*8030*/  VIADD R25, R20, 0xffffffa9 ;  /* 0xffffffa914197836 */ /* 0x000fca0000000000 */
[----:B------:R1:W2:Y:S04]  /*8040*/  @!P0 LDG.E.U8 R35, desc[UR14][R26.64] ;  /* 0x0000000e1a238981 */ /* 0x0002a8000c1e1100 */
[----:B0-----:R-:W3:Y:S04]  /*8050*/  LDL.LU R53, [R1+0xf8] ;  /* 0x0000f80001357983 */ /* 0x001ee80000300800 */
[----:B------:R1:W-:Y:S04]  /*8060*/  STL [R1+0x288], R26 ;  /* 0x0002881a01007387 */ /* 0x0003e80000100800 */
[----:B------:R0:W-:Y:S04]  /*8070*/  STL [R1+0x284], R27 ;  /* 0x0002841b01007387 */ /* 0x0001e80000100800 */
[----:B------:R-:W4:Y:S01]  /*8080*/  LDL.LU R45, [R1+0xf0] ;  /* 0x0000f000012d7983 */ /* 0x000f220000300800 */
[----:B------:R-:W-:Y:S01]  /*8090*/  ISETP.GE.U32.AND P0, PT, R25, 0x7fffff2a, PT ;  /* 0x7fffff2a1900780c */ /* 0x000fe20003f06070 */
[----:B------:R-:W-:-:S05]  /*80a0*/  IMAD R25, R28, 0x56, RZ ;  /* 0x000000561c197824 */ /* 0x000fca00078e02ff */
[----:B-1----:R-:W-:-:S04]  /*80b0*/  IADD3 R26, P2, PT, R25, R0, RZ ;  /* 0x00000000191a7210 */ /* 0x002fc80007f5e0ff */
[----:B0-----:R-:W-:Y:S01]  /*80c0*/  LEA.HI.X.SX32 R27, R25, R2, 0x1, P2 ;  /* 0x00000002191b7211 */ /* 0x001fe200010f0eff */
[----:B------:R0:W-:Y:S04]  /*80d0*/  STS.U8 [R44+UR6+0x2880], R52 ;  /* 0x002880342c007988 */ /* 0x0001e80008000006 */
[----:B------:R1:W-:Y:S04]  /*80e0*/  STS.U8 [R44+UR6+0x2c80], R65 ;  /* 0x002c80412c007988 */ /* 0x0003e80008000006 */
[----:B0-----:R-:W2:Y:S04]  /*80f0*/  LDL.LU R52, [R1+0xec] ;  /* 0x0000ec0001347983 */ /* 0x001ea80000300800 */
[----:B-1----:R-:W2:Y:S04]  /*8100*/  LDL.LU R65, [R1+0xdc] ;  /* 0x0000dc0001417983 */ /* 0x002ea80000300800 */
[----:B------:R-:W-:Y:S04]  /*8110*/  STL [R1+0x2a0], R26 ;  /* 0x0002a01a01007387 */ /* 0x000fe80000100800 */
[----:B------:R-:W-:Y:S04]  /*8120*/  STL [R1+0x29c], R27 ;  /* 0x00029c1b01007387 */ /* 0x000fe80000100800 */
[----:B------:R0:W-:Y:S04]  /*8130*/  STS.U8 [R44+UR6+0x3080], R60 ;  /* 0x0030803c2c007988 */ /* 0x0001e80008000006 */
[----:B------:R1:W-:Y:S04]  /*8140*/  STS.U8 [R44+UR6+0x3480], R61 ;  /* 0x0034803d2c007988 */ /* 0x0003e80008000006 */
[----:B0-----:R-:W2:Y:S04]  /*8150*/  LDL.LU R60, [R1+0xe0] ;  /* 0x0000e000013c7983 */ /* 0x001ea80000300800 */
[----:B-1----:R-:W2:Y:S04]  /*8160*/  LDL.LU R61, [R1+0xd8] ;  /* 0x0000d800013d7983 */ /* 0x002ea80000300800 */
[----:B------:R0:W-:Y:S04]  /*8170*/  STS.U8 [R44+UR6+0x3880], R74 ;  /* 0x0038804a2c007988 */ /* 0x0001e80008000006 */
[----:B0-----:R-:W2:Y:S01]  /*8180*/  LDL.LU R74, [R1+0xd4] ;  /* 0x0000d400014a7983 */ /* 0x001ea20000300800 */
[----:B------:R-:W-:Y:S01]  /*8190*/  PRMT R34, RZ, 0x7610, R34 ;  /* 0x00007610ff227816 */ /* 0x000fe20000000022 */
[----:B------:R-:W-:-:S05]  /*81a0*/  VIADD R25, R20, 0xffffffa1 ;  /* 0xffffffa114197836 */ /* 0x000fca0000000000 */
[----:B------:R0:W2:Y:S01]  /*81b0*/  @!P0 LDG.E.U8 R34, desc[UR14][R26.64] ;  /* 0x0000000e1a228981 */ /* 0x0000a2000c1e1100 */
[----:B------:R-:W-:Y:S01]  /*81c0*/  ISETP.GE.U32.AND P0, PT, R25, 0x7fffff22, PT ;  /* 0x7fffff221900780c */ /* 0x000fe20003f06070 */
[----:B------:R-:W-:Y:S01]  /*81d0*/  IMAD R25, R28, 0x5e, RZ ;  /* 0x0000005e1c197824 */ /* 0x000fe200078e02ff */
[----:B------:R-:W-:-:S04]  /*81e0*/  PRMT R33, RZ, 0x7610, R33 ;  /* 0x00007610ff217816 */ /* 0x000fc80000000021 */
[----:B0-----:R-:W-:-:S04]  /*81f0*/  IADD3 R26, P2, PT, R25, R0, RZ ;  /* 0x00000000191a7210 */ /* 0x001fc80007f5e0ff */
[----:B------:R-:W-:Y:S01]  /*8200*/  LEA.HI.X.SX32 R27, R25, R2, 0x1, P2 ;  /* 0x00000002191b7211 */ /* 0x000fe200010f0eff */
[----:B------:R-:W-:-:S04]  /*8210*/  VIADD R25, R20, 0xffffff99 ;  /* 0xffffff9914197836 */ /* 0x000fc80000000000 */
[----:B------:R0:W2:Y:S01]  /*8220*/  @!P0 LDG.E.U8 R33, desc[UR14][R26.64] ;  /* 0x0000000e1a218981 */ /* 0x0000a2000c1e1100 */
[----:B------:R-:W-:Y:S01]  /*8230*/  ISETP.GE.U32.AND P0, PT, R25, 0x7fffff1a, PT ;  /* 0x7fffff1a1900780c */ /* 0x000fe20003f06070 */
[----:B------:R-:W-:Y:S02]  /*8240*/  IMAD R25, R28, 0x66, RZ ;  /* 0x000000661c197824 */ /* 0x000fe400078e02ff */
[----:B------:R0:W-:Y:S04]  /*8250*/  STL [R1+0x2b8], R26 ;  /* 0x0002b81a01007387 */ /* 0x0001e80000100800 */
[----:B------:R1:W-:Y:S04]  /*8260*/  STS.U8 [R44+UR6+0x3c80], R51 ;  /* 0x003c80332c007988 */ /* 0x0003e80008000006 */
[----:B------:R3:W-:Y:S01]  /*8270*/  STL [R1+0x2b4], R27 ;  /* 0x0002b41b01007387 */ /* 0x0007e20000100800 */
[----:B0-----:R-:W-:-:S03]  /*8280*/  IADD3 R26, P2, PT, R25, R0, RZ ;  /* 0x00000000191a7210 */ /* 0x001fc60007f5e0ff */
[----:B------:R-:W2:Y:S04]  /*8290*/  LDL.LU R50, [R1+0xd0] ;  /* 0x0000d00001327983 */ /* 0x000ea80000300800 */
[----:B-1----:R-:W2:Y:S04]  /*82a0*/  LDL.LU R51, [R1+0xc4] ;  /* 0x0000c40001337983 */ /* 0x002ea80000300800 */
[----:B---3--:R0:W-:Y:S01]  /*82b0*/  STS.U8 [R44+UR6+0x80], R53 ;  /* 0x000080352c007988 */ /* 0x0081e20008000006 */
[----:B------:R-:W-:Y:S02]  /*82c0*/  LEA.HI.X.SX32 R27, R25, R2, 0x1, P2 ;  /* 0x00000002191b7211 */ /* 0x000fe400010f0eff */
[----:B0-----:R-:W-:Y:S01]  /*82d0*/  LOP3.LUT R53, R68, 0x20, RZ, 0x3c, !PT ;  /* 0x0000002044357812 */ /* 0x001fe200078e3cff */
[----:B------:R-:W3:Y:S04]  /*82e0*/  LDL.LU R44, [R1+0xc0] ;  /* 0x0000c000012c7983 */ /* 0x000ee80000300800 */
[----:B----4-:R-:W-:Y:S01]  /*82f0*/  STS.U8 [R53+UR6+0x100], R45 ;  /* 0x0001002d35007988 */ /* 0x010fe20008000006 */
[----:B------:R-:W-:Y:S01]  /*8300*/  PRMT R32, RZ, 0x7610, R32 ;  /* 0x00007610ff207816 */ /* 0x000fe20000000020 */
[----:B------:R-:W-:-:S05]  /*8310*/  VIADD R25, R20, 0xffffff91 ;  /* 0xffffff9114197836 */ /* 0x000fca0000000000 */
[----:B------:R0:W4:Y:S01]  /*8320*/  @!P0 LDG.E.U8 R32, desc[UR14][R26.64] ;  /* 0x0000000e1a208981 */ /* 0x000122000c1e1100 */
[----:B------:R-:W-:Y:S01]  /*8330*/  ISETP.GE.U32.AND P0, PT, R25, 0x7fffff12, PT ;  /* 0x7fffff121900780c */ /* 0x000fe20003f06070 */
[----:B------:R-:W-:Y:S02]  /*8340*/  IMAD R25, R28, 0x6e, RZ ;  /* 0x0000006e1c197824 */ /* 0x000fe400078e02ff */
[----:B--2---:R-:W-:Y:S04]  /*8350*/  STS.U8 [R53+UR6+0x500], R52 ;  /* 0x0005003435007988 */ /* 0x004fe80008000006 */
[----:B------:R1:W-:Y:S04]  /*8360*/  STS.U8 [R53+UR6+0x900], R65 ;  /* 0x0009004135007988 */ /* 0x0003e80008000006 */
[----:B-1----:R-:W2:Y:S04]  /*8370*/  LDL.LU R65, [R1+0xc8] ;  /* 0x0000c80001417983 */ /* 0x002ea80000300800 */
[----:B------:R0:W-:Y:S04]  /*8380*/  STL [R1+0x2d0], R26 ;  /* 0x0002d01a01007387 */ /* 0x0001e80000100800 */
[----:B------:R1:W-:Y:S04]  /*8390*/  STL [R1+0x2cc], R27 ;  /* 0x0002cc1b01007387 */ /* 0x0003e80000100800 */
[----:B------:R-:W4:Y:S01]  /*83a0*/  LDL.LU R45, [R1+0xbc] ;  /* 0x0000bc00012d7983 */ /* 0x000f220000300800 */
[----:B0-----:R-:W-:-:S03]  /*83b0*/  IADD3 R26, P2, PT, R25, R0, RZ ;  /* 0x00000000191a7210 */ /* 0x001fc60007f5e0ff */
[----:B------:R-:W-:Y:S01]  /*83c0*/  STS.U8 [R53+UR6+0xd00], R60 ;  /* 0x000d003c35007988 */ /* 0x000fe20008000006 */
[----:B-1----:R-:W-:-:S03]  /*83d0*/  LEA.HI.X.SX32 R27, R25, R2, 0x1, P2 ;  /* 0x00000002191b7211 */ /* 0x002fc600010f0eff */
[----:B------:R-:W4:Y:S04]  /*83e0*/  LDL.LU R52, [R1+0xac] ;  /* 0x0000ac0001347983 */ /* 0x000f280000300800 */
[----:B------:R0:W-:Y:S04]  /*83f0*/  STS.U8 [R53+UR6+0x1100], R61 ;  /* 0x0011003d35007988 */ /* 0x0001e80008000006 */
[----:B0-----:R-:W4:Y:S04]  /*8400*/  LDL.LU R61, [R1+0xb8] ;  /* 0x0000b800013d7983 */ /* 0x001f280000300800 */
[----:B------:R-:W-:Y:S04]  /*8410*/  STL [R1+0x2e8], R26 ;  /* 0x0002e81a01007387 */ /* 0x000fe80000100800 */
[----:B------:R-:W-:Y:S04]  /*8420*/  STL [R1+0x2e4], R27 ;  /* 0x0002e41b01007387 */ /* 0x000fe80000100800 */
[----:B------:R0:W-:Y:S04]  /*8430*/  STS.U8 [R53+UR6+0x1500], R74 ;  /* 0x0015004a35007988 */ /* 0x0001e80008000006 */
[----:B------:R-:W4:Y:S04]  /*8440*/  LDL.LU R60, [R1+0xb0] ;  /* 0x0000b000013c7983 */ /* 0x000f280000300800 */
[----:B0-----:R-:W4:Y:S01]  /*8450*/  LDL.LU R74, [R1+0x94] ;  /* 0x00009400014a7983 */ /* 0x001f220000300800 */
[----:B------:R-:W-:Y:S01]  /*8460*/  PRMT R31, RZ, 0x7610, R31 ;  /* 0x00007610ff1f7816 */ /* 0x000fe2000000001f */
[----:B------:R-:W-:-:S05]  /*8470*/  VIADD R25, R20, 0xffffff89 ;  /* 0xffffff8914197836 */ /* 0x000fca0000000000 */
[----:B------:R0:W4:Y:S01]  /*8480*/  @!P0 LDG.E.U8 R31, desc[UR14][R26.64] ;  /* 0x0000000e1a1f8981 */ /* 0x000122000c1e1100 */
[----:B------:R-:W-:Y:S01]  /*8490*/  ISETP.GE.U32.AND P0, PT, R25, 0x7fffff0a, PT ;  /* 0x7fffff0a1900780c */ /* 0x000fe20003f06070 */
[----:B------:R-:W-:Y:S01]  /*84a0*/  IMAD R25, R28, 0x76, RZ ;  /* 0x000000761c197824 */ /* 0x000fe200078e02ff */
[----:B------:R-:W-:-:S04]  /*84b0*/  PRMT R30, RZ, 0x7610, R30 ;  /* 0x00007610ff1e7816 */ /* 0x000fc8000000001e */
[----:B0-----:R-:W-:-:S04]  /*84c0*/  IADD3 R26, P2, PT, R25, R0, RZ ;  /* 0x00000000191a7210 */ /* 0x001fc80007f5e0ff */
[----:B------:R-:W-:Y:S01]  /*84d0*/  LEA.HI.X.SX32 R27, R25, R2, 0x1, P2 ;  /* 0x00000002191b7211 */ /* 0x000fe200010f0eff */
[----:B------:R-:W-:-:S04]  /*84e0*/  VIADD R25, R20, 0xffffff81 ;  /* 0xffffff8114197836 */ /* 0x000fc80000000000 */
[----:B------:R0:W4:Y:S01]  /*84f0*/  @!P0 LDG.E.U8 R30, desc[UR14][R26.64] ;  /* 0x0000000e1a1e8981 */ /* 0x000122000c1e1100 */
[----:B------:R-:W-:Y:S01]  /*8500*/  ISETP.GE.U32.AND P0, PT, R25, 0x7fffff02, PT ;  /* 0x7fffff021900780c */ /* 0x000fe20003f06070 */
[----:B------:R-:W-:Y:S02]  /*8510*/  IMAD R25, R28, 0x7e, RZ ;  /* 0x0000007e1c197824 */ /* 0x000fe400078e02ff */
[----:B------:R0:W-:Y:S04]  /*8520*/  STL [R1+0x300], R26 ;  /* 0x0003001a01007387 */ /* 0x0001e80000100800 */
[----:B------:R1:W-:Y:S04]  /*8530*/  STS.U8 [R53+UR6+0x1900], R50 ;  /* 0x0019003235007988 */ /* 0x0003e80008000006 */
[----:B------:R1:W-:Y:S01]  /*8540*/  STS.U8 [R53+UR6+0x1d00], R51 ;  /* 0x001d003335007988 */ /* 0x0003e20008000006 */
[----:B0-----:R-:W-:-:S03]  /*8550*/  IADD3 R26, P2, PT, R25, R0, RZ ;  /* 0x00000000191a7210 */ /* 0x001fc60007f5e0ff */
[----:B------:R-:W-:Y:S04]  /*8560*/  STL [R1+0x2fc], R27 ;  /* 0x0002fc1b01007387 */ /* 0x000fe80000100800 */
[----:B---3--:R0:W-:Y:S04]  /*8570*/  STS.U8 [R53+UR6+0x2100], R44 ;  /* 0x0021002c35007988 */ /* 0x0081e80008000006 */
[----:B-1----:R-:W3:Y:S04]  /*8580*/  LDL.LU R50, [R1+0xa8] ;  /* 0x0000a80001327983 */ /* 0x002ee80000300800 */
[----:B------:R-:W3:Y:S01]  /*8590*/  LDL.LU R51, [R1+0x9c] ;  /* 0x00009c0001337983 */ /* 0x000ee20000300800 */
[----:B0-----:R-:W-:-:S02]  /*85a0*/  LEA.HI.X.SX32 R44, R25, R2, 0x1, P2 ;  /* 0x00000002192c7211 */ /* 0x001fc400010f0eff */
[----:B------:R-:W-:Y:S01]  /*85b0*/  PRMT R27, RZ, 0x7610, R27 ;  /* 0x00007610ff1b7816 */ /* 0x000fe2000000001b */
[----:B------:R-:W-:Y:S01]  /*85c0*/  VIADD R25, R20, 0xfffffff8 ;  /* 0xfffffff814197836 */ /* 0x000fe20000000000 */
[----:B------:R-:W-:Y:S01]  /*85d0*/  PRMT R49, RZ, 0x7610, R49 ;  /* 0x00007610ff317816 */ /* 0x000fe20000000031 */
[----:B--2---:R0:W-:Y:S04]  /*85e0*/  STS.U8 [R53+UR6+0x2500], R65 ;  /* 0x0025004135007988 */ /* 0x0041e80008000006 */
[----:B0-----:R-:W2:Y:S04]  /*85f0*/  LDL.LU R65, [R1+0x8c] ;  /* 0x00008c0001417983 */ /* 0x001ea80000300800 */
[----:B----4-:R0:W-:Y:S04]  /*8600*/  STS.U8 [R53+UR6+0x2900], R45 ;  /* 0x0029002d35007988 */ /* 0x0101e80008000006 */
[----:B------:R-:W-:Y:S04]  /*8610*/  STL [R1+0x318], R26 ;  /* 0x0003181a01007387 */ /* 0x000fe80000100800 */
[----:B------:R1:W-:Y:S01]  /*8620*/  STL [R1+0x314], R44 ;  /* 0x0003142c01007387 */ /* 0x0003e20000100800 */
[----:B0-----:R-:W-:-:S02]  /*8630*/  @!P0 IMAD.MOV.U32 R45, RZ, RZ, R44 ;  /* 0x000000ffff2d8224 */ /* 0x001fc400078e002c */
[----:B-1----:R-:W-:Y:S02]  /*8640*/  @!P0 IMAD.MOV.U32 R44, RZ, RZ, R26 ;  /* 0x000000ffff2c8224 */ /* 0x002fe400078e001a */
[----:B------:R-:W-:-:S03]  /*8650*/  IMAD R26, R28, 0x7, RZ ;  /* 0x000000071c1a7824 */ /* 0x000fc600078e02ff */
[----:B------:R0:W4:Y:S01]  /*8660*/  @!P0 LDG.E.U8 R27, desc[UR14][R44.64] ;  /* 0x0000000e2c1b8981 */ /* 0x000122000c1e1100 */
[----:B------:R-:W-:Y:S02]  /*8670*/  ISETP.GE.U32.AND P0, PT, R25, 0x7fffff79, PT ;  /* 0x7fffff791900780c */ /* 0x000fe40003f06070 */
[----:B------:R-:W-:-:S04]  /*8680*/  IADD3 R25, P2, PT, R26, R0, RZ ;  /* 0x000000001a197210 */ /* 0x000fc80007f5e0ff */
[----:B------:R-:W-:Y:S01]  /*8690*/  LEA.HI.X.SX32 R26, R26, R2, 0x1, P2 ;  /* 0x000000021a1a7211 */ /* 0x000fe200010f0eff */
[----:B------:R1:W-:Y:S04]  /*86a0*/  STS.U8 [R53+UR6+0x2d00], R52 ;  /* 0x002d003435007988 */ /* 0x0003e80008000006 */
[----:B------:R1:W-:Y:S02]  /*86b0*/  STS.U8 [R53+UR6+0x3100], R61 ;  /* 0x0031003d35007988 */ /* 0x0003e40008000006 */
[----:B0-----:R-:W-:Y:S02]  /*86c0*/  @!P0 IMAD.MOV.U32 R44, RZ, RZ, R25 ;  /* 0x000000ffff2c8224 */ /* 0x001fe400078e0019 */
[----:B------:R-:W-:Y:S01]  /*86d0*/  @!P0 IMAD.MOV.U32 R45, RZ, RZ, R26 ;  /* 0x000000ffff2d8224 */ /* 0x000fe200078e001a */
[----:B------:R-:W-:Y:S04]  /*86e0*/  STS.U8 [R53+UR6+0x3500], R60 ;  /* 0x0035003c35007988 */ /* 0x000fe80008000006 */
[----:B-1----:R-:W2:Y:S04]  /*86f0*/  LDL.LU R52, [R1+0x88] ;  /* 0x0000880001347983 */ /* 0x002ea80000300800 */
[----:B------:R-:W2:Y:S04]  /*8700*/  LDL.LU R61, [R1+0x80] ;  /* 0x00008000013d7983 */ /* 0x000ea80000300800 */
[----:B------:R0:W-:Y:S04]  /*8710*/  STS.U8 [R53+UR6+0x3900], R74 ;  /* 0x0039004a35007988 */ /* 0x0001e80008000006 */
[----:B------:R1:W2:Y:S04]  /*8720*/  @!P0 LDG.E.U8 R49, desc[UR14][R44.64] ;  /* 0x0000000e2c318981 */ /* 0x0002a8000c1e1100 */
[----:B0-----:R-:W2:Y:S04]  /*8730*/  LDL.LU R53, [R1+0x7c] ;  /* 0x00007c0001357983 */ /* 0x001ea80000300800 */
[----:B------:R-:W2:Y:S04]  /*8740*/  LDL.LU R60, [R1+0x74] ;  /* 0x00007400013c7983 */ /* 0x000ea80000300800 */
[----:B------:R-:W2:Y:S04]  /*8750*/  LDL.LU R74, [R1+0x70] ;  /* 0x00007000014a7983 */ /* 0x000ea80000300800 */
[----:B------:R-:W2:Y:S01]  /*8760*/  LDL.LU R45, [R1+0xa4] ;  /* 0x0000a400012d7983 */ /* 0x000ea20000300800 */
[----:B-1----:R-:W-:-:S05]  /*8770*/  LOP3.LUT R44, R68, 0x20, RZ, 0x3c, !PT ;  /* 0x00000020442c7812 */ /* 0x002fca00078e3cff */
[----:B---3--:R0:W-:Y:S02]  /*8780*/  STS.U8 [R44+UR6+0x3d00], R50 ;  /* 0x003d00322c007988 */ /* 0x0081e40008000006 */
[----:B0-----:R-:W-:Y:S01]  /*8790*/  VIADD R44, R20, 0xfffffff0 ;  /* 0xfffffff0142c7836 */ /* 0x001fe20000000000 */
[----:B------:R-:W-:-:S04]  /*87a0*/  LOP3.LUT R50, R68, 0x30, RZ, 0x3c, !PT ;  /* 0x0000003044327812 */ /* 0x000fc800078e3cff */
[----:B------:R-:W-:Y:S01]  /*87b0*/  ISETP.GE.U32.AND P0, PT, R44, 0x7fffff71, PT ;  /* 0x7fffff712c00780c */ /* 0x000fe20003f06070 */
[----:B------:R-:W-:Y:S01]  /*87c0*/  IMAD R44, R28, 0xf, RZ ;  /* 0x0000000f1c2c7824 */ /* 0x000fe200078e02ff */
[----:B------:R-:W-:Y:S01]  /*87d0*/  PRMT R48, RZ, 0x7610, R48 ;  /* 0x00007610ff307816 */ /* 0x000fe20000000030 */
[----:B--2---:R0:W-:Y:S04]  /*87e0*/  STS.U8 [R50+UR6+0x180], R45 ;  /* 0x0001802d32007988 */ /* 0x0041e80008000006 */
[----:B------:R1:W-:Y:S01]  /*87f0*/  STS.U8 [R50+UR6+0x580], R51 ;  /* 0x0005803332007988 */ /* 0x0003e20008000006 */
[----:B0-----:R-:W-:-:S04]  /*8800*/  IADD3 R45, P2, PT, R44, R0, RZ ;  /* 0x000000002c2d7210 */ /* 0x001fc80007f5e0ff */
[----:B-1----:R-:W-:Y:S01]  /*8810*/  LEA.HI.X.SX32 R51, R44, R2, 0x1, P2 ;  /* 0x000000022c337211 */ /* 0x002fe200010f0eff */
[----:B------:R0:W-:Y:S01]  /*8820*/  STL [R1+0x34], R45 ;  /* 0x0000342d01007387 */ /* 0x0001e20000100800 */
[----:B------:R-:W-:-:S03]  /*8830*/  @!P0 IMAD.MOV.U32 R44, RZ, RZ, R45 ;  /* 0x000000ffff2c8224 */ /* 0x000fc600078e002d */
[----:B------:R1:W-:Y:S01]  /*8840*/  STL [R1+0x1c], R51 ;  /* 0x00001c3301007387 */ /* 0x0003e20000100800 */
[----:B0-----:R-:W-:-:S03]  /*8850*/  @!P0 IMAD.MOV.U32 R45, RZ, RZ, R51 ;  /* 0x000000ffff2d8224 */ /* 0x001fc600078e0033 */
[----:B------:R0:W-:Y:S04]  /*8860*/  STS.U8 [R50+UR6+0x980], R65 ;  /* 0x0009804132007988 */ /* 0x0001e80008000006 */
[----:B-1----:R-:W2:Y:S04]  /*8870*/  LDL.LU R51, [R1+0x68] ;  /* 0x0000680001337983 */ /* 0x002ea80000300800 */
[----:B------:R1:W3:Y:S04]  /*8880*/  @!P0 LDG.E.U8 R48, desc[UR14][R44.64] ;  /* 0x0000000e2c308981 */ /* 0x0002e8000c1e1100 */
[----:B0-----:R-:W2:Y:S04]  /*8890*/  LDL.LU R65, [R1+0x54] ;  /* 0x0000540001417983 */ /* 0x001ea80000300800 */
[----:B------:R-:W2:Y:S01]  /*88a0*/  LDL.LU R45, [R1+0x90] ;  /* 0x00009000012d7983 */ /* 0x000ea20000300800 */
[----:B-1----:R-:W-:-:S05]  /*88b0*/  VIADD R44, R20, 0xffffffe8 ;  /* 0xffffffe8142c7836 */ /* 0x002fca0000000000 */
[----:B------:R-:W-:Y:S01]  /*88c0*/  ISETP.GE.U32.AND P0, PT, R44, 0x7fffff69, PT ;  /* 0x7fffff692c00780c */ /* 0x000fe20003f06070 */
[----:B------:R-:W-:Y:S01]  /*88d0*/  IMAD R44, R28, 0x17, RZ ;  /* 0x000000171c2c7824 */ /* 0x000fe200078e02ff */
[----:B------:R-:W-:Y:S02]  /*88e0*/  PRMT R47, RZ, 0x7610, R47 ;  /* 0x00007610ff2f7816 */ /* 0x000fe4000000002f */
[----:B------:R-:W-:Y:S01]  /*88f0*/  PRMT R46, RZ, 0x7610, R46 ;  /* 0x00007610ff2e7816 */ /* 0x000fe2000000002e */
[----:B--2---:R0:W-:Y:S04]  /*8900*/  STS.U8 [R50+UR6+0xd80], R45 ;  /* 0x000d802d32007988 */ /* 0x0041e80008000006 */
[----:B------:R1:W-:Y:S01]  /*8910*/  STS.U8 [R50+UR6+0x1180], R52 ;  /* 0x0011803432007988 */ /* 0x0003e20008000006 */
[----:B0-----:R-:W-:-:S04]  /*8920*/  IADD3 R45, P2, PT, R44, R0, RZ ;  /* 0x000000002c2d7210 */ /* 0x001fc80007f5e0ff */
[----:B-1----:R-:W-:Y:S01]  /*8930*/  LEA.HI.X.SX32 R52, R44, R2, 0x1, P2 ;  /* 0x000000022c347211 */ /* 0x002fe200010f0eff */
[----:B------:R0:W-:Y:S01]  /*8940*/  STL [R1+0x11c], R45 ;  /* 0x00011c2d01007387 */ /* 0x0001e20000100800 */
[----:B------:R-:W-:-:S03]  /*8950*/  @!P0 IMAD.MOV.U32 R44, RZ, RZ, R45 ;  /* 0x000000ffff2c8224 */ /* 0x000fc600078e002d */
[----:B0-----:R-:W-:-:S05]  /*8960*/  @!P0 IMAD.MOV.U32 R45, RZ, RZ, R52 ;  /* 0x000000ffff2d8224 */ /* 0x001fca00078e0034 */
[----:B------:R0:W2:Y:S02]  /*8970*/  @!P0 LDG.E.U8 R47, desc[UR14][R44.64] ;  /* 0x0000000e2c2f8981 */ /* 0x0000a4000c1e1100 */
[----:B0-----:R-:W-:-:S05]  /*8980*/  VIADD R44, R20, 0xffffffe0 ;  /* 0xffffffe0142c7836 */ /* 0x001fca0000000000 */
[----:B------:R-:W-:Y:S01]  /*8990*/  ISETP.GE.U32.AND P0, PT, R44, 0x7fffff61, PT ;  /* 0x7fffff612c00780c */ /* 0x000fe20003f06070 */
[----:B------:R-:W-:Y:S01]  /*89a0*/  IMAD R44, R28, 0x1f, RZ ;  /* 0x0000001f1c2c7824 */ /* 0x000fe200078e02ff */
[----:B------:R0:W-:Y:S04]  /*89b0*/  STL [R1+0x118], R52 ;  /* 0x0001183401007387 */ /* 0x0001e80000100800 */
[C---:B------:R-:W-:Y:S01]  /*89c0*/  IADD3 R45, P2, PT, R44.reuse, R0, RZ ;  /* 0x000000002c2d7210 */ /* 0x040fe20007f5e0ff */
[----:B------:R1:W-:Y:S04]  /*89d0*/  STS.U8 [R50+UR6+0x1580], R61 ;  /* 0x0015803d32007988 */ /* 0x0003e80008000006 */
[----:B------:R-:W-:Y:S01]  /*89e0*/  STS.U8 [R50+UR6+0x1980], R53 ;  /* 0x0019803532007988 */ /* 0x000fe20008000006 */
[----:B0-----:R-:W-:Y:S01]  /*89f0*/  LEA.HI.X.SX32 R52, R44, R2, 0x1, P2 ;  /* 0x000000022c347211 */ /* 0x001fe200010f0eff */
[----:B------:R-:W-:-:S02]  /*8a00*/  @!P0 IMAD.MOV.U32 R44, RZ, RZ, R45 ;  /* 0x000000ffff2c8224 */ /* 0x000fc400078e002d */
[----:B------:R0:W-:Y:S04]  /*8a10*/  STS.U8 [R50+UR6+0x1d80], R60 ;  /* 0x001d803c32007988 */ /* 0x0001e80008000006 */
[----:B-1----:R-:W2:Y:S04]  /*8a20*/  LDL.LU R61, [R1+0x38] ;  /* 0x00003800013d7983 */ /* 0x002ea80000300800 */
[----:B0-----:R-:W2:Y:S04]  /*8a30*/  LDL.LU R60, [R1+0x50] ;  /* 0x00005000013c7983 */ /* 0x001ea80000300800 */
[----:B------:R0:W-:Y:S04]  /*8a40*/  STL [R1+0x15c], R45 ;  /* 0x00015c2d01007387 */ /* 0x0001e80000100800 */
[----:B------:R1:W-:Y:S01]  /*8a50*/  STL [R1+0x158], R52 ;  /* 0x0001583401007387 */ /* 0x0003e20000100800 */
[----:B0-----:R-:W-:-:S03]  /*8a60*/  @!P0 IMAD.MOV.U32 R45, RZ, RZ, R52 ;  /* 0x000000ffff2d8224 */ /* 0x001fc600078e0034 */
[----:B------:R0:W-:Y:S04]  /*8a70*/  STS.U8 [R50+UR6+0x2180], R74 ;  /* 0x0021804a32007988 */ /* 0x0001e80008000006 */
[----:B-1----:R-:W2:Y:S04]  /*8a80*/  LDL.LU R52, [R1+0x5c] ;  /* 0x00005c0001347983 */ /* 0x002ea80000300800 */
[----:B------:R-:W2:Y:S04]  /*8a90*/  LDL.LU R53, [R1+0x44] ;  /* 0x0000440001357983 */ /* 0x000ea80000300800 */
[----:B0-----:R-:W2:Y:S04]  /*8aa0*/  LDL.LU R74, [R1+0x28] ;  /* 0x00002800014a7983 */ /* 0x001ea80000300800 */
[----:B------:R0:W2:Y:S04]  /*8ab0*/  @!P0 LDG.E.U8 R46, desc[UR14][R44.64] ;  /* 0x0000000e2c2e8981 */ /* 0x0000a8000c1e1100 */
[----:B------:R-:W2:Y:S01]  /*8ac0*/  LDL.LU R44, [R1+0x78] ;  /* 0x00007800012c7983 */ /* 0x000ea20000300800 */
[----:B0-----:R-:W-:-:S03]  /*8ad0*/  PRMT R45, RZ, 0x7610, R45 ;  /* 0x00007610ff2d7816 */ /* 0x001fc6000000002d */
[----:B--2---:R0:W-:Y:S02]  /*8ae0*/  STS.U8 [R50+UR6+0x2580], R44 ;  /* 0x0025802c32007988 */ /* 0x0041e40008000006 */
[----:B0-----:R-:W-:Y:S02]  /*8af0*/  VIADD R44, R20, 0xffffffd8 ;  /* 0xffffffd8142c7836 */ /* 0x001fe40000000000 */
[----:B------:R-:W-:Y:S03]  /*8b00*/  STS.U8 [R50+UR6+0x2980], R51 ;  /* 0x0029803332007988 */ /* 0x000fe60008000006 */
[----:B------:R-:W-:Y:S01]  /*8b10*/  ISETP.GE.U32.AND P0, PT, R44, 0x7fffff59, PT ;  /* 0x7fffff592c00780c */ /* 0x000fe20003f06070 */
[----:B------:R-:W-:Y:S01]  /*8b20*/  IMAD R44, R28, 0x27, RZ ;  /* 0x000000271c2c7824 */ /* 0x000fe200078e02ff */
[----:B------:R0:W-:Y:S04]  /*8b30*/  STS.U8 [R50+UR6+0x2d80], R65 ;  /* 0x002d804132007988 */ /* 0x0001e80008000006 */
[C---:B0-----:R-:W-:Y:S01]  /*8b40*/  IADD3 R50, P2, PT, R44.reuse, R0, RZ ;  /* 0x000000002c327210 */ /* 0x041fe20007f5e0ff */
[----:B------:R-:W2:Y:S03]  /*8b50*/  LDL.LU R65, [R1+0x18] ;  /* 0x0000180001417983 */ /* 0x000ea60000300800 */
[----:B------:R-:W-:Y:S01]  /*8b60*/  LEA.HI.X.SX32 R51, R44, R2, 0x1, P2 ;  /* 0x000000022c337211 */ /* 0x000fe200010f0eff */
[----:B------:R0:W-:Y:S04]  /*8b70*/  STL [R1+0x19c], R50 ;  /* 0x00019c3201007387 */ /* 0x0001e80000100800 */
[----:B------:R1:W-:Y:S04]  /*8b80*/  STL [R1+0x198], R51 ;  /* 0x0001983301007387 */ /* 0x0003e80000100800 */
[----:B------:R0:W2:Y:S04]  /*8b90*/  @!P0 LDG.E.U8 R45, desc[UR14][R50.64] ;  /* 0x0000000e322d8981 */ /* 0x0000a8000c1e1100 */
[----:B0-----:R-:W2:Y:S04]  /*8ba0*/  LDL.LU R50, [R1+0x64] ;  /* 0x0000640001327983 */ /* 0x001ea80000300800 */
[----:B-1----:R-:W3:Y:S01]  /*8bb0*/  LDL.LU R51, [R1+0x60] ;  /* 0x0000600001337983 */ /* 0x002ee20000300800 */
[----:B------:R-:W-:-:S05]  /*8bc0*/  LOP3.LUT R44, R68, 0x30, RZ, 0x3c, !PT ;  /* 0x00000030442c7812 */ /* 0x000fca00078e3cff */
[----:B--2---:R-:W-:Y:S04]  /*8bd0*/  STS.U8 [R44+UR6+0x3180], R50 ;  /* 0x003180322c007988 */ /* 0x004fe80008000006 */
[----:B---3--:R-:W-:Y:S04]  /*8be0*/  STS.U8 [R44+UR6+0x3580], R51 ;  /* 0x003580332c007988 */ /* 0x008fe80008000006 */
[----:B------:R0:W-:Y:S02]  /*8bf0*/  STS.U8 [R44+UR6+0x3980], R61 ;  /* 0x0039803d2c007988 */ /* 0x0001e40008000006 */
[----:B0-----:R-:W-:-:S02]  /*8c00*/  VIADD R44, R20, 0xffffffd0 ;  /* 0xffffffd0142c7836 */ /* 0x001fc40000000000 */
[----:B------:R-:W2:Y:S03]  /*8c10*/  LDL.LU R61, [R1+0x20] ;  /* 0x00002000013d7983 */ /* 0x000ea60000300800 */
[----:B------:R-:W-:Y:S01]  /*8c20*/  ISETP.GE.U32.AND P0, PT, R44, 0x7fffff51, PT ;  /* 0x7fffff512c00780c */ /* 0x000fe20003f06070 */
[----:B------:R-:W-:-:S05]  /*8c30*/  IMAD R44, R28, 0x2f, RZ ;  /* 0x0000002f1c2c7824 */ /* 0x000fca00078e02ff */
[----:B------:R-:W-:-:S04]  /*8c40*/  IADD3 R50, P2, PT, R44, R0, RZ ;  /* 0x000000002c327210 */ /* 0x000fc80007f5e0ff */
[----:B------:R-:W-:Y:S02]  /*8c50*/  LEA.HI.X.SX32 R51, R44, R2, 0x1, P2 ;  /* 0x000000022c337211 */ /* 0x000fe400010f0eff */
[----:B------:R-:W-:Y:S01]  /*8c60*/  PRMT R44, RZ, 0x7610, R44 ;  /* 0x00007610ff2c7816 */ /* 0x000fe2000000002c */
[----:B------:R0:W-:Y:S05]  /*8c70*/  STL [R1+0x1f4], R50 ;  /* 0x0001f43201007387 */ /* 0x0001ea0000100800 */
[----:B------:R0:W3:Y:S02]  /*8c80*/  @!P0 LDG.E.U8 R44, desc[UR14][R50.64] ;  /* 0x0000000e322c8981 */ /* 0x0000e4000c1e1100 */
[----:B0-----:R-:W-:-:S05]  /*8c90*/  LOP3.LUT R50, R68, 0x30, RZ, 0x3c, !PT ;  /* 0x0000003044327812 */ /* 0x001fca00078e3cff */
[----:B------:R0:W-:Y:S02]  /*8ca0*/  STS.U8 [R50+UR6+0x3d80], R60 ;  /* 0x003d803c32007988 */ /* 0x0001e40008000006 */
[----:B0-----:R-:W-:Y:S01]  /*8cb0*/  VIADD R50, R20, 0xffffffc8 ;  /* 0xffffffc814327836 */ /* 0x001fe20000000000 */
[----:B------:R-:W-:-:S04]  /*8cc0*/  LOP3.LUT R60, R68, 0x40, RZ, 0x3c, !PT ;  /* 0x00000040443c7812 */ /* 0x000fc800078e3cff */
[----:B------:R-:W-:Y:S01]  /*8cd0*/  ISETP.GE.U32.AND P0, PT, R50, 0x7fffff49, PT ;  /* 0x7fffff493200780c */ /* 0x000fe20003f06070 */
[----:B------:R-:W-:Y:S01]  /*8ce0*/  IMAD R50, R28, 0x37, RZ ;  /* 0x000000371c327824 */ /* 0x000fe200078e02ff */
[----:B------:R0:W-:Y:S04]  /*8cf0*/  STS.U8 [R60+UR6+0x200], R52 ;  /* 0x000200343c007988 */ /* 0x0001e80008000006 */
[----:B------:R1:W-:Y:S01]  /*8d00*/  STS.U8 [R60+UR6+0x600], R53 ;  /* 0x000600353c007988 */ /* 0x0003e20008000006 */
[----:B0-----:R-:W-:-:S03]  /*8d10*/  IADD3 R52, P2, PT, R50, R0, RZ ;  /* 0x0000000032347210 */ /* 0x001fc60007f5e0ff */
[----:B------:R0:W-:Y:S01]  /*8d20*/  STL [R1+0x1f0], R51 ;  /* 0x0001f03301007387 */ /* 0x0001e20000100800 */
[----:B-1----:R-:W-:Y:S02]  /*8d30*/  LEA.HI.X.SX32 R53, R50, R2, 0x1, P2 ;  /* 0x0000000232357211 */ /* 0x002fe400010f0eff */
[----:B------:R-:W-:Y:S01]  /*8d40*/  PRMT R50, RZ, 0x7610, R50 ;  /* 0x00007610ff327816 */ /* 0x000fe20000000032 */
[----:B------:R1:W-:Y:S04]  /*8d50*/  STS.U8 [R60+UR6+0xa00], R74 ;  /* 0x000a004a3c007988 */ /* 0x0003e80008000006 */
[----:B0-----:R-:W2:Y:S04]  /*8d60*/  LDL.LU R51, [R1+0x48] ;  /* 0x0000480001337983 */ /* 0x001ea80000300800 */
[----:B------:R0:W2:Y:S04]  /*8d70*/  @!P0 LDG.E.U8 R50, desc[UR14][R52.64] ;  /* 0x0000000e34328981 */ /* 0x0000a8000c1e1100 */
[----:B-1----:R-:W2:Y:S04]  /*8d80*/  LDL.LU R74, [R1+0x30] ;  /* 0x00003000014a7983 */ /* 0x002ea80000300800 */
[----:B------:R-:W-:Y:S04]  /*8d90*/  STL [R1+0x234], R52 ;  /* 0x0002343401007387 */ /* 0x000fe80000100800 */
[----:B------:R1:W-:Y:S04]  /*8da0*/  STL [R1+0x230], R53 ;  /* 0x0002303501007387 */ /* 0x0003e80000100800 */
[----:B-1----:R-:W2:Y:S01]  /*8db0*/  LDL.LU R53, [R1+0x4c] ;  /* 0x00004c0001357983 */ /* 0x002ea20000300800 */
[----:B------:R-:W-:-:S03]  /*8dc0*/  PRMT R59, RZ, 0x7610, R59 ;  /* 0x00007610ff3b7816 */ /* 0x000fc6000000003b */
[----:B--2---:R-:W-:Y:S04]  /*8dd0*/  STS.U8 [R60+UR6+0xe00], R53 ;  /* 0x000e00353c007988 */ /* 0x004fe80008000006 */
[----:B------:R1:W-:Y:S02]  /*8de0*/  STS.U8 [R60+UR6+0x1200], R51 ;  /* 0x001200333c007988 */ /* 0x0003e40008000006 */
[----:B-1----:R-:W-:-:S05]  /*8df0*/  VIADD R51, R20, 0xffffffc0 ;  /* 0xffffffc014337836 */ /* 0x002fca0000000000 */
[----:B------:R-:W-:Y:S01]  /*8e00*/  ISETP.GE.U32.AND P0, PT, R51, 0x7fffff41, PT ;  /* 0x7fffff413300780c */ /* 0x000fe20003f06070 */
[----:B------:R-:W-:-:S05]  /*8e10*/  IMAD R51, R28, 0x3f, RZ ;  /* 0x0000003f1c337824 */ /* 0x000fca00078e02ff */
[C---:B0-----:R-:W-:Y:S01]  /*8e20*/  IADD3 R52, P2, PT, R51.reuse, R0, RZ ;  /* 0x0000000033347210 */ /* 0x041fe20007f5e0ff */
[----:B------:R0:W-:Y:S03]  /*8e30*/  STS.U8 [R60+UR6+0x1600], R65 ;  /* 0x001600413c007988 */ /* 0x0001e60008000006 */
[----:B------:R-:W-:-:S05]  /*8e40*/  LEA.HI.X.SX32 R53, R51, R2, 0x1, P2 ;  /* 0x0000000233357211 */ /* 0x000fca00010f0eff */
[----:B------:R1:W2:Y:S04]  /*8e50*/  @!P0 LDG.E.U8 R59, desc[UR14][R52.64] ;  /* 0x0000000e343b8981 */ /* 0x0002a8000c1e1100 */
[----:B0-----:R-:W2:Y:S04]  /*8e60*/  LDL.LU R65, [R1+0x3c] ;  /* 0x00003c0001417983 */ /* 0x001ea80000300800 */
[----:B------:R-:W2:Y:S04]  /*8e70*/  LDL.LU R51, [R1+0x24] ;  /* 0x0000240001337983 */ /* 0x000ea80000300800 */
[----:B------:R-:W-:Y:S04]  /*8e80*/  STL [R1+0x260], R52 ;  /* 0x0002603401007387 */ /* 0x000fe80000100800 */
[----:B------:R0:W-:Y:S04]  /*8e90*/  STL [R1+0x25c], R53 ;  /* 0x00025c3501007387 */ /* 0x0001e80000100800 */
[----:B0-----:R-:W2:Y:S01]  /*8ea0*/  LDL.LU R53, [R1+0x40] ;  /* 0x0000400001357983 */ /* 0x001ea20000300800 */
[----:B------:R-:W-:-:S03]  /*8eb0*/  PRMT R58, RZ, 0x7610, R58 ;  /* 0x00007610ff3a7816 */ /* 0x000fc6000000003a */
[----:B--2---:R-:W-:Y:S04]  /*8ec0*/  STS.U8 [R60+UR6+0x1a00], R53 ;  /* 0x001a00353c007988 */ /* 0x004fe80008000006 */
[----:B------:R0:W-:Y:S02]  /*8ed0*/  STS.U8 [R60+UR6+0x1e00], R51 ;  /* 0x001e00333c007988 */ /* 0x0001e40008000006 */
[----:B0-----:R-:W-:-:S05]  /*8ee0*/  VIADD R51, R20, 0xffffffb8 ;  /* 0xffffffb814337836 */ /* 0x001fca0000000000 */
[----:B------:R-:W-:Y:S01]  /*8ef0*/  ISETP.GE.U32.AND P0, PT, R51, 0x7fffff39, PT ;  /* 0x7fffff393300780c */ /* 0x000fe20003f06070 */
[----:B------:R-:W-:Y:S01]  /*8f00*/  IMAD R51, R28, 0x47, RZ ;  /* 0x000000471c337824 */ /* 0x000fe200078e02ff */
[----:B------:R0:W-:Y:S04]  /*8f10*/  STS.U8 [R60+UR6+0x2200], R61 ;  /* 0x0022003d3c007988 */ /* 0x0001e80008000006 */
[----:B-1----:R-:W-:-:S04]  /*8f20*/  IADD3 R52, P2, PT, R51, R0, RZ ;  /* 0x0000000033347210 */ /* 0x002fc80007f5e0ff */
[----:B------:R-:W-:Y:S01]  /*8f30*/  LEA.HI.X.SX32 R53, R51, R2, 0x1, P2 ;  /* 0x0000000233357211 */ /* 0x000fe200010f0eff */
[----:B0-----:R-:W2:Y:S04]  /*8f40*/  LDL.LU R60, [R1+0x10] ;  /* 0x00001000013c7983 */ /* 0x001ea80000300800 */
[----:B------:R-:W2:Y:S04]  /*8f50*/  LDL.LU R61, [R1+0x2c] ;  /* 0x00002c00013d7983 */ /* 0x000ea80000300800 */
[----:B------:R-:W2:Y:S04]  /*8f60*/  LDL.LU R51, [R1+0x4] ;  /* 0x0000040001337983 */ /* 0x000ea80000300800 */
[----:B------:R0:W-:Y:S04]  /*8f70*/  STL [R1+0x278], R52 ;  /* 0x0002783401007387 */ /* 0x0001e80000100800 */
[----:B------:R1:W-:Y:S04]  /*8f80*/  STL [R1+0x274], R53 ;  /* 0x0002743501007387 */ /* 0x0003e80000100800 */
[----:B------:R1:W2:Y:S04]  /*8f90*/  @!P0 LDG.E.U8 R58, desc[UR14][R52.64] ;  /* 0x0000000e343a8981 */ /* 0x0002a8000c1e1100 */
[----:B0-----:R-:W2:Y:S01]  /*8fa0*/  LDL.LU R52, [R1+0x14] ;  /* 0x0000140001347983 */ /* 0x001ea20000300800 */
[----:B-1----:R-:W-:-:S05]  /*8fb0*/  LOP3.LUT R53, R68, 0x40, RZ, 0x3c, !PT ;  /* 0x0000004044357812 */ /* 0x002fca00078e3cff */
[----:B------:R0:W-:Y:S01]  /*8fc0*/  STS.U8 [R53+UR6+0x2600], R74 ;  /* 0x0026004a35007988 */ /* 0x0001e20008000006 */
[----:B------:R-:W-:-:S03]  /*8fd0*/  PRMT R57, RZ, 0x7610, R57 ;  /* 0x00007610ff397816 */ /* 0x000fc60000000039 */
[----:B0-----:R-:W5:Y:S04]  /*8fe0*/  LDL.LU R74, [R1+0x638] ;  /* 0x00063800014a7983 */ /* 0x001f680000300800 */
[----:B--2---:R-:W-:Y:S04]  /*8ff0*/  STS.U8 [R53+UR6+0x2a00], R52 ;  /* 0x002a003435007988 */ /* 0x004fe80008000006 */
[----:B------:R0:W-:Y:S02]  /*9000*/  STS.U8 [R53+UR6+0x2e00], R51 ;  /* 0x002e003335007988 */ /* 0x0001e40008000006 */
[----:B0-----:R-:W-:-:S05]  /*9010*/  VIADD R51, R20, 0xffffffb0 ;  /* 0xffffffb014337836 */ /* 0x001fca0000000000 */
[----:B------:R-:W-:Y:S01]  /*9020*/  ISETP.GE.U32.AND P0, PT, R51, 0x7fffff31, PT ;  /* 0x7fffff313300780c */ /* 0x000fe20003f06070 */
[----:B------:R-:W-:-:S05]  /*9030*/  IMAD R51, R28, 0x4f, RZ ;  /* 0x0000004f1c337824 */ /* 0x000fca00078e02ff */
[----:B------:R-:W-:-:S04]  /*9040*/  IADD3 R52, P2, PT, R51, R0, RZ ;  /* 0x0000000033347210 */ /* 0x000fc80007f5e0ff */
[----:B------:R-:W-:Y:S02]  /*9050*/  LEA.HI.X.SX32 R53, R51, R2, 0x1, P2 ;  /* 0x0000000233357211 */ /* 0x000fe400010f0eff */
[----:B------:R-:W2:Y:S04]  /*9060*/  LDL.LU R51, [R1] ;  /* 0x0000000001337983 */ /* 0x000ea80000300800 */
[----:B------:R0:W-:Y:S04]  /*9070*/  STL [R1+0x290], R52 ;  /* 0x0002903401007387 */ /* 0x0001e80000100800 */
[----:B------:R1:W-:Y:S04]  /*9080*/  STL [R1+0x28c], R53 ;  /* 0x00028c3501007387 */ /* 0x0003e80000100800 */
[----:B------:R1:W2:Y:S04]  /*9090*/  @!P0 LDG.E.U8 R57, desc[UR14][R52.64] ;  /* 0x0000000e34398981 */ /* 0x0002a8000c1e1100 */
[----:B0-----:R-:W2:Y:S01]  /*90a0*/  LDL.LU R52, [R1+0xc] ;  /* 0x00000c0001347983 */ /* 0x001ea20000300800 */
[----:B-1----:R-:W-:-:S05]  /*90b0*/  LOP3.LUT R53, R68, 0x40, RZ, 0x3c, !PT ;  /* 0x0000004044357812 */ /* 0x002fca00078e3cff */
[----:B------:R0:W-:Y:S01]  /*90c0*/  STS.U8 [R53+UR6+0x3200], R65 ;  /* 0x0032004135007988 */ /* 0x0001e20008000006 */
[----:B------:R-:W-:Y:S02]  /*90d0*/  PRMT R56, RZ, 0x7610, R56 ;  /* 0x00007610ff387816 */ /* 0x000fe40000000038 */
[----:B------:R-:W-:Y:S01]  /*90e0*/  PRMT R55, RZ, 0x7610, R55 ;  /* 0x00007610ff377816 */ /* 0x000fe20000000037 */
[----:B0-----:R-:W5:Y:S01]  /*90f0*/  LDL.LU R65, [R1+0x634] ;  /* 0x0006340001417983 */ /* 0x001f620000300800 */
[----:B------:R-:W-:-:S03]  /*9100*/  PRMT R54, RZ, 0x7610, R54 ;  /* 0x00007610ff367816 */ /* 0x000fc60000000036 */
[----:B--2---:R-:W-:Y:S04]  /*9110*/  STS.U8 [R53+UR6+0x3600], R52 ;  /* 0x0036003435007988 */ /* 0x004fe80008000006 */
[----:B------:R0:W-:Y:S02]  /*9120*/  STS.U8 [R53+UR6+0x3a00], R51 ;  /* 0x003a003335007988 */ /* 0x0001e40008000006 */
[----:B0-----:R-:W-:-:S05]  /*9130*/  VIADD R51, R20, 0xffffffa8 ;  /* 0xffffffa814337836 */ /* 0x001fca0000000000 */
[----:B------:R-:W-:Y:S01]  /*9140*/  ISETP.GE.U32.AND P0, PT, R51, 0x7fffff29, PT ;  /* 0x7fffff293300780c */ /* 0x000fe20003f06070 */
[----:B------:R-:W-:-:S05]  /*9150*/  IMAD R51, R28, 0x57, RZ ;  /* 0x000000571c337824 */ /* 0x000fca00078e02ff */
[----:B------:R-:W-:-:S04]  /*9160*/  IADD3 R52, P2, PT, R51, R0, RZ ;  /* 0x0000000033347210 */ /* 0x000fc80007f5e0ff */
[----:B------:R-:W-:Y:S02]  /*9170*/  LEA.HI.X.SX32 R53, R51, R2, 0x1, P2 ;  /* 0x0000000233357211 */ /* 0x000fe400010f0eff */
[----:B------:R-:W-:-:S03]  /*9180*/  LOP3.LUT R51, R68, 0x40, RZ, 0x3c, !PT ;  /* 0x0000004044337812 */ /* 0x000fc600078e3cff */
[----:B------:R0:W2:Y:S04]  /*9190*/  @!P0 LDG.E.U8 R56, desc[UR14][R52.64] ;  /* 0x0000000e34388981 */ /* 0x0000a8000c1e1100 */
[----:B------:R1:W-:Y:S02]  /*91a0*/  STS.U8 [R51+UR6+0x3e00], R60 ;  /* 0x003e003c33007988 */ /* 0x0003e40008000006 */
[----:B-1----:R-:W-:-:S05]  /*91b0*/  LOP3.LUT R51, R68, 0x50, RZ, 0x3c, !PT ;  /* 0x0000005044337812 */ /* 0x002fca00078e3cff */
[----:B------:R-:W-:Y:S04]  /*91c0*/  STS.U8 [R51+UR6+0x280], R61 ;  /* 0x0002803d33007988 */ /* 0x000fe80008000006 */
[----:B------:R-:W-:Y:S04]  /*91d0*/  STS.U8 [R51+UR6+0x680], R21 ;  /* 0x0006801533007988 */ /* 0x000fe80008000006 */
[----:B------:R1:W-:Y:S02]  /*91e0*/  STS.U8 [R51+UR6+0xa80], R91 ;  /* 0x000a805b33007988 */ /* 0x0003e40008000006 */
[----:B-1----:R-:W-:-:S05]  /*91f0*/  VIADD R51, R20, 0xffffffa0 ;  /* 0xffffffa014337836 */ /* 0x002fca0000000000 */
[----:B------:R-:W-:Y:S01]  /*9200*/  ISETP.GE.U32.AND P0, PT, R51, 0x7fffff21, PT ;  /* 0x7fffff213300780c */ /* 0x000fe20003f06070 */
[----:B------:R-:W-:Y:S01]  /*9210*/  IMAD R51, R28, 0x5f, RZ ;  /* 0x0000005f1c337824 */ /* 0x000fe200078e02ff */
[----:B------:R0:W-:Y:S04]  /*9220*/  STL [R1+0x2a8], R52 ;  /* 0x0002a83401007387 */ /* 0x0001e80000100800 */
[----:B------:R1:W-:Y:S04]  /*9230*/  STL [R1+0x2a4], R53 ;  /* 0x0002a43501007387 */ /* 0x0003e80000100800 */
[----:B------:R-:W5:Y:S01]  /*9240*/  LDL.LU R21, [R1+0x630] ;  /* 0x0006300001157983 */ /* 0x000f620000300800 */
[----:B0-----:R-:W-:-:S04]  /*9250*/  IADD3 R52, P2, PT, R51, R0, RZ ;  /* 0x0000000033347210 */ /* 0x001fc80007f5e0ff */
[----:B-1----:R-:W-:Y:S01]  /*9260*/  LEA.HI.X.SX32 R53, R51, R2, 0x1, P2 ;  /* 0x0000000233357211 */ /* 0x002fe200010f0eff */
[----:B------:R-:W-:-:S04]  /*9270*/  VIADD R51, R20, 0xffffff98 ;  /* 0xffffff9814337836 */ /* 0x000fc80000000000 */
[----:B------:R0:W2:Y:S01]  /*9280*/  @!P0 LDG.E.U8 R55, desc[UR14][R52.64] ;  /* 0x0000000e34378981 */ /* 0x0000a2000c1e1100 */
[----:B------:R-:W-:Y:S01]  /*9290*/  ISETP.GE.U32.AND P0, PT, R51, 0x7fffff19, PT ;  /* 0x7fffff193300780c */ /* 0x000fe20003f06070 */
[----:B------:R-:W-:Y:S02]  /*92a0*/  IMAD R51, R28, 0x67, RZ ;  /* 0x000000671c337824 */ /* 0x000fe400078e02ff */
[----:B------:R0:W-:Y:S04]  /*92b0*/  STL [R1+0x2c0], R52 ;  /* 0x0002c03401007387 */ /* 0x0001e80000100800 */
[----:B------:R1:W-:Y:S01]  /*92c0*/  STL [R1+0x2bc], R53 ;  /* 0x0002bc3501007387 */ /* 0x0003e20000100800 */
[----:B0-----:R-:W-:-:S04]  /*92d0*/  IADD3 R52, P2, PT, R51, R0, RZ ;  /* 0x0000000033347210 */ /* 0x001fc80007f5e0ff */
[----:B-1----:R-:W-:Y:S01]  /*92e0*/  LEA.HI.X.SX32 R53, R51, R2, 0x1, P2 ;  /* 0x0000000233357211 */ /* 0x002fe200010f0eff */
[----:B------:R-:W-:Y:S01]  /*92f0*/  VIADD R51, R20, 0xffffff90 ;  /* 0xffffff9014337836 */ /* 0x000fe20000000000 */
[----:B------:R-:W-:-:S03]  /*9300*/  LOP3.LUT R91, R68, 0x50, RZ, 0x3c, !PT ;  /* 0x00000050445b7812 */ /* 0x000fc600078e3cff */
[----:B------:R0:W2:Y:S01]  /*9310*/  @!P0 LDG.E.U8 R54, desc[UR14][R52.64] ;  /* 0x0000000e34368981 */ /* 0x0000a2000c1e1100 */
[----:B------:R-:W-:Y:S01]  /*9320*/  ISETP.GE.U32.AND P0, PT, R51, 0x7fffff11, PT ;  /* 0x7fffff113300780c */ /* 0x000fe20003f06070 */
[----:B------:R-:W-:Y:S02]  /*9330*/  IMAD R51, R28, 0x6f, RZ ;  /* 0x0000006f1c337824 */ /* 0x000fe400078e02ff */
[----:B------:R1:W-:Y:S03]  /*9340*/  STS.U8 [R91+UR6+0xe80], R22 ;  /* 0x000e80165b007988 */ /* 0x0003e60008000006 */
[C---:B------:R-:W-:Y:S01]  /*9350*/  IADD3 R60, P2, PT, R51.reuse, R0, RZ ;  /* 0x00000000333c7210 */ /* 0x040fe20007f5e0ff */
[----:B------:R0:W-:Y:S04]  /*9360*/  STS.U8 [R91+UR6+0x1280], R29 ;  /* 0x0012801d5b007988 */ /* 0x0001e80008000006 */
[----:B-1----:R-:W5:Y:S04]  /*9370*/  LDL.LU R22, [R1+0x62c] ;  /* 0x00062c0001167983 */ /* 0x002f680000300800 */
[----:B0-----:R-:W2:Y:S01]  /*9380*/  LDL.LU R29, [R1+0x628] ;  /* 0x00062800011d7983 */ /* 0x001ea20000300800 */
[----:B------:R-:W-:-:S03]  /*9390*/  LEA.HI.X.SX32 R61, R51, R2, 0x1, P2 ;  /* 0x00000002333d7211 */ /* 0x000fc600010f0eff */
[----:B------:R-:W-:Y:S01]  /*93a0*/  STL [R1+0x2d8], R52 ;  /* 0x0002d83401007387 */ /* 0x000fe20000100800 */
[----:B------:R-:W-:-:S03]  /*93b0*/  VIADD R51, R20, 0xffffff88 ;  /* 0xffffff8814337836 */ /* 0x000fc60000000000 */
[----:B------:R0:W-:Y:S02]  /*93c0*/  STL [R1+0x2d4], R53 ;  /* 0x0002d43501007387 */ /* 0x0001e40000100800 */
[----:B0-----:R-:W-:Y:S02]  /*93d0*/  PRMT R53, RZ, 0x7610, R53 ;  /* 0x00007610ff357816 */ /* 0x001fe40000000035 */
[----:B------:R-:W-:Y:S04]  /*93e0*/  STS.U8 [R91+UR6+0x1680], R83 ;  /* 0x001680535b007988 */ /* 0x000fe80008000006 */
[----:B------:R0:W2:Y:S01]  /*93f0*/  @!P0 LDG.E.U8 R53, desc[UR14][R60.64] ;  /* 0x0000000e3c358981 */ /* 0x0000a2000c1e1100 */
[----:B------:R-:W-:Y:S01]  /*9400*/  ISETP.GE.U32.AND P0, PT, R51, 0x7fffff09, PT ;  /* 0x7fffff093300780c */ /* 0x000fe20003f06070 */
[----:B------:R-:W-:-:S02]  /*9410*/  IMAD R51, R28, 0x77, RZ ;  /* 0x000000771c337824 */ /* 0x000fc400078e02ff */
[----:B------:R-:W-:Y:S04]  /*9420*/  STS.U8 [R91+UR6+0x1a80], R81 ;  /* 0x001a80515b007988 */ /* 0x000fe80008000006 */
[----:B------:R-:W-:Y:S04]  /*9430*/  STS.U8 [R91+UR6+0x1e80], R80 ;  /* 0x001e80505b007988 */ /* 0x000fe80008000006 */
[----:B------:R1:W-:Y:S01]  /*9440*/  STS.U8 [R91+UR6+0x2280], R79 ;  /* 0x0022804f5b007988 */ /* 0x0003e20008000006 */
[----:B------:R-:W-:Y:S02]  /*9450*/  PRMT R52, RZ, 0x7610, R52 ;  /* 0x00007610ff347816 */ /* 0x000fe40000000034 */
[C---:B-1----:R-:W-:Y:S01]  /*9460*/  IADD3 R79, P2, PT, R51.reuse, R0, RZ ;  /* 0x00000000334f7210 */ /* 0x042fe20007f5e0ff */
[----:B------:R0:W-:Y:S03]  /*9470*/  STL [R1+0x2f0], R60 ;  /* 0x0002f03c01007387 */ /* 0x0001e60000100800 */
[----:B------:R-:W-:Y:S01]  /*9480*/  LEA.HI.X.SX32 R80, R51, R2, 0x1, P2 ;  /* 0x0000000233507211 */ /* 0x000fe200010f0eff */
[----:B------:R1:W-:Y:S01]  /*9490*/  STL [R1+0x2ec], R61 ;  /* 0x0002ec3d01007387 */ /* 0x0003e20000100800 */
[----:B------:R-:W-:-:S02]  /*94a0*/  VIADD R51, R20, 0xffffff80 ;  /* 0xffffff8014337836 */ /* 0x000fc40000000000 */
[----:B0-----:R-:W-:Y:S02]  /*94b0*/  @!P0 IMAD.MOV.U32 R60, RZ, RZ, R79 ;  /* 0x000000ffff3c8224 */ /* 0x001fe400078e004f */
[----:B-1----:R-:W-:-:S05]  /*94c0*/  @!P0 IMAD.MOV.U32 R61, RZ, RZ, R80 ;  /* 0x000000ffff3d8224 */ /* 0x002fca00078e0050 */
[----:B------:R0:W2:Y:S01]  /*94d0*/  @!P0 LDG.E.U8 R52, desc[UR14][R60.64] ;  /* 0x0000000e3c348981 */ /* 0x0000a2000c1e1100 */
[----:B------:R-:W-:Y:S01]  /*94e0*/  ISETP.GE.U32.AND P0, PT, R51, 0x7fffff01, PT ;  /* 0x7fffff013300780c */ /* 0x000fe20003f06070 */
[----:B------:R-:W-:-:S05]  /*94f0*/  IMAD R51, R28, 0x7f, RZ ;  /* 0x0000007f1c337824 */ /* 0x000fca00078e02ff */
[C---:B------:R-:W-:Y:S01]  /*9500*/  IADD3 R20, P2, PT, R51.reuse, R0, RZ ;  /* 0x0000000033147210 */ /* 0x040fe20007f5e0ff */
[----:B------:R-:W-:Y:S03]  /*9510*/  STL [R1+0x308], R79 ;  /* 0x0003084f01007387 */ /* 0x000fe60000100800 */
[----:B0-----:R-:W-:Y:S01]  /*9520*/  LEA.HI.X.SX32 R60, R51, R2, 0x1, P2 ;  /* 0x00000002333c7211 */ /* 0x001fe200010f0eff */
[----:B------:R-:W-:Y:S01]  /*9530*/  STL [R1+0x304], R80 ;  /* 0x0003045001007387 */ /* 0x000fe20000100800 */
[----:B------:R-:W-:-:S03]  /*9540*/  PRMT R51, RZ, 0x7610, R51 ;  /* 0x00007610ff337816 */ /* 0x000fc60000000033 */
[----:B------:R-:W-:Y:S01]  /*9550*/  STL [R1+0x320], R20 ;  /* 0x0003201401007387 */ /* 0x000fe20000100800 */
[----:B------:R-:W-:-:S03]  /*9560*/  @!P0 IMAD.MOV.U32 R61, RZ, RZ, R60 ;  /* 0x000000ffff3d8224 */ /* 0x000fc600078e003c */
[----:B------:R0:W-:Y:S02]  /*9570*/  STL [R1+0x31c], R60 ;  /* 0x00031c3c01007387 */ /* 0x0001e40000100800 */
[----:B0-----:R-:W-:-:S05]  /*9580*/  @!P0 IMAD.MOV.U32 R60, RZ, RZ, R20 ;  /* 0x000000ffff3c8224 */ /* 0x001fca00078e0014 */
[----:B------:R0:W2:Y:S04]  /*9590*/  @!P0 LDG.E.U8 R51, desc[UR14][R60.64] ;  /* 0x0000000e3c338981 */ /* 0x0000a8000c1e1100 */
[----:B------:R-:W-:Y:S04]  /*95a0*/  STS.U8 [R91+UR6+0x2680], R78 ;  /* 0x0026804e5b007988 */ /* 0x000fe80008000006 */
[----:B------:R-:W-:Y:S04]  /*95b0*/  STS.U8 [R91+UR6+0x2a80], R77 ;  /* 0x002a804d5b007988 */ /* 0x000fe80008000006 */
[----:B------:R1:W-:Y:S04]  /*95c0*/  STS.U8 [R91+UR6+0x2e80], R76 ;  /* 0x002e804c5b007988 */ /* 0x0003e80008000006 */
[----:B------:R-:W-:Y:S04]  /*95d0*/  STS.U8 [R91+UR6+0x3280], R75 ;  /* 0x0032804b5b007988 */ /* 0x000fe80008000006 */
[----:B------:R-:W-:Y:S01]  /*95e0*/  STS.U8 [R91+UR6+0x3680], R73 ;  /* 0x003680495b007988 */ /* 0x000fe20008000006 */
[----:B-1----:R-:W-:-:S03]  /*95f0*/  LOP3.LUT R76, R68, 0x60, RZ, 0x3c, !PT ;  /* 0x00000060444c7812 */ /* 0x002fc600078e3cff */
[----:B------:R1:W-:Y:S04]  /*9600*/  STS.U8 [R91+UR6+0x3a80], R64 ;  /* 0x003a80405b007988 */ /* 0x0003e80008000006 */
[----:B------:R-:W-:Y:S04]  /*9610*/  STS.U8 [R91+UR6+0x3e80], R63 ;  /* 0x003e803f5b007988 */ /* 0x000fe80008000006 */
[----:B------:R-:W-:Y:S04]  /*9620*/  STS.U8 [R76+UR6+0x300], R62 ;  /* 0x0003003e4c007988 */ /* 0x000fe80008000006 */
[----:B------:R-:W-:Y:S04]  /*9630*/  STS.U8 [R76+UR6+0x700], R43 ;  /* 0x0007002b4c007988 */ /* 0x000fe80008000006 */
[----:B------:R-:W-:Y:S04]  /*9640*/  STS.U8 [R76+UR6+0xb00], R42 ;  /* 0x000b002a4c007988 */ /* 0x000fe80008000006 */
[----:B------:R-:W-:Y:S04]  /*9650*/  STS.U8 [R76+UR6+0xf00], R41 ;  /* 0x000f00294c007988 */ /* 0x000fe80008000006 */
[----:B------:R-:W-:Y:S04]  /*9660*/  STS.U8 [R76+UR6+0x1300], R40 ;  /* 0x001300284c007988 */ /* 0x000fe80008000006 */
[----:B------:R-:W-:Y:S04]  /*9670*/  STS.U8 [R76+UR6+0x1700], R39 ;  /* 0x001700274c007988 */ /* 0x000fe80008000006 */
[----:B------:R-:W-:Y:S04]  /*9680*/  STS.U8 [R76+UR6+0x1b00], R38 ;  /* 0x001b00264c007988 */ /* 0x000fe80008000006 */
[----:B------:R-:W-:Y:S01]  /*9690*/  STS.U8 [R76+UR6+0x1f00], R37 ;  /* 0x001f00254c007988 */ /* 0x000fe20008000006 */
[----:B-1----:R-:W-:-:S03]  /*96a0*/  LOP3.LUT R64, R68, 0x70, RZ, 0x3c, !PT ;  /* 0x0000007044407812 */ /* 0x002fc600078e3cff */
[----:B------:R-:W-:Y:S04]  /*96b0*/  STS.U8 [R76+UR6+0x2300], R36 ;  /* 0x002300244c007988 */ /* 0x000fe80008000006 */
[----:B------:R-:W-:Y:S04]  /*96c0*/  STS.U8 [R76+UR6+0x2700], R35 ;  /* 0x002700234c007988 */ /* 0x000fe80008000006 */
[----:B------:R-:W-:Y:S04]  /*96d0*/  STS.U8 [R76+UR6+0x2b00], R34 ;  /* 0x002b00224c007988 */ /* 0x000fe80008000006 */
[----:B------:R-:W-:Y:S04]  /*96e0*/  STS.U8 [R76+UR6+0x2f00], R33 ;  /* 0x002f00214c007988 */ /* 0x000fe80008000006 */
[----:B------:R1:W-:Y:S04]  /*96f0*/  STS.U8 [R76+UR6+0x3300], R32 ;  /* 0x003300204c007988 */ /* 0x0003e80008000006 */
[----:B------:R-:W-:Y:S04]  /*9700*/  STS.U8 [R76+UR6+0x3700], R31 ;  /* 0x0037001f4c007988 */ /* 0x000fe80008000006 */
[----:B------:R-:W-:Y:S04]  /*9710*/  STS.U8 [R76+UR6+0x3b00], R30 ;  /* 0x003b001e4c007988 */ /* 0x000fe80008000006 */
[----:B----4-:R-:W-:Y:S04]  /*9720*/  STS.U8 [R76+UR6+0x3f00], R27 ;  /* 0x003f001b4c007988 */ /* 0x010fe80008000006 */
[----:B------:R-:W-:Y:S04]  /*9730*/  STS.U8 [R64+UR6+0x380], R49 ;  /* 0x0003803140007988 */ /* 0x000fe80008000006 */
[----:B------:R-:W-:Y:S01]  /*9740*/  STS.U8 [R64+UR6+0x780], R48 ;  /* 0x0007803040007988 */ /* 0x000fe20008000006 */
[----:B-1----:R-:W-:-:S03]  /*9750*/  IMAD R32, R18, UR4, RZ ;  /* 0x0000000412207c24 */ /* 0x002fc6000f8e02ff */
[----:B------:R-:W-:Y:S04]  /*9760*/  STS.U8 [R64+UR6+0xb80], R47 ;  /* 0x000b802f40007988 */ /* 0x000fe80008000006 */
[----:B------:R-:W-:Y:S04]  /*9770*/  STS.U8 [R64+UR6+0xf80], R46 ;  /* 0x000f802e40007988 */ /* 0x000fe80008000006 */
[----:B------:R1:W-:Y:S04]  /*9780*/  STS.U8 [R64+UR6+0x1380], R45 ;  /* 0x0013802d40007988 */ /* 0x0003e80008000006 */
[----:B---3--:R3:W-:Y:S01]  /*9790*/  STS.U8 [R64+UR6+0x1780], R44 ;  /* 0x0017802c40007988 */ /* 0x0087e20008000006 */
[----:B------:R-:W-:-:S03]  /*97a0*/  IMAD R35, R15, UR4, RZ ;  /* 0x000000040f237c24 */ /* 0x000fc6000f8e02ff */
[----:B------:R-:W-:Y:S01]  /*97b0*/  STS.U8 [R64+UR6+0x1b80], R50 ;  /* 0x001b803240007988 */ /* 0x000fe20008000006 */
[----:B------:R-:W-:-:S03]  /*97c0*/  IMAD R37, R13, UR4, RZ ;  /* 0x000000040d257c24 */ /* 0x000fc6000f8e02ff */
[----:B------:R-:W-:Y:S01]  /*97d0*/  STS.U8 [R64+UR6+0x1f80], R59 ;  /* 0x001f803b40007988 */ /* 0x000fe20008000006 */
[----:B------:R-:W-:-:S03]  /*97e0*/  IMAD R36, R14, UR4, RZ ;  /* 0x000000040e247c24 */ /* 0x000fc6000f8e02ff */
[----:B------:R-:W-:Y:S04]  /*97f0*/  STS.U8 [R64+UR6+0x2380], R58 ;  /* 0x0023803a40007988 */ /* 0x000fe80008000006 */
[----:B------:R-:W-:Y:S04]  /*9800*/  STS.U8 [R64+UR6+0x2780], R57 ;  /* 0x0027803940007988 */ /* 0x000fe80008000006 */
[----:B--2---:R-:W-:Y:S01]  /*9810*/  STS.U8 [R64+UR6+0x2b80], R56 ;  /* 0x002b803840007988 */ /* 0x004fe20008000006 */
[----:B------:R-:W-:Y:S02]  /*9820*/  IMAD R41, R9, UR4, RZ ;  /* 0x0000000409297c24 */ /* 0x000fe4000f8e02ff */
[----:B-1----:R-:W-:-:S02]  /*9830*/  IMAD R45, R93, UR5, RZ ;  /* 0x000000055d2d7c24 */ /* 0x002fc4000f8e02ff */
[----:B------:R-:W-:Y:S02]  /*9840*/  IMAD R42, R8, UR4, RZ ;  /* 0x00000004082a7c24 */ /* 0x000fe4000f8e02ff */
[----:B------:R-:W-:Y:S02]  /*9850*/  IMAD R40, R10, UR4, RZ ;  /* 0x000000040a287c24 */ /* 0x000fe4000f8e02ff */
[----:B------:R-:W-:Y:S02]  /*9860*/  IMAD R33, R17, UR4, RZ ;  /* 0x0000000411217c24 */ /* 0x000fe4000f8e02ff */
[----:B---3--:R-:W-:Y:S02]  /*9870*/  IMAD R44, R6, UR4, RZ ;  /* 0x00000004062c7c24 */ /* 0x008fe4000f8e02ff */
[----:B------:R-:W-:Y:S01]  /*9880*/  IMAD R62, R3, UR28, RZ ;  /* 0x0000001c033e7c24 */ /* 0x000fe2000f8e02ff */
[----:B------:R-:W-:Y:S01]  /*9890*/  STS.U8 [R64+UR6+0x2f80], R55 ;  /* 0x002f803740007988 */ /* 0x000fe20008000006 */
[----:B------:R-:W-:-:S02]  /*98a0*/  IMAD R38, R12, UR4, RZ ;  /* 0x000000040c267c24 */ /* 0x000fc4000f8e02ff */
[----:B------:R-:W-:Y:S02]  /*98b0*/  IMAD R47, R90, UR10, RZ ;  /* 0x0000000a5a2f7c24 */ /* 0x000fe4000f8e02ff */
[----:B------:R-:W-:Y:S02]  /*98c0*/  IMAD R31, R19, UR4, RZ ;  /* 0x00000004131f7c24 */ /* 0x000fe4000f8e02ff */
[----:B------:R-:W-:Y:S02]  /*98d0*/  IMAD R34, R16, UR4, RZ ;  /* 0x0000000410227c24 */ /* 0x000fe4000f8e02ff */
[----:B------:R-:W-:Y:S01]  /*98e0*/  IMAD R48, R89, UR11, RZ ;  /* 0x0000000b59307c24 */ /* 0x000fe2000f8e02ff */
[----:B------:R1:W-:Y:S01]  /*98f0*/  STS.U8 [R64+UR6+0x3380], R54 ;  /* 0x0033803640007988 */ /* 0x0003e20008000006 */
[----:B------:R-:W-:-:S05]  /*9900*/  IMAD R27, R68, R29, RZ ;  /* 0x0000001d441b7224 */ /* 0x000fca00078e02ff */
[----:B------:R-:W-:Y:S01]  /*9910*/  IADD3 R30, P0, PT, R27, UR22, RZ ;  /* 0x000000161b1e7c10 */ /* 0x000fe2000ff1e0ff */
[----:B------:R-:W-:Y:S01]  /*9920*/  IMAD R39, R11, UR4, RZ ;  /* 0x000000040b277c24 */ /* 0x000fe2000f8e02ff */
[----:B------:R-:W2:Y:S02]  /*9930*/  LDCU UR22, c[0x0][0x3b0] ;  /* 0x00007600ff1677ac */ /* 0x000ea40008000800 */
[----:B------:R-:W-:Y:S02]  /*9940*/  LEA.HI.X.SX32 R27, R27, UR23, 0x1, P0 ;  /* 0x000000171b1b7c11 */ /* 0x000fe400080f0eff */
[-C--:B------:R-:W-:Y:S01]  /*9950*/  IADD3 R15, P2, PT, R32, R30.reuse, RZ ;  /* 0x0000001e200f7210 */ /* 0x080fe20007f5e0ff */
[----:B------:R-:W-:Y:S01]  /*9960*/  IMAD R46, R92, UR9, RZ ;  /* 0x000000095c2e7c24 */ /* 0x000fe2000f8e02ff */
[-C--:B------:R-:W-:Y:S01]  /*9970*/  IADD3 R93, P3, PT, R36, R30.reuse, RZ ;  /* 0x0000001e245d7210 */ /* 0x080fe20007f7e0ff */
[----:B0-----:R-:W-:Y:S01]  /*9980*/  IMAD R60, R5, UR26, RZ ;  /* 0x0000001a053c7c24 */ /* 0x001fe2000f8e02ff */
[-C--:B------:R-:W-:Y:S01]  /*9990*/  LEA.HI.X.SX32 R32, R32, R27.reuse, 0x1, P2 ;  /* 0x0000001b20207211 */ /* 0x080fe200010f0eff */
[----:B-1----:R-:W-:Y:S01]  /*99a0*/  IMAD R54, R72, UR20, RZ ;  /* 0x0000001448367c24 */ /* 0x002fe2000f8e02ff */
[----:B------:R-:W-:Y:S01]  /*99b0*/  LEA.HI.X.SX32 R36, R36, R27, 0x1, P3 ;  /* 0x0000001b24247211 */ /* 0x000fe200018f0eff */
[----:B------:R-:W-:Y:S01]  /*99c0*/  IMAD R61, R4, UR27, RZ ;  /* 0x0000001b043d7c24 */ /* 0x000fe2000f8e02ff */
[----:B------:R0:W-:Y:S01]  /*99d0*/  STS.U8 [R64+UR6+0x3780], R53 ;  /* 0x0037803540007988 */ /* 0x0001e20008000006 */
[-C--:B------:R-:W-:Y:S01]  /*99e0*/  IADD3 R3, P3, PT, R42, R30.reuse, RZ ;  /* 0x0000001e2a037210 */ /* 0x080fe20007f7e0ff */
[----:B------:R-:W-:Y:S01]  /*99f0*/  IMAD R43, R7, UR4, RZ ;  /* 0x00000004072b7c24 */ /* 0x000fe2000f8e02ff */
[-C--:B------:R-:W-:Y:S01]  /*9a00*/  IADD3 R12, P6, PT, R33, R30.reuse, RZ ;  /* 0x0000001e210c7210 */ /* 0x080fe20007fde0ff */
[----:B------:R-:W-:Y:S01]  /*9a10*/  IMAD R57, R69, UR25, RZ ;  /* 0x0000001945397c24 */ /* 0x000fe2000f8e02ff */
[----:B------:R-:W1:Y:S01]  /*9a20*/  LDCU UR23, c[0x0][0x3b0] ;  /* 0x00007600ff1777ac */ /* 0x000e620008000800 */
[----:B0-----:R-:W-:Y:S01]  /*9a30*/  IMAD R53, R84, UR19, RZ ;  /* 0x0000001354357c24 */ /* 0x001fe2000f8e02ff */
[----:B------:R-:W-:-:S02]  /*9a40*/  IADD3 R84, P2, PT, R37, R30, RZ ;  /* 0x0000001e25547210 */ /* 0x000fc40007f5e0ff */
[-C--:B------:R-:W-:Y:S02]  /*9a50*/  LEA.HI.X.SX32 R6, R42, R27.reuse, 0x1, P3 ;  /* 0x0000001b2a067211 */ /* 0x080fe400018f0eff */
[-C--:B------:R-:W-:Y:S02]  /*9a60*/  IADD3 R81, P3, PT, R45, R30.reuse, RZ ;  /* 0x0000001e2d517210 */ /* 0x080fe40007f7e0ff */
[-C--:B------:R-:W-:Y:S02]  /*9a70*/  LEA.HI.X.SX32 R11, R33, R27.reuse, 0x1, P6 ;  /* 0x0000001b210b7211 */ /* 0x080fe400030f0eff */
[-C--:B------:R-:W-:Y:S02]  /*9a80*/  IADD3 R19, P0, PT, R31, R30.reuse, RZ ;  /* 0x0000001e1f137210 */ /* 0x080fe40007f1e0ff */
[----:B------:R-:W-:Y:S02]  /*9a90*/  IADD3 R5, P5, PT, R34, R30, RZ ;  /* 0x0000001e22057210 */ /* 0x000fe40007fbe0ff */
[----:B------:R-:W-:-:S02]  /*9aa0*/  LEA.HI.X.SX32 R83, R45, R27, 0x1, P3 ;  /* 0x0000001b2d537211 */ /* 0x000fc400018f0eff */
[-C--:B------:R-:W-:Y:S02]  /*9ab0*/  IADD3 R73, P6, PT, R38, R30.reuse, RZ ;  /* 0x0000001e26497210 */ /* 0x080fe40007fde0ff */
[-C--:B------:R-:W-:Y:S01]  /*9ac0*/  IADD3 R14, P3, PT, R48, R30.reuse, RZ ;  /* 0x0000001e300e7210 */ /* 0x080fe20007f7e0ff */
[----:B------:R0:W-:Y:S02]  /*9ad0*/  STS.U8 [R64+UR6+0x3b80], R52 ;  /* 0x003b803440007988 */ /* 0x0001e40008000006 */
[----:B0-----:R-:W-:Y:S01]  /*9ae0*/  IMAD R52, R85, UR18, RZ ;  /* 0x0000001255347c24 */ /* 0x001fe2000f8e02ff */
[----:B------:R-:W-:Y:S02]  /*9af0*/  LEA.HI.X.SX32 R85, R37, R27, 0x1, P2 ;  /* 0x0000001b25557211 */ /* 0x000fe400010f0eff */
[----:B------:R-:W-:-:S04]  /*9b00*/  IADD3 R10, P2, PT, R41, R30, RZ ;  /* 0x0000001e290a7210 */ /* 0x000fc80007f5e0ff */
[----:B------:R-:W-:Y:S02]  /*9b10*/  LEA.HI.X.SX32 R9, R41, R27, 0x1, P2 ;  /* 0x0000001b29097211 */ /* 0x000fe400010f0eff */
[----:B------:R-:W-:-:S04]  /*9b20*/  IADD3 R90, P2, PT, R44, R30, RZ ;  /* 0x0000001e2c5a7210 */ /* 0x000fc80007f5e0ff */
[-C--:B------:R-:W-:Y:S02]  /*9b30*/  LEA.HI.X.SX32 R92, R44, R27.reuse, 0x1, P2 ;  /* 0x0000001b2c5c7211 */ /* 0x080fe400010f0eff */
[-C--:B------:R-:W-:Y:S02]  /*9b40*/  IADD3 R33, P2, PT, R47, R30.reuse, RZ ;  /* 0x0000001e2f217210 */ /* 0x080fe40007f5e0ff */
[-C--:B------:R-:W-:Y:S02]  /*9b50*/  LEA.HI.X.SX32 R31, R31, R27.reuse, 0x1, P0 ;  /* 0x0000001b1f1f7211 */ /* 0x080fe400000f0eff */
[-C--:B------:R-:W-:Y:S02]  /*9b60*/  LEA.HI.X.SX32 R8, R34, R27.reuse, 0x1, P5 ;  /* 0x0000001b22087211 */ /* 0x080fe400028f0eff */
[----:B------:R-:W-:Y:S01]  /*9b70*/  LEA.HI.X.SX32 R18, R47, R27, 0x1, P2 ;  /* 0x0000001b2f127211 */ /* 0x000fe200010f0eff */
[----:B------:R0:W-:Y:S01]  /*9b80*/  STS.U8 [R64+UR6+0x3f80], R51 ;  /* 0x003f803340007988 */ /* 0x0001e20008000006 */
[----:B------:R-:W-:-:S02]  /*9b90*/  IADD3 R68, P0, PT, R35, R30, RZ ;  /* 0x0000001e23447210 */ /* 0x000fc40007f1e0ff */
[----:B------:R-:W-:Y:S02]  /*9ba0*/  IADD3 R17, P5, PT, R39, R30, RZ ;  /* 0x0000001e27117210 */ /* 0x000fe40007fbe0ff */
[-C--:B------:R-:W-:Y:S01]  /*9bb0*/  LEA.HI.X.SX32 R75, R38, R27.reuse, 0x1, P6 ;  /* 0x0000001b264b7211 */ /* 0x080fe200030f0eff */
[----:B0-----:R-:W-:Y:S01]  /*9bc0*/  IMAD R51, R86, UR17, RZ ;  /* 0x0000001156337c24 */ /* 0x001fe2000f8e02ff */
[----:B------:R-:W-:-:S04]  /*9bd0*/  LEA.HI.X.SX32 R47, R48, R27, 0x1, P3 ;  /* 0x0000001b302f7211 */ /* 0x000fc800018f0eff */
[-C--:B------:R-:W-:Y:S02]  /*9be0*/  IADD3 R38, P3, PT, R51, R30.reuse, RZ ;  /* 0x0000001e33267210 */ /* 0x080fe40007f7e0ff */
[-C--:B------:R-:W-:Y:S02]  /*9bf0*/  LEA.HI.X.SX32 R4, R35, R27.reuse, 0x1, P0 ;  /* 0x0000001b23047211 */ /* 0x080fe400000f0eff */
[-C--:B------:R-:W-:Y:S02]  /*9c00*/  LEA.HI.X.SX32 R20, R39, R27.reuse, 0x1, P5 ;  /* 0x0000001b27147211 */ /* 0x080fe400028f0eff */
[-C--:B------:R-:W-:Y:S02]  /*9c10*/  IADD3 R13, P0, PT, R40, R30.reuse, RZ ;  /* 0x0000001e280d7210 */ /* 0x080fe40007f1e0ff */
[-C--:B------:R-:W-:Y:S02]  /*9c20*/  LEA.HI.X.SX32 R39, R51, R27.reuse, 0x1, P3 ;  /* 0x0000001b33277211 */ /* 0x080fe400018f0eff */
[----:B------:R-:W-:Y:S01]  /*9c30*/  IADD3 R69, P3, PT, R54, R30, RZ ;  /* 0x0000001e36457210 */ /* 0x000fe20007f7e0ff */
[----:B------:R-:W0:Y:S01]  /*9c40*/  S2R R34, SR_TID.X ;  /* 0x0000000000227919 */ /* 0x000e220000002100 */
[----:B------:R-:W-:Y:S01]  /*9c50*/  IMAD R56, R70, UR24, RZ ;  /* 0x0000001846387c24 */ /* 0x000fe2000f8e02ff */
[----:B------:R-:W-:-:S02]  /*9c60*/  LEA.HI.X.SX32 R16, R40, R27, 0x1, P0 ;  /* 0x0000001b28107211 */ /* 0x000fc400000f0eff */
[-C--:B------:R-:W-:Y:S02]  /*9c70*/  IADD3 R40, P0, PT, R43, R30.reuse, RZ ;  /* 0x0000001e2b287210 */ /* 0x080fe40007f1e0ff */
[-C--:B------:R-:W-:Y:S02]  /*9c80*/  LEA.HI.X.SX32 R70, R54, R27.reuse, 0x1, P3 ;  /* 0x0000001b36467211 */ /* 0x080fe400018f0eff */
[----:B------:R-:W3:Y:S01]  /*9c90*/  LDC R54, c[0x0][0x3a0] ;  /* 0x0000e800ff367b82 */ /* 0x000ee20000000800 */
[----:B------:R-:W-:Y:S01]  /*9ca0*/  IMAD R55, R71, UR21, RZ ;  /* 0x0000001547377c24 */ /* 0x000fe2000f8e02ff */
[----:B------:R-:W-:Y:S01]  /*9cb0*/  LEA.HI.X.SX32 R41, R43, R27, 0x1, P0 ;  /* 0x0000001b2b297211 */ /* 0x000fe200000f0eff */
[----:B------:R-:W-:Y:S01]  /*9cc0*/  IMAD R49, R88, UR12, RZ ;  /* 0x0000000c58317c24 */ /* 0x000fe2000f8e02ff */
[----:B------:R-:W-:Y:S01]  /*9cd0*/  IADD3 R71, P0, PT, R46, R30, RZ ;  /* 0x0000001e2e477210 */ /* 0x000fe20007f1e0ff */
[----:B------:R-:W-:-:S03]  /*9ce0*/  IMAD R50, R87, UR13, RZ ;  /* 0x0000000d57327c24 */ /* 0x000fc6000f8e02ff */
[-C--:B------:R-:W-:Y:S02]  /*9cf0*/  LEA.HI.X.SX32 R72, R46, R27.reuse, 0x1, P0 ;  /* 0x0000001b2e487211 */ /* 0x080fe400000f0eff */
[CC--:B------:R-:W-:Y:S02]  /*9d00*/  IADD3 R42, P0, PT, R49.reuse, R30.reuse, RZ ;  /* 0x0000001e312a7210 */ /* 0x0c0fe40007f1e0ff */
[-C--:B------:R-:W-:Y:S02]  /*9d10*/  IADD3 R45, P2, PT, R50, R30.reuse, RZ ;  /* 0x0000001e322d7210 */ /* 0x080fe40007f5e0ff */
[-C--:B------:R-:W-:Y:S02]  /*9d20*/  LEA.HI.X.SX32 R7, R49, R27.reuse, 0x1, P0 ;  /* 0x0000001b31077211 */ /* 0x080fe400000f0eff */
[-C--:B------:R-:W-:Y:S02]  /*9d30*/  IADD3 R88, P0, PT, R52, R30.reuse, RZ ;  /* 0x0000001e34587210 */ /* 0x080fe40007f1e0ff */
[----:B------:R-:W-:Y:S01]  /*9d40*/  LEA.HI.X.SX32 R46, R50, R27, 0x1, P2 ;  /* 0x0000001b322e7211 */ /* 0x000fe200010f0eff */
[----:B--2---:R-:W-:Y:S01]  /*9d50*/  IMAD R58, R67, UR22, RZ ;  /* 0x00000016433a7c24 */ /* 0x004fe2000f8e02ff */
[----:B------:R-:W-:-:S02]  /*9d60*/  IADD3 R79, P2, PT, R53, R30, RZ ;  /* 0x0000001e354f7210 */ /* 0x000fc40007f5e0ff */
[-C--:B------:R-:W-:Y:S02]  /*9d70*/  LEA.HI.X.SX32 R89, R52, R27.reuse, 0x1, P0 ;  /* 0x0000001b34597211 */ /* 0x080fe400000f0eff */
[-C--:B------:R-:W-:Y:S02]  /*9d80*/  IADD3 R50, P0, PT, R55, R30.reuse, RZ ;  /* 0x0000001e37327210 */ /* 0x080fe40007f1e0ff */
[-C--:B------:R-:W-:Y:S01]  /*9d90*/  LEA.HI.X.SX32 R80, R53, R27.reuse, 0x1, P2 ;  /* 0x0000001b35507211 */ /* 0x080fe200010f0eff */
[----:B---3--:R-:W-:Y:S01]  /*9da0*/  VIADD R63, R54, 0x7f ;  /* 0x0000007f363f7836 */ /* 0x008fe20000000000 */
[----:B------:R-:W-:Y:S02]  /*9db0*/  LEA.HI.X.SX32 R53, R55, R27, 0x1, P0 ;  /* 0x0000001b37357211 */ /* 0x000fe400000f0eff */
[----:B------:R-:W-:Y:S02]  /*9dc0*/  IADD3 R43, P0, PT, R58, R30, RZ ;  /* 0x0000001e3a2b7210 */ /* 0x000fe40007f1e0ff */
[----:B0-----:R-:W-:-:S02]  /*9dd0*/  LOP3.LUT R34, R34, 0x7f, RZ, 0xc0, !PT ;  /* 0x0000007f22227812 */ /* 0x001fc400078ec0ff */
[-C--:B------:R-:W-:Y:S02]  /*9de0*/  LEA.HI.X.SX32 R44, R58, R27.reuse, 0x1, P0 ;  /* 0x0000001b3a2c7211 */ /* 0x080fe400000f0eff */
[----:B------:R-:W-:Y:S01]  /*9df0*/  ISETP.GT.AND P0, PT, R63, 0x7f, PT ;  /* 0x0000007f3f00780c */ /* 0x000fe20003f04270 */
[----:B-1----:R-:W-:Y:S01]  /*9e00*/  IMAD R59, R66, UR23, RZ ;  /* 0x00000017423b7c24 */ /* 0x002fe2000f8e02ff */
[----:B------:R-:W-:Y:S02]  /*9e10*/  IADD3 R51, P2, PT, R56, R30, RZ ;  /* 0x0000001e38337210 */ /* 0x000fe40007f5e0ff */
[----:B------:R-:W-:Y:S02]  /*9e20*/  ISETP.LT.AND P0, PT, R34, R54, P0 ;  /* 0x000000362200720c */ /* 0x000fe40000701270 */
[----:B------:R-:W-:Y:S02]  /*9e30*/  IADD3 R48, P3, PT, R57, R30, RZ ;  /* 0x0000001e39307210 */ /* 0x000fe40007f7e0ff */
[----:B------:R-:W-:-:S02]  /*9e40*/  LEA.HI.X.SX32 R52, R56, R27, 0x1, P2 ;  /* 0x0000001b38347211 */ /* 0x000fc400010f0eff */
[-C--:B------:R-:W-:Y:S02]  /*9e50*/  LEA.HI.X.SX32 R49, R57, R27.reuse, 0x1, P3 ;  /* 0x0000001b39317211 */ /* 0x080fe400018f0eff */
[-C--:B------:R-:W-:Y:S02]  /*9e60*/  IADD3 R35, P2, PT, R59, R30.reuse, RZ ;  /* 0x0000001e3b237210 */ /* 0x080fe40007f5e0ff */
[-C--:B------:R-:W-:Y:S02]  /*9e70*/  IADD3 R86, P3, PT, R60, R30.reuse, RZ ;  /* 0x0000001e3c567210 */ /* 0x080fe40007f7e0ff */
[-C--:B------:R-:W-:Y:S02]  /*9e80*/  IADD3 R77, P5, PT, R61, R30.reuse, RZ ;  /* 0x0000001e3d4d7210 */ /* 0x080fe40007fbe0ff */
[----:B------:R-:W-:Y:S02]  /*9e90*/  IADD3 R66, P6, PT, R62, R30, RZ ;  /* 0x0000001e3e427210 */ /* 0x000fe40007fde0ff */
[----:B------:R-:W-:-:S02]  /*9ea0*/  LEA.HI.X.SX32 R37, R59, R27, 0x1, P2 ;  /* 0x0000001b3b257211 */ /* 0x000fc400010f0eff */
[-C--:B------:R-:W-:Y:S02]  /*9eb0*/  LEA.HI.X.SX32 R87, R60, R27.reuse, 0x1, P3 ;  /* 0x0000001b3c577211 */ /* 0x080fe400018f0eff */
[-C--:B------:R-:W-:Y:S02]  /*9ec0*/  LEA.HI.X.SX32 R78, R61, R27.reuse, 0x1, P5 ;  /* 0x0000001b3d4e7211 */ /* 0x080fe400028f0eff */
[----:B------:R-:W-:Y:S01]  /*9ed0*/  LEA.HI.X.SX32 R67, R62, R27, 0x1, P6 ;  /* 0x0000001b3e437211 */ /* 0x000fe200030f0eff */
[----:B------:R-:W-:Y:S01]  /*9ee0*/  @P0 IMAD.MOV.U32 R30, RZ, RZ, R19 ;  /* 0x000000ffff1e0224 */ /* 0x000fe200078e0013 */
[----:B------:R-:W-:-:S06]  /*9ef0*/  PRMT R27, RZ, 0x7610, R27 ;  /* 0x00007610ff1b7816 */ /* 0x000fcc000000001b */
[----:B------:R0:W2:Y:S04]  /*9f00*/  @P0 LDG.E.U8 R27, desc[UR14][R30.64] ;  /* 0x0000000e1e1b0981 */ /* 0x0000a8000c1e1100 */
[----:B------:R-:W-:Y:S04]  /*9f10*/  STL [R1+0x328], R19 ;  /* 0x0003281301007387 */ /* 0x000fe80000100800 */
[----:B------:R1:W-:Y:S01]  /*9f20*/  STL [R1+0x324], R31 ;  /* 0x0003241f01007387 */ /* 0x0003e20000100800 */
[----:B0-----:R-:W-:Y:S02]  /*9f30*/  @P0 IMAD.MOV.U32 R30, RZ, RZ, R17 ;  /* 0x000000ffff1e0224 */ /* 0x001fe400078e0011 */
[----:B-1----:R-:W-:Y:S01]  /*9f40*/  @P0 IMAD.MOV.U32 R31, RZ, RZ, R20 ;  /* 0x000000ffff1f0224 */ /* 0x002fe200078e0014 */
[----:B--2---:R0:W-:Y:S02]  /*9f50*/  STS.U8 [R34+UR6+0x8000], R27 ;  /* 0x0080001b22007988 */ /* 0x0041e40008000006 */
[----:B0-----:R-:W-:-:S06]  /*9f60*/  PRMT R27, RZ, 0x7610, R27 ;  /* 0x00007610ff1b7816 */ /* 0x001fcc000000001b */
[----:B------:R0:W2:Y:S02]  /*9f70*/  @P0 LDG.E.U8 R27, desc[UR14][R30.64] ;  /* 0x0000000e1e1b0981 */ /* 0x0000a4000c1e1100 */
[----:B0-----:R-:W-:Y:S02]  /*9f80*/  @P0 IMAD.MOV.U32 R30, RZ, RZ, R33 ;  /* 0x000000ffff1e0224 */ /* 0x001fe400078e0021 */
[----:B------:R-:W-:Y:S01]  /*9f90*/  @P0 IMAD.MOV.U32 R31, RZ, RZ, R18 ;  /* 0x000000ffff1f0224 */ /* 0x000fe200078e0012 */
        /* <DEDUP_REMOVED lines=8> */
[----:B--2---:R0:W-:Y:S02]  /*a020*/  STS.U8 [R34+UR6+0x8400], R27 ;  /* 0x0084001b22007988 */ /* 0x0041e40008000006 */
[----:B0-----:R-:W-:-:S06]  /*a030*/  PRMT R27, RZ, 0x7610, R27 ;  /* 0x00007610ff1b7816 */ /* 0x001fcc000000001b */
[----:B------:R0:W2:Y:S04]  /*a040*/  @P0 LDG.E.U8 R27, desc[UR14][R30.64] ;  /* 0x0000000e1e1b0981 */ /* 0x0000a8000c1e1100 */
        /* <DEDUP_REMOVED lines=20> */
[----:B------:R1:W-:Y:S02]  /*a190*/  STL [R1+0x3a8], R33 ;  /* 0x0003a82101007387 */ /* 0x0003e40000100800 */
[----:B-1----:R-:W1:Y:S02]  /*a1a0*/  S2R R33, SR_TID.X ;  /* 0x0000000000217919 */ /* 0x002e640000002100 */
        /* <DEDUP_REMOVED lines=10> */
[----:B0-----:R-:W-:-:S03]  /*a250*/  @P0 IMAD.MOV.U32 R30, RZ, RZ, R50 ;  /* 0x000000ffff1e0224 */ /* 0x001fc600078e0032 */
[----:B------:R-:W-:Y:S01]  /*a260*/  STL [R1+0x3c4], R39 ;  /* 0x0003c42701007387 */ /* 0x000fe20000100800 */
[----:B------:R-:W-:-:S03]  /*a270*/  @P0 IMAD.MOV.U32 R31, RZ, RZ, R53 ;  /* 0x000000ffff1f0224 */ /* 0x000fc600078e0035 */
[----:B------:R-:W-:Y:S01]  /*a280*/  STL [R1+0x3d0], R88 ;  /* 0x0003d05801007387 */ /* 0x000fe20000100800 */
[----:B-1----:R-:W-:-:S03]  /*a290*/  LOP3.LUT R33, R33, 0x7f, RZ, 0xc0, !PT ;  /* 0x0000007f21217812 */ /* 0x002fc600078ec0ff */
[----:B------:R-:W-:Y:S04]  /*a2a0*/  STL [R1+0x3d8], R79 ;  /* 0x0003d84f01007387 */ /* 0x000fe80000100800 */
[----:B------:R-:W-:Y:S04]  /*a2b0*/  STL [R1+0x3cc], R89 ;  /* 0x0003cc5901007387 */ /* 0x000fe80000100800 */
[----:B------:R-:W-:Y:S04]  /*a2c0*/  STL [R1+0x3e0], R69 ;  /* 0x0003e04501007387 */ /* 0x000fe80000100800 */
[----:B------:R-:W-:Y:S04]  /*a2d0*/  STL [R1+0x3d4], R80 ;  /* 0x0003d45001007387 */ /* 0x000fe80000100800 */
[----:B------:R-:W-:Y:S04]  /*a2e0*/  STL [R1+0x3dc], R70 ;  /* 0x0003dc4601007387 */ /* 0x000fe80000100800 */
[----:B------:R0:W-:Y:S02]  /*a2f0*/  STL [R1+0x3e8], R50 ;  /* 0x0003e83201007387 */ /* 0x0001e40000100800 */
[----:B0-----:R-:W-:Y:S01]  /*a300*/  LOP3.LUT R50, R33, 0x10, RZ, 0x3c, !PT ;  /* 0x0000001021327812 */ /* 0x001fe200078e3cff */
[----:B------:R-:W-:-:S02]  /*a310*/  @P0 IMAD.MOV.U32 R33, RZ, RZ, R32 ;  /* 0x000000ffff210224 */ /* 0x000fc400078e0020 */
[----:B------:R-:W-:Y:S01]  /*a320*/  @P0 IMAD.MOV.U32 R32, RZ, RZ, R15 ;  /* 0x000000ffff200224 */ /* 0x000fe200078e000f */
[----:B--2---:R0:W-:Y:S02]  /*a330*/  STS.U8 [R34+UR6+0x8800], R27 ;  /* 0x0088001b22007988 */ /* 0x0041e40008000006 */
[----:B0-----:R-:W-:-:S06]  /*a340*/  PRMT R27, RZ, 0x7610, R27 ;  /* 0x00007610ff1b7816 */ /* 0x001fcc000000001b */
[----:B------:R0:W2:Y:S02]  /*a350*/  @P0 LDG.E.U8 R27, desc[UR14][R30.64] ;  /* 0x0000000e1e1b0981 */ /* 0x0000a4000c1e1100 */
[----:B0-----:R-:W-:-:S06]  /*a360*/  PRMT R30, RZ, 0x7610, R30 ;  /* 0x00007610ff1e7816 */ /* 0x001fcc000000001e */
[----:B------:R-:W3:Y:S01]  /*a370*/  @P0 LDG.E.U8 R30, desc[UR14][R32.64] ;  /* 0x0000000e201e0981 */ /* 0x000ee2000c1e1100 */
[----:B------:R-:W-:-:S03]  /*a380*/  @P0 IMAD.MOV.U32 R31, RZ, RZ, R16 ;  /* 0x000000ffff1f0224 */ /* 0x000fc600078e0010 */
[----:B--2---:R0:W-:Y:S02]  /*a390*/  STS.U8 [R34+UR6+0x8c00], R27 ;  /* 0x008c001b22007988 */ /* 0x0041e40008000006 */
[----:B0-----:R-:W-:Y:S02]  /*a3a0*/  PRMT R27, RZ, 0x7610, R27 ;  /* 0x00007610ff1b7816 */ /* 0x001fe4000000001b */
[----:B---3--:R0:W-:Y:S02]  /*a3b0*/  STS.U8 [R50+UR6+0x8080], R30 ;  /* 0x0080801e32007988 */ /* 0x0081e40008000006 */
[----:B0-----:R-:W-:-:S05]  /*a3c0*/  @P0 IMAD.MOV.U32 R30, RZ, RZ, R13 ;  /* 0x000000ffff1e0224 */ /* 0x001fca00078e000d */
[----:B------:R0:W2:Y:S02]  /*a3d0*/  @P0 LDG.E.U8 R27, desc[UR14][R30.64] ;  /* 0x0000000e1e1b0981 */ /* 0x0000a4000c1e1100 */
[----:B0-----:R-:W-:Y:S02]  /*a3e0*/  @P0 IMAD.MOV.U32 R30, RZ, RZ, R14 ;  /* 0x000000ffff1e0224 */ /* 0x001fe400078e000e */
[----:B------:R-:W-:Y:S01]  /*a3f0*/  @P0 IMAD.MOV.U32 R31, RZ, RZ, R47 ;  /* 0x000000ffff1f0224 */ /* 0x000fe200078e002f */
[----:B--2---:R0:W-:Y:S02]  /*a400*/  STS.U8 [R50+UR6+0x8480], R27 ;  /* 0x0084801b32007988 */ /* 0x0041e40008000006 */
[----:B0-----:R-:W-:-:S06]  /*a410*/  PRMT R27, RZ, 0x7610, R27 ;  /* 0x00007610ff1b7816 */ /* 0x001fcc000000001b */
[----:B------:R0:W2:Y:S01]  /*a420*/  @P0 LDG.E.U8 R27, desc[UR14][R30.64] ;  /* 0x0000000e1e1b0981 */ /* 0x0000a2000c1e1100 */
[----:B------:R-:W-:Y:S02]  /*a430*/  @P0 IMAD.MOV.U32 R32, RZ, RZ, R12 ;  /* 0x000000ffff200224 */ /* 0x000fe400078e000c */
[----:B------:R-:W-:Y:S02]  /*a440*/  @P0 IMAD.MOV.U32 R33, RZ, RZ, R11 ;  /* 0x000000ffff210224 */ /* 0x000fe400078e000b */
[----:B0-----:R-:W-:Y:S02]  /*a450*/  @P0 IMAD.MOV.U32 R30, RZ, RZ, R51 ;  /* 0x000000ffff1e0224 */ /* 0x001fe400078e0033 */
[----:B------:R-:W-:Y:S01]  /*a460*/  @P0 IMAD.MOV.U32 R31, RZ, RZ, R52 ;  /* 0x000000ffff1f0224 */ /* 0x000fe200078e0034 */
[----:B------:R-:W0:Y:S01]  /*a470*/  S2R R47, SR_TID.X ;  /* 0x00000000002f7919 */ /* 0x000e220000002100 */
[----:B--2---:R1:W-:Y:S02]  /*a480*/  STS.U8 [R50+UR6+0x8880], R27 ;  /* 0x0088801b32007988 */ /* 0x0043e40008000006 */
[----:B-1----:R-:W-:-:S06]  /*a490*/  PRMT R27, RZ, 0x7610, R27 ;  /* 0x00007610ff1b7816 */ /* 0x002fcc000000001b */
[----:B------:R1:W2:Y:S02]  /*a4a0*/  @P0 LDG.E.U8 R27, desc[UR14][R30.64] ;  /* 0x0000000e1e1b0981 */ /* 0x0002a4000c1e1100 */
[----:B-1----:R-:W-:-:S06]  /*a4b0*/  PRMT R30, RZ, 0x7610, R30 ;  /* 0x00007610ff1e7816 */ /* 0x002fcc000000001e */
[----:B------:R-:W3:Y:S01]  /*a4c0*/  @P0 LDG.E.U8 R30, desc[UR14][R32.64] ;  /* 0x0000000e201e0981 */ /* 0x000ee2000c1e1100 */
[----:B0-----:R-:W-:-:S04]  /*a4d0*/  LOP3.LUT R47, R47, 0x7f, RZ, 0xc0, !PT ;  /* 0x0000007f2f2f7812 */ /* 0x001fc800078ec0ff */
[----:B------:R-:W-:Y:S01]  /*a4e0*/  LOP3.LUT R47, R47, 0x20, RZ, 0x3c, !PT ;  /* 0x000000202f2f7812 */ /* 0x000fe200078e3cff */
[----:B------:R-:W-:Y:S01]  /*a4f0*/  @P0 IMAD.MOV.U32 R31, RZ, RZ, R9 ;  /* 0x000000ffff1f0224 */ /* 0x000fe200078e0009 */
        /* <DEDUP_REMOVED lines=37> */
[----:B--2---:R0:W-:Y:S02]  /*a750*/  STS.U8 [R42+UR6+0x8980], R27 ;  /* 0x0089801b2a007988 */ /* 0x0041e40008000006 */
[----:B0-----:R-:W-:-:S06]  /*a760*/  PRMT R27, RZ, 0x7610, R27 ;  /* 0x00007610ff1b7816 */ /* 0x001fcc000000001b */
[----:B------:R0:W2:Y:S02]  /*a770*/  @P0 LDG.E.U8 R27, desc[UR14][R30.64] ;  /* 0x0000000e1e1b0981 */ /* 0x0000a4000c1e1100 */
[----:B0-----:R-:W-:-:S06]  /*a780*/  PRMT R30, RZ, 0x7610, R30 ;  /* 0x00007610ff1e7816 */ /* 0x001fcc000000001e */
[----:B------:R-:W3:Y:S01]  /*a790*/  @P0 LDG.E.U8 R30, desc[UR14][R32.64] ;  /* 0x0000000e201e0981 */ /* 0x000ee2000c1e1100 */
[----:B------:R-:W-:Y:S01]  /*a7a0*/  LOP3.LUT R34, R34, 0x40, RZ, 0x3c, !PT ;  /* 0x0000004022227812 */ /* 0x000fe200078e3cff */
[----:B------:R-:W-:Y:S02]  /*a7b0*/  @P0 IMAD.MOV.U32 R31, RZ, RZ, R41 ;  /* 0x000000ffff1f0224 */ /* 0x000fe400078e0029 */
        /* <DEDUP_REMOVED lines=87> */
[----:B------:R0:W5:Y:S04]  /*ad30*/  LDL.LU R19, [R1+0x624] ;  /* 0x0006240001137983 */ /* 0x0001680000300800 */
        /* <DEDUP_REMOVED lines=18> */
[----:B--2---:R1:W-:Y:S02]  /*ae60*/  STS.U8 [R64+UR6+0x8b80], R27 ;  /* 0x008b801b40007988 */ /* 0x0043e40008000006 */
[----:B-1----:R-:W-:-:S06]  /*ae70*/  PRMT R27, RZ, 0x7610, R27 ;  /* 0x00007610ff1b7816 */ /* 0x002fcc000000001b */
[----:B------:R-:W2:Y:S01]  /*ae80*/  @P0 LDG.E.U8 R27, desc[UR14][R30.64] ;  /* 0x0000000e1e1b0981 */ /* 0x000ea2000c1e1100 */
[C---:B------:R-:W-:Y:S02]  /*ae90*/  ISETP.LT.OR P0, PT, R63.reuse, 0x80, P4 ;  /* 0x000000803f00780c */ /* 0x040fe40002701670 */
[----:B------:R-:W-:Y:S01]  /*aea0*/  ISETP.GE.AND P2, PT, R63, 0x100, PT ;  /* 0x000001003f00780c */ /* 0x000fe20003f46270 */
[----:B--2---:R0:W-:Y:S01]  /*aeb0*/  STS.U8 [R64+UR6+0x8f80], R27 ;  /* 0x008f801b40007988 */ /* 0x0041e20008000006 */
[----:B------:R1:W-:Y:S06]  /*aec0*/  MEMBAR.ALL.CTA ;  /* 0x0000000000007992 */ /* 0x0003ec0000008000 */
[----:B-1----:R-:W1:Y:S02]  /*aed0*/  FENCE.VIEW.ASYNC.S ;  /* 0x00000000000073c6 */ /* 0x002e640000000000 */
[----:B-1----:R-:W-:Y:S06]  /*aee0*/  BAR.SYNC.DEFER_BLOCKING 0x0 ;  /* 0x0000000000007b1d */ /* 0x002fec0000010000 */
[----:B------:R-:W-:-:S00]  /*aef0*/  MEMBAR.ALL.CTA ;  /* 0x0000000000007992 */ /* 0x000fc00000008000 */
[----:B------:R-:W-:Y:S06]  /*af00*/  MEMBAR.ALL.GPU ;  /* 0x0000000000007992 */ /* 0x000fec000000a000 */
[----:B------:R-:W-:-:S00]  /*af10*/  ERRBAR ;  /* 0x00000000000079ab */ /* 0x000fc00000000000 */
[----:B------:R-:W-:Y:S08]  /*af20*/  CGAERRBAR ;  /* 0x00000000000075ab */ /* 0x000ff00000000000 */
[----:B------:R-:W-:Y:S06]  /*af30*/  UCGABAR_ARV ;  /* 0x00000000000079c7 */ /* 0x000fec0008000000 */
[----:B------:R-:W-:Y:S01]  /*af40*/  UCGABAR_WAIT ;  /* 0x0000000000007dc7 */ /* 0x000fe20008000000 */
[----:B------:R-:W-:Y:S01]  /*af50*/  CCTL.IVALL ;  /* 0x00000000ff00798f */ /* 0x000fe20002000000 */
[----:B0-----:R-:W-:Y:S05]  /*af60*/  @P0 BRA `(.L_x_12) ;  /* 0x00000000007c0947 */ /* 0x001fea0003800000 */
[----:B------:R-:W-:Y:S02]  /*af70*/  UIADD3 UR4, UPT, UPT, UR6, 0x8000, URZ ;  /* 0x0000800006047890 */ /* 0x000fe4000fffe0ff */
[----:B------:R-:W-:Y:S02]  /*af80*/  USHF.R.U32.HI UR10, URZ, 0x4, UR6 ;  /* 0x00000004ff0a7899 */ /* 0x000fe40008011606 */
[----:B------:R-:W-:Y:S02]  /*af90*/  USHF.R.U32.HI UR4, URZ, 0x4, UR4 ;  /* 0x00000004ff047899 */ /* 0x000fe40008011604 */
[----:B------:R-:W-:Y:S02]  /*afa0*/  USGXT.U32 UR10, UR10, 0xe ;  /* 0x0000000e0a0a789a */ /* 0x000fe40008000000 */
[----:B------:R-:W-:Y:S02]  /*afb0*/  USGXT.U32 UR12, UR4, 0xe ;  /* 0x0000000e040c789a */ /* 0x000fe40008000000 */
[----:B------:R-:W-:-:S02]  /*afc0*/  UIADD3 UR24, UP1, UPT, UR10, 0x100, URZ ;  /* 0x000001000a187890 */ /* 0x000fc4000ff3e0ff */
[----:B------:R-:W-:Y:S01]  /*afd0*/  UIADD3 UR26, UP2, UPT, UR12, 0x2, URZ ;  /* 0x000000020c1a7890 */ /* 0x000fe2000ff5e0ff */
[----:B------:R-:W-:Y:S01]  /*afe0*/  UMOV UR4, URZ ;  /* 0x000000ff00047c82 */ /* 0x000fe20008000000 */
[----:B------:R-:W-:Y:S01]  /*aff0*/  UMOV UR28, 0x0 ;  /* 0x00000000001c7882 */ /* 0x000fe20000000000 */
[----:B------:R-:W-:Y:S02]  /*b000*/  UIADD3.X UR25, UPT, UPT, UR4, 0x40004040, URZ, UP1, !UPT ;  /* 0x4000404004197890 */ /* 0x000fe40008ffe4ff */
[----:B------:R-:W-:Y:S02]  /*b010*/  UIADD3.X UR27, UPT, UPT, UR4, 0x40004040, URZ, UP2, !UPT ;  /* 0x40004040041b7890 */ /* 0x000fe400097fe4ff */
[----:B------:R-:W-:Y:S02]  /*b020*/  UIADD3.64 UR4, UPT, UPT, UR24, 0x100, URZ ;  /* 0x0000010018047897 */ /* 0x000fe4000fffe0ff */
[----:B------:R-:W-:Y:S02]  /*b030*/  UIADD3.64 UR18, UPT, UPT, UR26, 0x2, URZ ;  /* 0x000000021a127897 */ /* 0x000fe4000fffe0ff */
[----:B------:R-:W-:-:S02]  /*b040*/  UIADD3.64 UR20, UPT, UPT, UR24, 0x200, URZ ;  /* 0x0000020018147897 */ /* 0x000fc4000fffe0ff */
[----:B------:R-:W-:Y:S01]  /*b050*/  UIADD3.64 UR22, UPT, UPT, UR26, 0x4, URZ ;  /* 0x000000041a167897 */ /* 0x000fe2000fffe0ff */
[----:B------:R-:W-:Y:S01]  /*b060*/  UMOV UR29, 0x10108490 ;  /* 0x10108490001d7882 */ /* 0x000fe20000000000 */
[----:B------:R-:W-:Y:S01]  /*b070*/  UMOV UR11, 0x40004040 ;  /* 0x40004040000b7882 */ /* 0x000fe20000000000 */
[----:B------:R-:W-:Y:S01]  /*b080*/  UMOV UR13, 0x40004040 ;  /* 0x40004040000d7882 */ /* 0x000fe20000000000 */
[----:B------:R-:W-:Y:S01]  /*b090*/  UMOV UR30, 0x0 ;  /* 0x00000000001e7882 */ /* 0x000fe20000000000 */
[----:B------:R-:W-:Y:S01]  /*b0a0*/  UMOV UR31, 0x10108490 ;  /* 0x10108490001f7882 */ /* 0x000fe20000000000 */
[----:B------:R-:W-:Y:S01]  /*b0b0*/  UMOV UR32, 0x0 ;  /* 0x0000000000207882 */ /* 0x000fe20000000000 */
[----:B------:R-:W-:Y:S01]  /*b0c0*/  UMOV UR33, 0x10108490 ;  /* 0x1010849000217882 */ /* 0x000fe20000000000 */
[----:B------:R0:W-:Y:S01]  /*b0d0*/  UTCQMMA.2CTA gdesc[UR10], gdesc[UR12], tmem[UR16], tmem[UR28], idesc[UR29], !UPT ;  /* 0x00ff1c0c0a0075ea */ /* 0x0001e2000fa00310 */
[----:B------:R-:W-:Y:S01]  /*b0e0*/  UMOV UR34, 0x0 ;  /* 0x0000000000227882 */ /* 0x000fe20000000000 */
[----:B------:R-:W-:Y:S01]  /*b0f0*/  UMOV UR35, 0x10108490 ;  /* 0x1010849000237882 */ /* 0x000fe20000000000 */
[----:B------:R0:W-:Y:S01]  /*b100*/  UTCQMMA.2CTA gdesc[UR24], gdesc[UR26], tmem[UR16], tmem[UR30], idesc[UR31], UPT ;  /* 0x00ff1e1a180075ea */ /* 0x0001e2000ba00310 */
[----:B------:R-:W-:Y:S01]  /*b110*/  UMOV UR9, 0x3 ;  /* 0x0000000300097882 */ /* 0x000fe20000000000 */
[----:B------:R0:W-:Y:S01]  /*b120*/  UTCQMMA.2CTA gdesc[UR4], gdesc[UR18], tmem[UR16], tmem[UR32], idesc[UR33], UPT ;  /* 0x00ff2012040075ea */ /* 0x0001e2000ba00310 */
[----:B------:R0:W-:Y:S01]  /*b130*/  UTCQMMA.2CTA gdesc[UR20], gdesc[UR22], tmem[UR16], tmem[UR34], idesc[UR35], UPT ;  /* 0x00ff2216140075ea */ /* 0x0001e2000ba00310 */
[----:B------:R0:W-:Y:S01]  /*b140*/  UTCBAR.2CTA.MULTICAST [UR8], URZ, UR9 ;  /* 0x000000ff080073e9 */ /* 0x0001e20008200809 */
[----:B------:R-:W-:Y:S01]  /*b150*/  NOP ;  /* 0x0000000000007918 */ /* 0x000fe20000000000 */
.L_x_12:
[----:B0-----:R-:W-:Y:S01]  /*b160*/  UMOV UR4, URZ ;  /* 0x000000ff00047c82 */ /* 0x001fe20008000000 */
[----:B------:R-:W-:Y:S05]  /*b170*/  @!P2 BRA `(.L_x_13) ;  /* 0x000000840058a947 */ /* 0x000fea0003800000 */
[----:B------:R-:W-:Y:S01]  /*b180*/  SHF.R.S32.HI R30, RZ, 0x1f, R63 ;  /* 0x0000001fff1e7819 */ /* 0x000fe2000001143f */
[----:B------:R-:W-:Y:S01]  /*b190*/  IMAD.SHL.U32 R27, R28, 0x80, RZ ;  /* 0x000000801c1b7824 */ /* 0x000fe200078e00ff */
[----:B------:R-:W-:Y:S02]  /*b1a0*/  UIADD3 UR4, UPT, UPT, UR6, 0x4000, URZ ;  /* 0x0000400006047890 */ /* 0x000fe4000fffe0ff */
[----:B------:R-:W-:Y:S01]  /*b1b0*/  LEA.HI R28, R30, R63, RZ, 0x7 ;  /* 0x0000003f1e1c7211 */ /* 0x000fe200078f38ff */
[----:B------:R-:W-:Y:S02]  /*b1c0*/  UIADD3 UR5, UPT, UPT, UR6, 0x9000, URZ ;  /* 0x0000900006057890 */ /* 0x000fe4000fffe0ff */
[----:B------:R-:W-:Y:S01]  /*b1d0*/  USHF.R.U32.HI UR4, URZ, 0x4, UR4 ;  /* 0x00000004ff047899 */ /* 0x000fe20008011604 */
[----:B------:R-:W-:Y:S01]  /*b1e0*/  SHF.R.S32.HI R28, RZ, 0x7, R28 ;  /* 0x00000007ff1c7819 */ /* 0x000fe2000001141c */
[----:B------:R-:W-:Y:S02]  /*b1f0*/  USHF.R.U32.HI UR5, URZ, 0x4, UR5 ;  /* 0x00000004ff057899 */ /* 0x000fe40008011605 */
[----:B------:R-:W-:Y:S01]  /*b200*/  USGXT.U32 UR10, UR4, 0xe ;  /* 0x0000000e040a789a */ /* 0x000fe20008000000 */
[----:B------:R-:W-:Y:S01]  /*b210*/  VIMNMX R30, PT, PT, R28, 0x2, !PT ;  /* 0x000000021c1e7848 */ /* 0x000fe20007fe0100 */
[----:B------:R-:W-:Y:S01]  /*b220*/  IMAD.SHL.U32 R28, R29, 0x80, RZ ;  /* 0x000000801d1c7824 */ /* 0x000fe200078e00ff */
[----:B------:R-:W-:-:S02]  /*b230*/  USGXT.U32 UR12, UR5, 0xe ;  /* 0x0000000e050c789a */ /* 0x000fc40008000000 */
[----:B------:R-:W-:Y:S01]  /*b240*/  UIADD3 UR26, UP1, UPT, UR10, 0x100, URZ ;  /* 0x000001000a1a7890 */ /* 0x000fe2000ff3e0ff */
[----:B------:R-:W-:Y:S01]  /*b250*/  VIADD R29, R30, 0xfffffffe ;  /* 0xfffffffe1e1d7836 */ /* 0x000fe20000000000 */
[----:B------:R-:W-:Y:S01]  /*b260*/  UIADD3 UR28, UP2, UPT, UR12, 0x2, URZ ;  /* 0x000000020c1c7890 */ /* 0x000fe2000ff5e0ff */
[----:B------:R-:W-:Y:S01]  /*b270*/  IMAD.MOV.U32 R30, RZ, RZ, RZ ;  /* 0x000000ffff1e7224 */ /* 0x000fe200078e00ff */
[----:B------:R-:W-:Y:S01]  /*b280*/  UMOV UR4, URZ ;  /* 0x000000ff00047c82 */ /* 0x000fe20008000000 */
[----:B------:R-:W-:Y:S01]  /*b290*/  UMOV UR5, URZ ;  /* 0x000000ff00057c82 */ /* 0x000fe20008000000 */
[----:B------:R0:W-:Y:S01]  /*b2a0*/  STL [R1+0x5d4], R29 ;  /* 0x0005d41d01007387 */ /* 0x0001e20000100800 */
[----:B------:R-:W-:Y:S01]  /*b2b0*/  UIADD3.X UR27, UPT, UPT, UR4, 0x40004040, URZ, UP1, !UPT ;  /* 0x40004040041b7890 */ /* 0x000fe20008ffe4ff */
[----:B------:R-:W-:Y:S01]  /*b2c0*/  SHF.R.S32.HI R31, RZ, 0x1f, R28 ;  /* 0x0000001fff1f7819 */ /* 0x000fe2000001141c */
[----:B------:R-:W-:Y:S01]  /*b2d0*/  UIADD3.X UR29, UPT, UPT, UR5, 0x40004040, URZ, UP2, !UPT ;  /* 0x40004040051d7890 */ /* 0x000fe200097fe4ff */
[----:B------:R1:W-:Y:S01]  /*b2e0*/  STL [R1+0x590], RZ ;  /* 0x000590ff01007387 */ /* 0x0003e20000100800 */
[----:B------:R-:W-:Y:S01]  /*b2f0*/  UMOV UR9, 0x1 ;  /* 0x0000000100097882 */ /* 0x000fe20000000000 */
[----:B------:R-:W-:-:S02]  /*b300*/  UIADD3.64 UR18, UPT, UPT, UR26, 0x100, URZ ;  /* 0x000001001a127897 */ /* 0x000fc4000fffe0ff */
[----:B------:R-:W-:Y:S01]  /*b310*/  UIADD3.64 UR20, UPT, UPT, UR28, 0x2, URZ ;  /* 0x000000021c147897 */ /* 0x000fe2000fffe0ff */
[----:B0-----:R-:W-:Y:S01]  /*b320*/  SHF.R.S32.HI R29, RZ, 0x1f, R27 ;  /* 0x0000001fff1d7819 */ /* 0x001fe2000001141b */
[----:B------:R-:W-:Y:S02]  /*b330*/  UIADD3.64 UR22, UPT, UPT, UR26, 0x200, URZ ;  /* 0x000002001a167897 */ /* 0x000fe4000fffe0ff */
[----:B-1----:R-:W-:-:S12]  /*b340*/  UIADD3.64 UR24, UPT, UPT, UR28, 0x4, URZ ;  /* 0x000000041c187897 */ /* 0x002fd8000fffe0ff */
.L_x_16:
[----:B------:R-:W2:Y:S01]  /*b350*/  LDL R32, [R1+0x590] ;  /* 0x0005900001207983 */ /* 0x000ea20000100800 */
[----:B------:R-:W-:Y:S01]  /*b360*/  IMAD.U32 R30, R30, -0x80000000, RZ ;  /* 0x800000001e1e7824 */ /* 0x000fe200078e00ff */
[----:B0-----:R-:W0:Y:S01]  /*b370*/  LDC R38, c[0x0][0x3a0] ;  /* 0x0000e800ff267b82 */ /* 0x001e220000000800 */
[----:B------:R-:W-:Y:S02]  /*b380*/  PRMT R31, RZ, 0x7610, R31 ;  /* 0x00007610ff1f7816 */ /* 0x000fe4000000001f */
[----:B-----5:R-:W-:Y:S01]  /*b390*/  IADD3 R7, P5, PT, R27, R7, RZ ;  /* 0x000000071b077210 */ /* 0x020fe20007fbe0ff */
[----:B------:R-:W1:Y:S04]  /*b3a0*/  SYNCS.PHASECHK.TRANS64.TRYWAIT P3, [UR8], R30 ;  /* 0x0000001eff0075a7 */ /* 0x000e680008061108 */
[----:B------:R-:W-:-:S02]  /*b3b0*/  IMAD.X R8, R29, 0x1, R8, P5 ;  /* 0x000000011d087824 */ /* 0x000fc400028e0608 */
[----:B--2---:R-:W-:-:S04]  /*b3c0*/  VIADD R32, R32, 0x1 ;  /* 0x0000000120207836 */ /* 0x004fc80000000000 */
[----:B0-----:R-:W-:Y:S01]  /*b3d0*/  IMAD R38, R32, -0x80, R38 ;  /* 0xffffff8020267824 */ /* 0x001fe200078e0226 */
[----:B------:R0:W-:Y:S04]  /*b3e0*/  STL [R1+0x5ac], R32 ;  /* 0x0005ac2001007387 */ /* 0x0001e80000100800 */
[----:B------:R0:W-:Y:S01]  /*b3f0*/  STL.S16 [R1+0x57c], R31 ;  /* 0x00057c1f01007387 */ /* 0x0001e20000100600 */
[C---:B------:R-:W-:Y:S02]  /*b400*/  ISETP.GT.AND P2, PT, R38.reuse, 0x1, PT ;  /* 0x000000012600780c */ /* 0x040fe40003f44270 */
[----:B------:R-:W-:Y:S01]  /*b410*/  ISETP.GT.AND P0, PT, R38, 0x2, PT ;  /* 0x000000022600780c */ /* 0x000fe20003f04270 */
[----:B-1----:R-:W-:-:S12]  /*b420*/  @!P3 BRA `(.L_x_14) ;  /* 0x000000a400d4b947 */ /* 0x002fd80003800000 */
.L_x_24:
[----:B------:R1:W-:Y:S04]  /*b430*/  STL [R1+0x6fc], R72 ;  /* 0x0006fc4801007387 */ /* 0x0003e80000100800 */
[----:B------:R2:W-:Y:S04]  /*b440*/  STL [R1+0x6f8], R0 ;  /* 0x0006f80001007387 */ /* 0x0005e80000100800 */
[----:B------:R3:W-:Y:S04]  /*b450*/  STL [R1+0x6f4], R2 ;  /* 0x0006f40201007387 */ /* 0x0007e80000100800 */
[----:B------:R-:W-:Y:S04]  /*b460*/  STL [R1+0x6f0], R63 ;  /* 0x0006f03f01007387 */ /* 0x000fe80000100800 */
[----:B------:R4:W-:Y:S04]  /*b470*/  STL [R1+0x6ec], R71 ;  /* 0x0006ec4701007387 */ /* 0x0009e80000100800 */
[----:B------:R-:W-:Y:S04]  /*b480*/  STL [R1+0x6e8], R70 ;  /* 0x0006e84601007387 */ /* 0x000fe80000100800 */
[----:B------:R-:W-:Y:S04]  /*b490*/  STL [R1+0x6e4], R69 ;  /* 0x0006e44501007387 */ /* 0x000fe80000100800 */
[----:B------:R-:W-:Y:S04]  /*b4a0*/  STL [R1+0x6e0], R67 ;  /* 0x0006e04301007387 */ /* 0x000fe80000100800 */
[----:B------:R-:W-:Y:S04]  /*b4b0*/  STL [R1+0x6dc], R66 ;  /* 0x0006dc4201007387 */ /* 0x000fe80000100800 */
[----:B------:R-:W-:Y:S04]  /*b4c0*/  STL [R1+0x6d8], R64 ;  /* 0x0006d84001007387 */ /* 0x000fe80000100800 */
[----:B------:R-:W-:Y:S04]  /*b4d0*/  STL [R1+0x6d4], R55 ;  /* 0x0006d43701007387 */ /* 0x000fe80000100800 */
[----:B------:R-:W-:Y:S04]  /*b4e0*/  STL [R1+0x6d0], R28 ;  /* 0x0006d01c01007387 */ /* 0x000fe80000100800 */
[----:B------:R-:W2:Y:S01]  /*b4f0*/  LDL.LU R45, [R1+0x57c] ;  /* 0x00057c00012d7983 */ /* 0x000ea20000300800 */
[----:B------:R-:W-:Y:S01]  /*b500*/  @P2 IMAD.MOV.U32 R30, RZ, RZ, R7 ;  /* 0x000000ffff1e2224 */ /* 0x000fe200078e0007 */
[C---:B------:R-:W-:Y:S01]  /*b510*/  IADD3 R9, P3, PT, R27.reuse, R9, RZ ;  /* 0x000000091b097210 */ /* 0x040fe20007f7e0ff */
[----:B0-----:R-:W-:Y:S01]  /*b520*/  @P2 IMAD.MOV.U32 R31, RZ, RZ, R8 ;  /* 0x000000ffff1f2224 */ /* 0x001fe200078e0008 */
[----:B------:R-:W-:Y:S01]  /*b530*/  ISETP.GT.AND P5, PT, R38, 0x3, PT ;  /* 0x000000032600780c */ /* 0x000fe20003fa4270 */
[----:B------:R-:W-:Y:S01]  /*b540*/  STL [R1+0x5dc], R68 ;  /* 0x0005dc4401007387 */ /* 0x000fe20000100800 */
[----:B------:R-:W-:Y:S01]  /*b550*/  IADD3 R13, P6, PT, R27, R13, RZ ;  /* 0x0000000d1b0d7210 */ /* 0x000fe20007fde0ff */
[----:B------:R-:W-:-:S02]  /*b560*/  IMAD.X R10, R29, 0x1, R10, P3 ;  /* 0x000000011d0a7824 */ /* 0x000fc400018e060a */
[----:B--2---:R0:W2:Y:S01]  /*b570*/  @P2 LDG.E.U8 R45, desc[UR14][R30.64] ;  /* 0x0000000e1e2d2981 */ /* 0x0040a2000c1e1100 */
[----:B-1----:R-:W-:Y:S02]  /*b580*/  PRMT R72, RZ, 0x7610, R72 ;  /* 0x00007610ff487816 */ /* 0x002fe40000000048 */
[----:B------:R-:W-:Y:S01]  /*b590*/  ISETP.GT.AND P3, PT, R38, 0x4, PT ;  /* 0x000000042600780c */ /* 0x000fe20003f64270 */
[----:B------:R-:W-:Y:S01]  /*b5a0*/  STL [R1+0x5e4], R7 ;  /* 0x0005e40701007387 */ /* 0x000fe20000100800 */
[----:B------:R-:W-:-:S03]  /*b5b0*/  IMAD.X R14, R29, 0x1, R14, P6 ;  /* 0x000000011d0e7824 */ /* 0x000fc600030e060e */
[----:B------:R-:W-:Y:S01]  /*b5c0*/  STL [R1+0x5e0], R8 ;  /* 0x0005e00801007387 */ /* 0x000fe20000100800 */
[----:B0-----:R-:W-:Y:S02]  /*b5d0*/  @P0 IMAD.MOV.U32 R30, RZ, RZ, R9 ;  /* 0x000000ffff1e0224 */ /* 0x001fe400078e0009 */
[----:B------:R-:W-:Y:S01]  /*b5e0*/  @P0 IMAD.MOV.U32 R31, RZ, RZ, R10 ;  /* 0x000000ffff1f0224 */ /* 0x000fe200078e000a */
[----:B------:R-:W-:-:S04]  /*b5f0*/  PRMT R0, RZ, 0x7610, R0 ;  /* 0x00007610ff007816 */ /* 0x000fc80000000000 */
[----:B------:R0:W4:Y:S01]  /*b600*/  @P0 LDG.E.U8 R72, desc[UR14][R30.64] ;  /* 0x0000000e1e480981 */ /* 0x000122000c1e1100 */
[----:B---3--:R-:W-:Y:S01]  /*b610*/  PRMT R2, RZ, 0x7610, R2 ;  /* 0x00007610ff027816 */ /* 0x008fe20000000002 */
[----:B0-----:R-:W-:Y:S02]  /*b620*/  @P5 IMAD.MOV.U32 R30, RZ, RZ, R13 ;  /* 0x000000ffff1e5224 */ /* 0x001fe400078e000d */
[----:B------:R-:W-:-:S05]  /*b630*/  @P5 IMAD.MOV.U32 R31, RZ, RZ, R14 ;  /* 0x000000ffff1f5224 */ /* 0x000fca00078e000e */
[----:B------:R0:W3:Y:S04]  /*b640*/  @P5 LDG.E.U8 R0, desc[UR14][R30.64] ;  /* 0x0000000e1e005981 */ /* 0x0000e8000c1e1100 */
[----:B--2---:R-:W-:Y:S01]  /*b650*/  @P2 STL [R1+0x57c], R45 ;  /* 0x00057c2d01002387 */ /* 0x004fe20000100800 */
[----:B------:R-:W-:-:S05]  /*b660*/  IADD3 R17, P2, PT, R27, R17, RZ ;  /* 0x000000111b117210 */ /* 0x000fca0007f5e0ff */
[----:B------:R-:W-:Y:S02]  /*b670*/  IMAD.X R18, R29, 0x1, R18, P2 ;  /* 0x000000011d127824 */ /* 0x000fe400010e0612 */
[----:B0-----:R-:W-:Y:S02]  /*b680*/  @P3 IMAD.MOV.U32 R30, RZ, RZ, R17 ;  /* 0x000000ffff1e3224 */ /* 0x001fe400078e0011 */
[----:B------:R-:W-:-:S05]  /*b690*/  @P3 IMAD.MOV.U32 R31, RZ, RZ, R18 ;  /* 0x000000ffff1f3224 */ /* 0x000fca00078e0012 */
[----:B------:R0:W2:Y:S01]  /*b6a0*/  @P3 LDG.E.U8 R2, desc[UR14][R30.64] ;  /* 0x0000000e1e023981 */ /* 0x0000a2000c1e1100 */
[C---:B------:R-:W-:Y:S02]  /*b6b0*/  ISETP.GT.AND P2, PT, R38.reuse, 0x5, PT ;  /* 0x000000052600780c */ /* 0x040fe40003f44270 */
[----:B------:R-:W-:Y:S01]  /*b6c0*/  IADD3 R21, P0, PT, R27, R21, RZ ;  /* 0x000000151b157210 */ /* 0x000fe20007f1e0ff */
[----:B------:R-:W-:Y:S01]  /*b6d0*/  STL [R1+0x5ec], R9 ;  /* 0x0005ec0901007387 */ /* 0x000fe20000100800 */
[----:B------:R-:W-:-:S03]  /*b6e0*/  ISETP.GT.AND P3, PT, R38, 0x6, PT ;  /* 0x000000062600780c */ /* 0x000fc60003f64270 */
[----:B------:R-:W-:Y:S04]  /*b6f0*/  STL [R1+0x5e8], R10 ;  /* 0x0005e80a01007387 */ /* 0x000fe80000100800 */
[----:B----4-:R1:W-:Y:S01]  /*b700*/  STL [R1+0x5a8], R72 ;  /* 0x0005a84801007387 */ /* 0x0103e20000100800 */
[----:B------:R-:W-:Y:S01]  /*b710*/  IMAD.X R22, R29, 0x1, R22, P0 ;  /* 0x000000011d167824 */ /* 0x000fe200000e0616 */
[----:B------:R-:W-:Y:S01]  /*b720*/  IADD3 R23, P6, PT, R27, R23, RZ ;  /* 0x000000171b177210 */ /* 0x000fe20007fde0ff */
[----:B0-----:R-:W-:Y:S01]  /*b730*/  @P2 IMAD.MOV.U32 R30, RZ, RZ, R21 ;  /* 0x000000ffff1e2224 */ /* 0x001fe200078e0015 */
[----:B------:R-:W-:Y:S01]  /*b740*/  PRMT R71, RZ, 0x7610, R71 ;  /* 0x00007610ff477816 */ /* 0x000fe20000000047 */
[----:B-1----:R-:W4:Y:S04]  /*b750*/  LDL.LU R72, [R1+0x6fc] ;  /* 0x0006fc0001487983 */ /* 0x002f280000300800 */
[----:B------:R-:W-:Y:S04]  /*b760*/  STL [R1+0x5f4], R13 ;  /* 0x0005f40d01007387 */ /* 0x000fe80000100800 */
[----:B------:R-:W-:Y:S04]  /*b770*/  STL [R1+0x5f0], R14 ;  /* 0x0005f00e01007387 */ /* 0x000fe80000100800 */
[----:B---3--:R0:W-:Y:S01]  /*b780*/  STL [R1+0x5a4], R0 ;  /* 0x0005a40001007387 */ /* 0x0081e20000100800 */
[----:B------:R-:W-:Y:S01]  /*b790*/  @P2 IMAD.MOV.U32 R31, RZ, RZ, R22 ;  /* 0x000000ffff1f2224 */ /* 0x000fe200078e0016 */
[----:B------:R-:W-:Y:S01]  /*b7a0*/  PRMT R69, RZ, 0x7610, R69 ;  /* 0x00007610ff457816 */ /* 0x000fe20000000045 */
[----:B------:R-:W-:-:S03]  /*b7b0*/  IMAD.X R24, R29, 0x1, R24, P6 ;  /* 0x000000011d187824 */ /* 0x000fc600030e0618 */
[----:B------:R1:W3:Y:S04]  /*b7c0*/  @P2 LDG.E.U8 R71, desc[UR14][R30.64] ;  /* 0x0000000e1e472981 */ /* 0x0002e8000c1e1100 */
[----:B0-----:R-:W3:Y:S04]  /*b7d0*/  LDL.LU R0, [R1+0x6f8] ;  /* 0x0006f80001007983 */ /* 0x001ee80000300800 */
[----:B------:R-:W-:Y:S04]  /*b7e0*/  STL [R1+0x5fc], R17 ;  /* 0x0005fc1101007387 */ /* 0x000fe80000100800 */
[----:B------:R-:W-:Y:S01]  /*b7f0*/  STL [R1+0x5f8], R18 ;  /* 0x0005f81201007387 */ /* 0x000fe20000100800 */
[----:B-1----:R-:W-:-:S03]  /*b800*/  @P3 IMAD.MOV.U32 R31, RZ, RZ, R24 ;  /* 0x000000ffff1f3224 */ /* 0x002fc600078e0018 */
[----:B--2---:R0:W-:Y:S04]  /*b810*/  STL [R1+0x5a0], R2 ;  /* 0x0005a00201007387 */ /* 0x0041e80000100800 */
[----:B0-----:R-:W2:Y:S04]  /*b820*/  LDL.LU R2, [R1+0x6f4] ;  /* 0x0006f40001027983 */ /* 0x001ea80000300800 */
[----:B------:R-:W-:Y:S04]  /*b830*/  STL [R1+0x604], R21 ;  /* 0x0006041501007387 */ /* 0x000fe80000100800 */
[----:B------:R-:W-:Y:S04]  /*b840*/  STL [R1+0x600], R22 ;  /* 0x0006001601007387 */ /* 0x000fe80000100800 */
[----:B------:R-:W-:Y:S04]  /*b850*/  STL [R1+0x60c], R23 ;  /* 0x00060c1701007387 */ /* 0x000fe80000100800 */
[----:B------:R-:W-:Y:S04]  /*b860*/  STL.S16 [R1+0x594], R69 ;  /* 0x0005944501007387 */ /* 0x000fe80000100600 */
[----:B------:R0:W-:Y:S04]  /*b870*/  STL [R1+0x608], R24 ;  /* 0x0006081801007387 */ /* 0x0001e80000100800 */
[----:B0-----:R-:W2:Y:S01]  /*b880*/  LDL.LU R24, [R1+0x594] ;  /* 0x0005940001187983 */ /* 0x001ea20000300800 */
[----:B------:R-:W-:-:S02]  /*b890*/  ISETP.GT.AND P0, PT, R38, 0x7, PT ;  /* 0x000000072600780c */ /* 0x000fc40003f04270 */
[----:B------:R-:W-:Y:S01]  /*b8a0*/  IADD3 R25, P5, PT, R27, R25, RZ ;  /* 0x000000191b197210 */ /* 0x000fe20007fbe0ff */
[----:B------:R-:W-:Y:S01]  /*b8b0*/  @P3 IMAD.MOV.U32 R30, RZ, RZ, R23 ;  /* 0x000000ffff1e3224 */ /* 0x000fe200078e0017 */
[----:B------:R-:W-:Y:S02]  /*b8c0*/  PRMT R66, RZ, 0x7610, R66 ;  /* 0x00007610ff427816 */ /* 0x000fe40000000042 */
[C---:B------:R-:W-:Y:S01]  /*b8d0*/  ISETP.GT.AND P2, PT, R38.reuse, 0x8, PT ;  /* 0x000000082600780c */ /* 0x040fe20003f44270 */
[----:B------:R-:W-:Y:S01]  /*b8e0*/  IMAD.X R26, R29, 0x1, R26, P5 ;  /* 0x000000011d1a7824 */ /* 0x000fe200028e061a */
[----:B------:R-:W-:Y:S02]  /*b8f0*/  IADD3 R3, P5, PT, R27, R3, RZ ;  /* 0x000000031b037210 */ /* 0x000fe40007fbe0ff */
[----:B------:R0:W3:Y:S01]  /*b900*/  @P3 LDG.E.U8 R66, desc[UR14][R30.64] ;  /* 0x0000000e1e423981 */ /* 0x0000e2000c1e1100 */
[----:B------:R-:W-:Y:S02]  /*b910*/  ISETP.GT.AND P3, PT, R38, 0x9, PT ;  /* 0x000000092600780c */ /* 0x000fe40003f64270 */
[----:B------:R-:W-:Y:S01]  /*b920*/  IMAD.X R4, R29, 0x1, R4, P5 ;  /* 0x000000011d047824 */ /* 0x000fe200028e0604 */
[----:B------:R-:W-:Y:S01]  /*b930*/  IADD3 R5, P6, PT, R27, R5, RZ ;  /* 0x000000051b057210 */ /* 0x000fe20007fde0ff */
[----:B0-----:R-:W-:-:S02]  /*b940*/  @P0 IMAD.MOV.U32 R30, RZ, RZ, R25 ;  /* 0x000000ffff1e0224 */ /* 0x001fc400078e0019 */
[----:B------:R-:W-:Y:S01]  /*b950*/  @P0 IMAD.MOV.U32 R31, RZ, RZ, R26 ;  /* 0x000000ffff1f0224 */ /* 0x000fe200078e001a */
[----:B------:R-:W-:Y:S01]  /*b960*/  PRMT R48, RZ, 0x7610, R48 ;  /* 0x00007610ff307816 */ /* 0x000fe20000000030 */
[----:B------:R-:W-:Y:S01]  /*b970*/  IMAD.X R6, R29, 0x1, R6, P6 ;  /* 0x000000011d067824 */ /* 0x000fe200030e0606 */
[----:B------:R-:W-:Y:S02]  /*b980*/  IADD3 R11, P5, PT, R27, R11, RZ ;  /* 0x0000000b1b0b7210 */ /* 0x000fe40007fbe0ff */
[----:B------:R-:W-:-:S03]  /*b990*/  PRMT R81, RZ, 0x7610, R81 ;  /* 0x00007610ff517816 */ /* 0x000fc60000000051 */
[----:B------:R-:W-:Y:S01]  /*b9a0*/  IMAD.X R12, R29, 0x1, R12, P5 ;  /* 0x000000011d0c7824 */ /* 0x000fe200028e060c */
[----:B------:R-:W-:Y:S02]  /*b9b0*/  IADD3 R15, P5, PT, R27, R15, RZ ;  /* 0x0000000f1b0f7210 */ /* 0x000fe40007fbe0ff */
[----:B------:R-:W-:-:S03]  /*b9c0*/  PRMT R47, RZ, 0x7610, R47 ;  /* 0x00007610ff2f7816 */ /* 0x000fc6000000002f */
[----:B------:R-:W-:Y:S01]  /*b9d0*/  IMAD.X R16, R29, 0x1, R16, P5 ;  /* 0x000000011d107824 */ /* 0x000fe200028e0610 */
[----:B------:R-:W-:Y:S01]  /*b9e0*/  PRMT R63, RZ, 0x7610, R63 ;  /* 0x00007610ff3f7816 */ /* 0x000fe2000000003f */
[----:B--2---:R0:W2:Y:S01]  /*b9f0*/  @P0 LDG.E.U8 R24, desc[UR14][R30.64] ;  /* 0x0000000e1e180981 */ /* 0x0040a2000c1e1100 */
[----:B------:R-:W-:Y:S01]  /*ba00*/  ISETP.GT.AND P0, PT, R38, 0xa, PT ;  /* 0x0000000a2600780c */ /* 0x000fe20003f04270 */
[----:B0-----:R-:W-:Y:S02]  /*ba10*/  @P2 IMAD.MOV.U32 R30, RZ, RZ, R3 ;  /* 0x000000ffff1e2224 */ /* 0x001fe400078e0003 */
[----:B------:R-:W-:-:S05]  /*ba20*/  @P2 IMAD.MOV.U32 R31, RZ, RZ, R4 ;  /* 0x000000ffff1f2224 */ /* 0x000fca00078e0004 */
[----:B------:R0:W4:Y:S01]  /*ba30*/  @P2 LDG.E.U8 R48, desc[UR14][R30.64] ;  /* 0x0000000e1e302981 */ /* 0x000122000c1e1100 */
[----:B------:R-:W-:Y:S01]  /*ba40*/  ISETP.GT.AND P2, PT, R38, 0xb, PT ;  /* 0x0000000b2600780c */ /* 0x000fe20003f44270 */
[----:B0-----:R-:W-:Y:S02]  /*ba50*/  @P3 IMAD.MOV.U32 R30, RZ, RZ, R5 ;  /* 0x000000ffff1e3224 */ /* 0x001fe400078e0005 */
[----:B------:R-:W-:-:S05]  /*ba60*/  @P3 IMAD.MOV.U32 R31, RZ, RZ, R6 ;  /* 0x000000ffff1f3224 */ /* 0x000fca00078e0006 */
[----:B------:R0:W4:Y:S02]  /*ba70*/  @P3 LDG.E.U8 R81, desc[UR14][R30.64] ;  /* 0x0000000e1e513981 */ /* 0x000124000c1e1100 */
[----:B0-----:R-:W-:Y:S02]  /*ba80*/  @P0 IMAD.MOV.U32 R30, RZ, RZ, R11 ;  /* 0x000000ffff1e0224 */ /* 0x001fe400078e000b */
[----:B------:R-:W-:-:S05]  /*ba90*/  @P0 IMAD.MOV.U32 R31, RZ, RZ, R12 ;  /* 0x000000ffff1f0224 */ /* 0x000fca00078e000c */
[----:B------:R0:W4:Y:S02]  /*baa0*/  @P0 LDG.E.U8 R47, desc[UR14][R30.64] ;  /* 0x0000000e1e2f0981 */ /* 0x000124000c1e1100 */
[----:B0-----:R-:W-:Y:S02]  /*bab0*/  @P2 IMAD.MOV.U32 R30, RZ, RZ, R15 ;  /* 0x000000ffff1e2224 */ /* 0x001fe400078e000f */
[----:B------:R-:W-:-:S05]  /*bac0*/  @P2 IMAD.MOV.U32 R31, RZ, RZ, R16 ;  /* 0x000000ffff1f2224 */ /* 0x000fca00078e0010 */
[----:B------:R0:W4:Y:S01]  /*bad0*/  @P2 LDG.E.U8 R63, desc[UR14][R30.64] ;  /* 0x0000000e1e3f2981 */ /* 0x000122000c1e1100 */
[C---:B------:R-:W-:Y:S02]  /*bae0*/  ISETP.GT.AND P3, PT, R38.reuse, 0xc, PT ;  /* 0x0000000c2600780c */ /* 0x040fe40003f64270 */
[----:B------:R-:W-:Y:S01]  /*baf0*/  IADD3 R19, P6, PT, R27, R19, RZ ;  /* 0x000000131b137210 */ /* 0x000fe20007fde0ff */
[----:B------:R-:W-:Y:S01]  /*bb00*/  STL [R1+0x614], R25 ;  /* 0x0006141901007387 */ /* 0x000fe20000100800 */
[----:B------:R-:W-:-:S03]  /*bb10*/  ISETP.GT.AND P0, PT, R38, 0xd, PT ;  /* 0x0000000d2600780c */ /* 0x000fc60003f04270 */
[----:B------:R-:W-:Y:S01]  /*bb20*/  STL [R1+0x610], R26 ;  /* 0x0006101a01007387 */ /* 0x000fe20000100800 */
[----:B------:R-:W-:Y:S01]  /*bb30*/  IMAD.X R20, R29, 0x1, R20, P6 ;  /* 0x000000011d147824 */ /* 0x000fe200030e0614 */
[----:B------:R-:W-:Y:S02]  /*bb40*/  IADD3 R74, P5, PT, R27, R74, RZ ;  /* 0x0000004a1b4a7210 */ /* 0x000fe40007fbe0ff */
[----:B------:R-:W-:Y:S02]  /*bb50*/  PRMT R55, RZ, 0x7610, R55 ;  /* 0x00007610ff377816 */ /* 0x000fe40000000037 */
[----:B0-----:R-:W-:Y:S02]  /*bb60*/  @P3 IMAD.MOV.U32 R30, RZ, RZ, R19 ;  /* 0x000000ffff1e3224 */ /* 0x001fe400078e0013 */
[----:B------:R-:W-:Y:S02]  /*bb70*/  @P3 IMAD.MOV.U32 R31, RZ, RZ, R20 ;  /* 0x000000ffff1f3224 */ /* 0x000fe400078e0014 */
[----:B------:R-:W-:Y:S01]  /*bb80*/  IMAD.X R65, R29, 0x1, R65, P5 ;  /* 0x000000011d417824 */ /* 0x000fe200028e0641 */
[----:B------:R-:W-:-:S02]  /*bb90*/  PRMT R40, RZ, 0x7610, R40 ;  /* 0x00007610ff287816 */ /* 0x000fc40000000028 */
[----:B------:R0:W4:Y:S02]  /*bba0*/  @P3 LDG.E.U8 R55, desc[UR14][R30.64] ;  /* 0x0000000e1e373981 */ /* 0x000124000c1e1100 */
[----:B0-----:R-:W-:Y:S02]  /*bbb0*/  @P0 IMAD.MOV.U32 R30, RZ, RZ, R74 ;  /* 0x000000ffff1e0224 */ /* 0x001fe400078e004a */
[----:B------:R-:W-:-:S05]  /*bbc0*/  @P0 IMAD.MOV.U32 R31, RZ, RZ, R65 ;  /* 0x000000ffff1f0224 */ /* 0x000fca00078e0041 */
[----:B------:R0:W4:Y:S04]  /*bbd0*/  @P0 LDG.E.U8 R40, desc[UR14][R30.64] ;  /* 0x0000000e1e280981 */ /* 0x000128000c1e1100 */
[----:B--2---:R-:W-:Y:S04]  /*bbe0*/  STL [R1+0x618], R24 ;  /* 0x0006181801007387 */ /* 0x004fe80000100800 */
[----:B------:R-:W-:Y:S04]  /*bbf0*/  STL [R1+0x620], R3 ;  /* 0x0006200301007387 */ /* 0x000fe80000100800 */
[----:B------:R-:W-:Y:S04]  /*bc00*/  STL [R1+0x61c], R4 ;  /* 0x00061c0401007387 */ /* 0x000fe80000100800 */
[----:B---3--:R-:W-:Y:S04]  /*bc10*/  STL [R1+0x59c], R71 ;  /* 0x00059c4701007387 */ /* 0x008fe80000100800 */
[----:B------:R-:W-:Y:S04]  /*bc20*/  STL [R1+0x628], R5 ;  /* 0x0006280501007387 */ /* 0x000fe80000100800 */
[----:B------:R-:W-:Y:S04]  /*bc30*/  STL [R1+0x624], R6 ;  /* 0x0006240601007387 */ /* 0x000fe80000100800 */
[----:B------:R-:W-:Y:S04]  /*bc40*/  STL [R1+0x630], R11 ;  /* 0x0006300b01007387 */ /* 0x000fe80000100800 */
[----:B------:R-:W-:Y:S04]  /*bc50*/  STL [R1+0x62c], R12 ;  /* 0x00062c0c01007387 */ /* 0x000fe80000100800 */
[----:B----4-:R1:W-:Y:S04]  /*bc60*/  STL [R1+0x58c], R47 ;  /* 0x00058c2f01007387 */ /* 0x0103e80000100800 */
[----:B------:R-:W-:Y:S04]  /*bc70*/  STL [R1+0x598], R66 ;  /* 0x0005984201007387 */ /* 0x000fe80000100800 */
[----:B-1----:R-:W2:Y:S04]  /*bc80*/  LDL.LU R47, [R1+0x8] ;  /* 0x00000800012f7983 */ /* 0x002ea80000300800 */
[----:B------:R-:W-:Y:S04]  /*bc90*/  STL [R1+0x638], R15 ;  /* 0x0006380f01007387 */ /* 0x000fe80000100800 */
[----:B------:R-:W-:Y:S04]  /*bca0*/  STL [R1+0x634], R16 ;  /* 0x0006341001007387 */ /* 0x000fe80000100800 */
[----:B------:R1:W-:Y:S04]  /*bcb0*/  STL [R1+0x588], R63 ;  /* 0x0005883f01007387 */ /* 0x0003e80000100800 */
[----:B-1----:R-:W3:Y:S04]  /*bcc0*/  LDL.LU R63, [R1+0x34] ;  /* 0x00003400013f7983 */ /* 0x002ee80000300800 */
[----:B------:R-:W4:Y:S01]  /*bcd0*/  LDL.LU R66, [R1+0x6c] ;  /* 0x00006c0001427983 */ /* 0x000f220000300800 */
[----:B------:R-:W-:-:S03]  /*bce0*/  ISETP.GT.AND P2, PT, R38, 0xe, PT ;  /* 0x0000000e2600780c */ /* 0x000fc60003f44270 */
[----:B------:R-:W-:Y:S04]  /*bcf0*/  STL [R1+0x640], R19 ;  /* 0x0006401301007387 */ /* 0x000fe80000100800 */
[----:B------:R-:W-:Y:S04]  /*bd00*/  STL [R1+0x63c], R20 ;  /* 0x00063c1401007387 */ /* 0x000fe80000100800 */
[----:B------:R-:W-:Y:S04]  /*bd10*/  STL [R1+0x648], R74 ;  /* 0x0006484a01007387 */ /* 0x000fe80000100800 */
[----:B------:R-:W-:Y:S01]  /*bd20*/  STL [R1+0x644], R65 ;  /* 0x0006444101007387 */ /* 0x000fe20000100800 */
[----:B------:R-:W-:-:S02]  /*bd30*/  PRMT R16, RZ, 0x7610, R16 ;  /* 0x00007610ff107816 */ /* 0x000fc40000000010 */
[----:B--2---:R-:W-:-:S05]  /*bd40*/  IADD3 R47, P5, PT, R27, R47, RZ ;  /* 0x0000002f1b2f7210 */ /* 0x004fca0007fbe0ff */
[----:B------:R-:W-:Y:S01]  /*bd50*/  STL [R1+0x8], R47 ;  /* 0x0000082f01007387 */ /* 0x000fe20000100800 */
[----:B------:R-:W-:-:S03]  /*bd60*/  IMAD.X R82, R29, 0x1, R82, P5 ;  /* 0x000000011d527824 */ /* 0x000fc600028e0652 */
[----:B------:R-:W2:Y:S01]  /*bd70*/  LDL.LU R69, [R1+0x58] ;  /* 0x0000580001457983 */ /* 0x000ea20000300800 */
[----:B0-----:R-:W-:-:S03]  /*bd80*/  @P2 IMAD.MOV.U32 R30, RZ, RZ, R47 ;  /* 0x000000ffff1e2224 */ /* 0x001fc600078e002f */
[----:B------:R0:W-:Y:S01]  /*bd90*/  STL [R1+0x580], R40 ;  /* 0x0005802801007387 */ /* 0x0001e20000100800 */
[----:B------:R-:W-:-:S05]  /*bda0*/  @P2 IMAD.MOV.U32 R31, RZ, RZ, R82 ;  /* 0x000000ffff1f2224 */ /* 0x000fca00078e0052 */
[----:B------:R1:W2:Y:S01]  /*bdb0*/  @P2 LDG.E.U8 R16, desc[UR14][R30.64] ;  /* 0x0000000e1e102981 */ /* 0x0002a2000c1e1100 */
[----:B---3--:R-:W-:-:S03]  /*bdc0*/  IADD3 R63, P6, PT, R27, R63, RZ ;  /* 0x0000003f1b3f7210 */ /* 0x008fc60007fde0ff */
[----:B0-----:R-:W3:Y:S01]  /*bdd0*/  LDL.LU R40, [R1+0x98] ;  /* 0x0000980001287983 */ /* 0x001ee20000300800 */
[----:B----4-:R-:W-:-:S03]  /*bde0*/  IADD3 R66, P5, PT, R27, R66, RZ ;  /* 0x000000421b427210 */ /* 0x010fc60007fbe0ff */
[----:B------:R-:W4:Y:S04]  /*bdf0*/  LDL.LU R47, [R1+0x84] ;  /* 0x00008400012f7983 */ /* 0x000f280000300800 */
[----:B------:R-:W-:Y:S04]  /*be00*/  STL [R1+0x34], R63 ;  /* 0x0000343f01007387 */ /* 0x000fe80000100800 */
[----:B------:R-:W2:Y:S04]  /*be10*/  LDL.LU R71, [R1+0xcc] ;  /* 0x0000cc0001477983 */ /* 0x000ea80000300800 */
[----:B------:R-:W-:Y:S04]  /*be20*/  STL [R1+0x6c], R66 ;  /* 0x00006c4201007387 */ /* 0x000fe80000100800 */
[----:B------:R0:W-:Y:S04]  /*be30*/  STL [R1+0x584], R55 ;  /* 0x0005843701007387 */ /* 0x0001e80000100800 */
[----:B0-----:R-:W2:Y:S04]  /*be40*/  LDL.LU R55, [R1+0xfc] ;  /* 0x0000fc0001377983 */ /* 0x001ea80000300800 */
[----:B------:R-:W-:Y:S04]  /*be50*/  STL [R1+0x64c], R82 ;  /* 0x00064c5201007387 */ /* 0x000fe80000100800 */
[----:B------:R-:W2:Y:S01]  /*be60*/  LDL.LU R31, [R1+0x1c] ;  /* 0x00001c00011f7983 */ /* 0x000ea20000300800 */
[----:B------:R-:W-:-:S02]  /*be70*/  ISETP.GT.AND P3, PT, R38, 0xf, PT ;  /* 0x0000000f2600780c */ /* 0x000fc40003f64270 */
[----:B------:R-:W-:-:S11]  /*be80*/  PRMT R21, RZ, 0x7610, R21 ;  /* 0x00007610ff157816 */ /* 0x000fd60000000015 */
[----:B-1----:R-:W-:Y:S02]  /*be90*/  @P3 IMAD.MOV.U32 R30, RZ, RZ, R63 ;  /* 0x000000ffff1e3224 */ /* 0x002fe400078e003f */
[----:B--2---:R-:W-:-:S05]  /*bea0*/  IMAD.X R31, R29, 0x1, R31, P6 ;  /* 0x000000011d1f7824 */ /* 0x004fca00030e061f */
[----:B------:R0:W2:Y:S01]  /*beb0*/  @P3 LDG.E.U8 R21, desc[UR14][R30.64] ;  /* 0x0000000e1e153981 */ /* 0x0000a2000c1e1100 */
[C---:B------:R-:W-:Y:S02]  /*bec0*/  ISETP.GT.AND P0, PT, R38.reuse, 0x10, PT ;  /* 0x000000102600780c */ /* 0x040fe40003f04270 */
[----:B------:R-:W-:Y:S01]  /*bed0*/  ISETP.GT.AND P2, PT, R38, 0x11, PT ;  /* 0x000000112600780c */ /* 0x000fe20003f44270 */
[----:B------:R-:W-:Y:S01]  /*bee0*/  IMAD.X R69, R29, 0x1, R69, P5 ;  /* 0x000000011d457824 */ /* 0x000fe200028e0645 */
[----:B---3--:R-:W-:Y:S01]  /*bef0*/  IADD3 R40, P5, PT, R27, R40, RZ ;  /* 0x000000281b287210 */ /* 0x008fe20007fbe0ff */
[----:B------:R-:W-:Y:S01]  /*bf00*/  STL [R1+0x650], R16 ;  /* 0x0006501001007387 */ /* 0x000fe20000100800 */
[----:B------:R-:W-:-:S03]  /*bf10*/  PRMT R49, RZ, 0x7610, R49 ;  /* 0x00007610ff317816 */ /* 0x000fc60000000031 */
[----:B------:R1:W-:Y:S01]  /*bf20*/  STL [R1+0x1c], R31 ;  /* 0x00001c1f01007387 */ /* 0x0003e20000100800 */
[----:B----4-:R-:W-:-:S03]  /*bf30*/  IMAD.X R47, R29, 0x1, R47, P5 ;  /* 0x000000011d2f7824 */ /* 0x010fc600028e062f */
[----:B0-----:R-:W-:Y:S01]  /*bf40*/  @P0 IMAD.MOV.U32 R30, RZ, RZ, R66 ;  /* 0x000000ffff1e0224 */ /* 0x001fe200078e0042 */
[----:B------:R-:W3:Y:S01]  /*bf50*/  LDL.LU R63, [R1+0x6f0] ;  /* 0x0006f000013f7983 */ /* 0x000ee20000300800 */
[----:B-1----:R-:W-:-:S03]  /*bf60*/  @P0 IMAD.MOV.U32 R31, RZ, RZ, R69 ;  /* 0x000000ffff1f0224 */ /* 0x002fc600078e0045 */
[----:B------:R0:W-:Y:S01]  /*bf70*/  STL [R1+0x58], R69 ;  /* 0x0000584501007387 */ /* 0x0001e20000100800 */
[----:B------:R-:W-:Y:S02]  /*bf80*/  PRMT R83, RZ, 0x7610, R83 ;  /* 0x00007610ff537816 */ /* 0x000fe40000000053 */
[C---:B------:R-:W-:Y:S01]  /*bf90*/  IADD3 R71, P6, PT, R27.reuse, R71, RZ ;  /* 0x000000471b477210 */ /* 0x040fe20007fde0ff */
[----:B------:R1:W4:Y:S01]  /*bfa0*/  @P0 LDG.E.U8 R49, desc[UR14][R30.64] ;  /* 0x0000000e1e310981 */ /* 0x000322000c1e1100 */
[----:B------:R-:W-:Y:S01]  /*bfb0*/  IADD3 R55, P5, PT, R27, R55, RZ ;  /* 0x000000371b377210 */ /* 0x000fe20007fbe0ff */
[----:B-1----:R-:W-:Y:S02]  /*bfc0*/  @P2 IMAD.MOV.U32 R30, RZ, RZ, R40 ;  /* 0x000000ffff1e2224 */ /* 0x002fe400078e0028 */
[----:B------:R-:W-:-:S05]  /*bfd0*/  @P2 IMAD.MOV.U32 R31, RZ, RZ, R47 ;  /* 0x000000ffff1f2224 */ /* 0x000fca00078e002f */
[----:B------:R1:W3:Y:S02]  /*bfe0*/  @P2 LDG.E.U8 R83, desc[UR14][R30.64] ;  /* 0x0000000e1e532981 */ /* 0x0002e4000c1e1100 */
[----:B-1----:R-:W-:Y:S02]  /*bff0*/  IMAD.MOV.U32 R31, RZ, RZ, R71 ;  /* 0x000000ffff1f7224 */ /* 0x002fe400078e0047 */
[----:B--2---:R-:W-:Y:S04]  /*c000*/  STL [R1+0x654], R21 ;  /* 0x0006541501007387 */ /* 0x004fe80000100800 */
[----:B0-----:R-:W2:Y:S04]  /*c010*/  LDL.LU R69, [R1+0xe8] ;  /* 0x0000e80001457983 */ /* 0x001ea80000300800 */
[----:B------:R-:W2:Y:S04]  /*c020*/  LDL.LU R66, [R1+0x104] ;  /* 0x0001040001427983 */ /* 0x000ea80000300800 */
[----:B------:R0:W-:Y:S04]  /*c030*/  STL [R1+0x98], R40 ;  /* 0x0000982801007387 */ /* 0x0001e80000100800 */
[----:B------:R1:W-:Y:S04]  /*c040*/  STL [R1+0x84], R47 ;  /* 0x0000842f01007387 */ /* 0x0003e80000100800 */
[----:B0-----:R-:W2:Y:S04]  /*c050*/  LDL.LU R40, [R1+0x10c] ;  /* 0x00010c0001287983 */ /* 0x001ea80000300800 */
[----:B------:R0:W-:Y:S04]  /*c060*/  STL [R1+0xcc], R71 ;  /* 0x0000cc4701007387 */ /* 0x0001e80000100800 */
[----:B-1----:R-:W2:Y:S04]  /*c070*/  LDL.LU R47, [R1+0x114] ;  /* 0x00011400012f7983 */ /* 0x002ea80000300800 */
[----:B------:R-:W-:Y:S04]  /*c080*/  STL [R1+0xfc], R55 ;  /* 0x0000fc3701007387 */ /* 0x000fe80000100800 */
[----:B0-----:R-:W2:Y:S04]  /*c090*/  LDL.LU R71, [R1+0x6ec] ;  /* 0x0006ec0001477983 */ /* 0x001ea80000300800 */
[----:B------:R-:W2:Y:S01]  /*c0a0*/  LDL.LU R30, [R1+0xb4] ;  /* 0x0000b400011e7983 */ /* 0x000ea20000300800 */
[----:B------:R-:W-:-:S02]  /*c0b0*/  ISETP.GT.AND P3, PT, R38, 0x12, PT ;  /* 0x000000122600780c */ /* 0x000fc40003f64270 */
[----:B------:R-:W-:Y:S01]  /*c0c0*/  PRMT R70, RZ, 0x7610, R70 ;  /* 0x00007610ff467816 */ /* 0x000fe20000000046 */
[----:B--2---:R-:W-:-:S10]  /*c0d0*/  IMAD.X R30, R29, 0x1, R30, P6 ;  /* 0x000000011d1e7824 */ /* 0x004fd400030e061e */
[-C--:B------:R-:W-:Y:S01]  /*c0e0*/  @P3 LOP3.LUT R31, R31, R30.reuse, RZ, 0x3c, !PT ;  /* 0x0000001e1f1f3212 */ /* 0x080fe200078e3cff */
[----:B------:R0:W-:Y:S03]  /*c0f0*/  STL [R1+0xb4], R30 ;  /* 0x0000b41e01007387 */ /* 0x0001e60000100800 */
[----:B0-----:R-:W-:-:S04]  /*c100*/  @P3 LOP3.LUT R30, R31, R30, RZ, 0x3c, !PT ;  /* 0x0000001e1f1e3212 */ /* 0x001fc800078e3cff */
[----:B------:R-:W-:-:S05]  /*c110*/  @P3 LOP3.LUT R31, R31, R30, RZ, 0x3c, !PT ;  /* 0x0000001e1f1f3212 */ /* 0x000fca00078e3cff */
[----:B------:R0:W2:Y:S01]  /*c120*/  @P3 LDG.E.U8 R70, desc[UR14][R30.64] ;  /* 0x0000000e1e463981 */ /* 0x0000a2000c1e1100 */
[----:B------:R-:W-:Y:S01]  /*c130*/  ISETP.GT.AND P0, PT, R38, 0x13, PT ;  /* 0x000000132600780c */ /* 0x000fe20003f04270 */
[----:B------:R-:W-:Y:S01]  /*c140*/  IMAD.X R69, R29, 0x1, R69, P5 ;  /* 0x000000011d457824 */ /* 0x000fe200028e0645 */
[----:B------:R-:W-:-:S04]  /*c150*/  PRMT R28, RZ, 0x7610, R28 ;  /* 0x00007610ff1c7816 */ /* 0x000fc8000000001c */
[----:B------:R-:W-:Y:S01]  /*c160*/  STL [R1+0xe8], R69 ;  /* 0x0000e84501007387 */ /* 0x000fe20000100800 */
[----:B0-----:R-:W-:-:S06]  /*c170*/  IMAD.MOV.U32 R31, RZ, RZ, R69 ;  /* 0x000000ffff1f7224 */ /* 0x001fcc00078e0045 */
[----:B------:R-:W-:-:S05]  /*c180*/  @P0 IMAD.MOV.U32 R30, RZ, RZ, R55 ;  /* 0x000000ffff1e0224 */ /* 0x000fca00078e0037 */
[----:B------:R-:W3:Y:S04]  /*c190*/  @P0 LDG.E.U8 R28, desc[UR14][R30.64] ;  /* 0x0000000e1e1c0981 */ /* 0x000ee8000c1e1100 */
[----:B--2---:R0:W-:Y:S04]  /*c1a0*/  STL [R1+0x570], R70 ;  /* 0x0005704601007387 */ /* 0x0041e80000100800 */
[----:B0-----:R-:W2:Y:S04]  /*c1b0*/  LDL.LU R70, [R1+0x6e8] ;  /* 0x0006e80001467983 */ /* 0x001ea80000300800 */
[----:B------:R-:W2:Y:S04]  /*c1c0*/  LDL.LU R69, [R1+0x6e4] ;  /* 0x0006e40001457983 */ /* 0x000ea80000300800 */
[----:B------:R-:W2:Y:S01]  /*c1d0*/  LDL.LU R31, [R1+0x100] ;  /* 0x00010000011f7983 */ /* 0x000ea20000300800 */
[----:B------:R-:W-:-:S02]  /*c1e0*/  ISETP.GT.AND P2, PT, R38, 0x14, PT ;  /* 0x000000142600780c */ /* 0x000fc40003f44270 */
[C---:B------:R-:W-:Y:S01]  /*c1f0*/  IADD3 R66, P5, PT, R27.reuse, R66, RZ ;  /* 0x000000421b427210 */ /* 0x040fe20007fbe0ff */
[----:B------:R-:W4:Y:S01]  /*c200*/  LDL.LU R55, [R1+0x110] ;  /* 0x0001100001377983 */ /* 0x000f220000300800 */
[----:B------:R-:W-:Y:S02]  /*c210*/  PRMT R42, RZ, 0x7610, R42 ;  /* 0x00007610ff2a7816 */ /* 0x000fe4000000002a */
[----:B------:R-:W-:Y:S01]  /*c220*/  IADD3 R40, P6, PT, R27, R40, RZ ;  /* 0x000000281b287210 */ /* 0x000fe20007fde0ff */
[----:B------:R-:W-:Y:S04]  /*c230*/  STL [R1+0x104], R66 ;  /* 0x0001044201007387 */ /* 0x000fe80000100800 */
[----:B---3--:R0:W-:Y:S02]  /*c240*/  STL [R1+0x56c], R28 ;  /* 0x00056c1c01007387 */ /* 0x0081e40000100800 */
[----:B------:R-:W-:-:S02]  /*c250*/  @P2 IMAD.MOV.U32 R30, RZ, RZ, R66 ;  /* 0x000000ffff1e2224 */ /* 0x000fc400078e0042 */
[----:B0-----:R-:W3:Y:S01]  /*c260*/  LDL.LU R28, [R1+0x11c] ;  /* 0x00011c00011c7983 */ /* 0x001ee20000300800 */
[----:B--2---:R-:W-:-:S05]  /*c270*/  IMAD.X R31, R29, 0x1, R31, P5 ;  /* 0x000000011d1f7824 */ /* 0x004fca00028e061f */
[----:B------:R0:W-:Y:S04]  /*c280*/  STL [R1+0x100], R31 ;  /* 0x0001001f01007387 */ /* 0x0001e80000100800 */
[----:B------:R0:W2:Y:S04]  /*c290*/  @P2 LDG.E.U8 R42, desc[UR14][R30.64] ;  /* 0x0000000e1e2a2981 */ /* 0x0000a8000c1e1100 */
[----:B------:R1:W-:Y:S04]  /*c2a0*/  STL [R1+0x10c], R40 ;  /* 0x00010c2801007387 */ /* 0x0003e80000100800 */
[----:B------:R-:W3:Y:S01]  /*c2b0*/  LDL.LU R30, [R1+0x108] ;  /* 0x00010800011e7983 */ /* 0x000ee20000300800 */
[C---:B------:R-:W-:Y:S01]  /*c2c0*/  ISETP.GT.AND P3, PT, R38.reuse, 0x15, PT ;  /* 0x000000152600780c */ /* 0x040fe20003f64270 */
[----:B0-----:R-:W-:Y:S01]  /*c2d0*/  IMAD.MOV.U32 R31, RZ, RZ, R40 ;  /* 0x000000ffff1f7224 */ /* 0x001fe200078e0028 */
[----:B------:R-:W-:Y:S01]  /*c2e0*/  IADD3 R47, P5, PT, R27, R47, RZ ;  /* 0x0000002f1b2f7210 */ /* 0x000fe20007fbe0ff */
[----:B-1----:R-:W3:Y:S01]  /*c2f0*/  LDL.LU R40, [R1+0x118] ;  /* 0x0001180001287983 */ /* 0x002ee20000300800 */
[----:B------:R-:W-:-:S03]  /*c300*/  ISETP.GT.AND P0, PT, R38, 0x16, PT ;  /* 0x000000162600780c */ /* 0x000fc60003f04270 */
[----:B------:R-:W-:Y:S04]  /*c310*/  STL [R1+0x114], R47 ;  /* 0x0001142f01007387 */ /* 0x000fe80000100800 */
[----:B------:R-:W3:Y:S01]  /*c320*/  LDL.LU R66, [R1+0x124] ;  /* 0x0001240001427983 */ /* 0x000ee20000300800 */
[----:B------:R-:W-:Y:S01]  /*c330*/  PRMT R67, RZ, 0x7610, R67 ;  /* 0x00007610ff437816 */ /* 0x000fe20000000043 */
[C---:B----4-:R-:W-:Y:S01]  /*c340*/  IMAD.X R55, R29.reuse, 0x1, R55, P5 ;  /* 0x000000011d377824 */ /* 0x050fe200028e0637 */
[----:B------:R-:W-:Y:S01]  /*c350*/  PRMT R11, RZ, 0x7610, R11 ;  /* 0x00007610ff0b7816 */ /* 0x000fe2000000000b */
[----:B--2---:R0:W-:Y:S01]  /*c360*/  STL [R1+0x568], R42 ;  /* 0x0005682a01007387 */ /* 0x0041e20000100800 */
[----:B---3--:R-:W-:-:S03]  /*c370*/  IMAD.X R30, R29, 0x1, R30, P6 ;  /* 0x000000011d1e7824 */ /* 0x008fc600030e061e */
[----:B0-----:R-:W2:Y:S02]  /*c380*/  LDL.LU R42, [R1+0x12c] ;  /* 0x00012c00012a7983 */ /* 0x001ea40000300800 */
[-C--:B------:R-:W-:Y:S02]  /*c390*/  @P3 LOP3.LUT R31, R31, R30.reuse, RZ, 0x3c, !PT ;  /* 0x0000001e1f1f3212 */ /* 0x080fe400078e3cff */
[----:B------:R0:W-:Y:S02]  /*c3a0*/  STL [R1+0x108], R30 ;  /* 0x0001081e01007387 */ /* 0x0001e40000100800 */
[----:B0-----:R-:W-:-:S04]  /*c3b0*/  @P3 LOP3.LUT R30, R31, R30, RZ, 0x3c, !PT ;  /* 0x0000001e1f1e3212 */ /* 0x001fc800078e3cff */
[----:B------:R-:W-:-:S05]  /*c3c0*/  @P3 LOP3.LUT R31, R31, R30, RZ, 0x3c, !PT ;  /* 0x0000001e1f1f3212 */ /* 0x000fca00078e3cff */
[----:B------:R0:W3:Y:S02]  /*c3d0*/  @P3 LDG.E.U8 R67, desc[UR14][R30.64] ;  /* 0x0000000e1e433981 */ /* 0x0000e4000c1e1100 */
[----:B0-----:R-:W-:Y:S02]  /*c3e0*/  @P0 IMAD.MOV.U32 R30, RZ, RZ, R47 ;  /* 0x000000ffff1e0224 */ /* 0x001fe400078e002f */
[----:B------:R-:W-:-:S05]  /*c3f0*/  @P0 IMAD.MOV.U32 R31, RZ, RZ, R55 ;  /* 0x000000ffff1f0224 */ /* 0x000fca00078e0037 */
[----:B------:R0:W4:Y:S01]  /*c400*/  @P0 LDG.E.U8 R11, desc[UR14][R30.64] ;  /* 0x0000000e1e0b0981 */ /* 0x000122000c1e1100 */
[----:B------:R-:W-:Y:S02]  /*c410*/  ISETP.GT.AND P2, PT, R38, 0x17, PT ;  /* 0x000000172600780c */ /* 0x000fe40003f44270 */
[C---:B------:R-:W-:Y:S01]  /*c420*/  IADD3 R28, P5, PT, R27.reuse, R28, RZ ;  /* 0x0000001c1b1c7210 */ /* 0x040fe20007fbe0ff */
[----:B------:R-:W-:Y:S01]  /*c430*/  STL [R1+0x110], R55 ;  /* 0x0001103701007387 */ /* 0x000fe20000100800 */
[----:B------:R-:W-:-:S03]  /*c440*/  IADD3 R66, P6, PT, R27, R66, RZ ;  /* 0x000000421b427210 */ /* 0x000fc60007fde0ff */
[----:B------:R-:W-:Y:S01]  /*c450*/  IMAD.X R40, R29, 0x1, R40, P5 ;  /* 0x000000011d287824 */ /* 0x000fe200028e0628 */
[----:B------:R-:W-:-:S05]  /*c460*/  PRMT R22, RZ, 0x7610, R22 ;  /* 0x00007610ff167816 */ /* 0x000fca0000000016 */
[----:B0-----:R-:W-:Y:S02]  /*c470*/  @P2 IMAD.MOV.U32 R30, RZ, RZ, R28 ;  /* 0x000000ffff1e2224 */ /* 0x001fe400078e001c */
[----:B------:R-:W-:-:S05]  /*c480*/  @P2 IMAD.MOV.U32 R31, RZ, RZ, R40 ;  /* 0x000000ffff1f2224 */ /* 0x000fca00078e0028 */
[----:B------:R-:W4:Y:S01]  /*c490*/  @P2 LDG.E.U8 R22, desc[UR14][R30.64] ;  /* 0x0000000e1e162981 */ /* 0x000f22000c1e1100 */
[----:B--2---:R-:W-:-:S03]  /*c4a0*/  IADD3 R42, P5, PT, R27, R42, RZ ;  /* 0x0000002a1b2a7210 */ /* 0x004fc60007fbe0ff */
[----:B---3--:R0:W-:Y:S04]  /*c4b0*/  STL [R1+0x564], R67 ;  /* 0x0005644301007387 */ /* 0x0081e80000100800 */
[----:B0-----:R-:W2:Y:S04]  /*c4c0*/  LDL.LU R67, [R1+0x6e0] ;  /* 0x0006e00001437983 */ /* 0x001ea80000300800 */
[----:B------:R-:W3:Y:S04]  /*c4d0*/  LDL.LU R55, [R1+0x128] ;  /* 0x0001280001377983 */ /* 0x000ee80000300800 */
[----:B------:R-:W2:Y:S04]  /*c4e0*/  LDL.LU R47, [R1+0x134] ;  /* 0x00013400012f7983 */ /* 0x000ea80000300800 */
[----:B------:R0:W-:Y:S04]  /*c4f0*/  STL [R1+0x11c], R28 ;  /* 0x00011c1c01007387 */ /* 0x0001e80000100800 */
[----:B----4-:R-:W-:Y:S04]  /*c500*/  STL [R1+0x658], R11 ;  /* 0x0006580b01007387 */ /* 0x010fe80000100800 */
[----:B------:R1:W-:Y:S04]  /*c510*/  STL [R1+0x118], R40 ;  /* 0x0001182801007387 */ /* 0x0003e80000100800 */
[----:B0-----:R-:W4:Y:S04]  /*c520*/  LDL.LU R28, [R1+0x13c] ;  /* 0x00013c00011c7983 */ /* 0x001f280000300800 */
[----:B------:R0:W-:Y:S04]  /*c530*/  STL [R1+0x124], R66 ;  /* 0x0001244201007387 */ /* 0x0001e80000100800 */
[----:B-1----:R-:W4:Y:S04]  /*c540*/  LDL.LU R40, [R1+0x144] ;  /* 0x0001440001287983 */ /* 0x002f280000300800 */
[----:B------:R-:W-:Y:S04]  /*c550*/  STL [R1+0x12c], R42 ;  /* 0x00012c2a01007387 */ /* 0x000fe80000100800 */
[----:B------:R-:W4:Y:S01]  /*c560*/  LDL.LU R31, [R1+0x120] ;  /* 0x00012000011f7983 */ /* 0x000f220000300800 */
[----:B------:R-:W-:-:S02]  /*c570*/  ISETP.GT.AND P3, PT, R38, 0x18, PT ;  /* 0x000000182600780c */ /* 0x000fc40003f64270 */
[----:B------:R-:W-:Y:S02]  /*c580*/  ISETP.GT.AND P0, PT, R38, 0x19, PT ;  /* 0x000000192600780c */ /* 0x000fe40003f04270 */
[----:B------:R-:W-:Y:S01]  /*c590*/  PRMT R50, RZ, 0x7610, R50 ;  /* 0x00007610ff327816 */ /* 0x000fe20000000032 */
[----:B------:R-:W-:Y:S01]  /*c5a0*/  STL [R1+0x65c], R22 ;  /* 0x00065c1601007387 */ /* 0x000fe20000100800 */
[----:B------:R-:W-:-:S07]  /*c5b0*/  PRMT R85, RZ, 0x7610, R85 ;  /* 0x00007610ff557816 */ /* 0x000fce0000000055 */
[----:B------:R-:W-:Y:S02]  /*c5c0*/  @P3 IMAD.MOV.U32 R30, RZ, RZ, R66 ;  /* 0x000000ffff1e3224 */ /* 0x000fe400078e0042 */
[----:B---3--:R-:W-:Y:S01]  /*c5d0*/  IMAD.X R55, R29, 0x1, R55, P5 ;  /* 0x000000011d377824 */ /* 0x008fe200028e0637 */
[----:B--2---:R-:W-:Y:S01]  /*c5e0*/  IADD3 R47, P5, PT, R27, R47, RZ ;  /* 0x0000002f1b2f7210 */ /* 0x004fe20007fbe0ff */
[----:B----4-:R-:W-:-:S05]  /*c5f0*/  IMAD.X R31, R29, 0x1, R31, P6 ;  /* 0x000000011d1f7824 */ /* 0x010fca00030e061f */
[----:B------:R1:W-:Y:S04]  /*c600*/  STL [R1+0x120], R31 ;  /* 0x0001201f01007387 */ /* 0x0003e80000100800 */
[----:B------:R2:W3:Y:S04]  /*c610*/  @P3 LDG.E.U8 R50, desc[UR14][R30.64] ;  /* 0x0000000e1e323981 */ /* 0x0004e8000c1e1100 */
[----:B0-----:R-:W4:Y:S04]  /*c620*/  LDL.LU R66, [R1+0x6dc] ;  /* 0x0006dc0001427983 */ /* 0x001f280000300800 */
[----:B------:R0:W-:Y:S01]  /*c630*/  STL [R1+0x128], R55 ;  /* 0x0001283701007387 */ /* 0x0001e20000100800 */
[----:B--2---:R-:W-:-:S02]  /*c640*/  @P0 IMAD.MOV.U32 R30, RZ, RZ, R42 ;  /* 0x000000ffff1e0224 */ /* 0x004fc400078e002a */
[----:B-1----:R-:W-:-:S05]  /*c650*/  @P0 IMAD.MOV.U32 R31, RZ, RZ, R55 ;  /* 0x000000ffff1f0224 */ /* 0x002fca00078e0037 */
[----:B------:R1:W2:Y:S04]  /*c660*/  @P0 LDG.E.U8 R85, desc[UR14][R30.64] ;  /* 0x0000000e1e550981 */ /* 0x0002a8000c1e1100 */
[----:B0-----:R-:W2:Y:S04]  /*c670*/  LDL.LU R55, [R1+0x140] ;  /* 0x0001400001377983 */ /* 0x001ea80000300800 */
[----:B------:R-:W2:Y:S04]  /*c680*/  LDL.LU R42, [R1+0x14c] ;  /* 0x00014c00012a7983 */ /* 0x000ea80000300800 */
[----:B------:R-:W-:Y:S04]  /*c690*/  STL [R1+0x134], R47 ;  /* 0x0001342f01007387 */ /* 0x000fe80000100800 */
[----:B------:R-:W2:Y:S01]  /*c6a0*/  LDL.LU R31, [R1+0x130] ;  /* 0x00013000011f7983 */ /* 0x000ea20000300800 */
[----:B------:R-:W-:-:S02]  /*c6b0*/  ISETP.GT.AND P2, PT, R38, 0x1a, PT ;  /* 0x0000001a2600780c */ /* 0x000fc40003f44270 */
[----:B------:R-:W-:Y:S02]  /*c6c0*/  PRMT R43, RZ, 0x7610, R43 ;  /* 0x00007610ff2b7816 */ /* 0x000fe4000000002b */
[----:B------:R-:W-:-:S09]  /*c6d0*/  IADD3 R28, P6, PT, R27, R28, RZ ;  /* 0x0000001c1b1c7210 */ /* 0x000fd20007fde0ff */
[----:B-1----:R-:W-:Y:S02]  /*c6e0*/  @P2 IMAD.MOV.U32 R30, RZ, RZ, R47 ;  /* 0x000000ffff1e2224 */ /* 0x002fe400078e002f */
[----:B--2---:R-:W-:-:S05]  /*c6f0*/  IMAD.X R31, R29, 0x1, R31, P5 ;  /* 0x000000011d1f7824 */ /* 0x004fca00028e061f */
[----:B------:R0:W-:Y:S04]  /*c700*/  STL [R1+0x130], R31 ;  /* 0x0001301f01007387 */ /* 0x0001e80000100800 */
[----:B------:R0:W2:Y:S04]  /*c710*/  @P2 LDG.E.U8 R43, desc[UR14][R30.64] ;  /* 0x0000000e1e2b2981 */ /* 0x0000a8000c1e1100 */
[----:B------:R-:W-:Y:S04]  /*c720*/  STL [R1+0x13c], R28 ;  /* 0x00013c1c01007387 */ /* 0x000fe80000100800 */
[----:B------:R-:W3:Y:S01]  /*c730*/  LDL.LU R30, [R1+0x138] ;  /* 0x00013800011e7983 */ /* 0x000ee20000300800 */
[----:B------:R-:W-:Y:S01]  /*c740*/  ISETP.GT.AND P3, PT, R38, 0x1b, PT ;  /* 0x0000001b2600780c */ /* 0x000fe20003f64270 */
[----:B0-----:R-:W-:Y:S01]  /*c750*/  IMAD.MOV.U32 R31, RZ, RZ, R28 ;  /* 0x000000ffff1f7224 */ /* 0x001fe200078e001c */
[----:B------:R-:W-:-:S02]  /*c760*/  IADD3 R40, P5, PT, R27, R40, RZ ;  /* 0x000000281b287210 */ /* 0x000fc40007fbe0ff */
[----:B------:R-:W-:Y:S02]  /*c770*/  ISETP.GT.AND P0, PT, R38, 0x1c, PT ;  /* 0x0000001c2600780c */ /* 0x000fe40003f04270 */
[----:B------:R-:W-:Y:S01]  /*c780*/  PRMT R64, RZ, 0x7610, R64 ;  /* 0x00007610ff407816 */ /* 0x000fe20000000040 */
[C---:B------:R-:W-:Y:S01]  /*c790*/  IMAD.X R55, R29.reuse, 0x1, R55, P5 ;  /* 0x000000011d377824 */ /* 0x040fe200028e0637 */
[----:B------:R-:W-:Y:S01]  /*c7a0*/  PRMT R37, RZ, 0x7610, R37 ;  /* 0x00007610ff257816 */ /* 0x000fe20000000025 */
[----:B--2---:R0:W-:Y:S01]  /*c7b0*/  STL [R1+0xf8], R43 ;  /* 0x0000f82b01007387 */ /* 0x0041e20000100800 */
[----:B---3--:R-:W-:-:S03]  /*c7c0*/  IMAD.X R30, R29, 0x1, R30, P6 ;  /* 0x000000011d1e7824 */ /* 0x008fc600030e061e */
[----:B0-----:R-:W2:Y:S04]  /*c7d0*/  LDL.LU R43, [R1+0x148] ;  /* 0x00014800012b7983 */ /* 0x001ea80000300800 */
[----:B------:R-:W-:Y:S01]  /*c7e0*/  STL [R1+0x144], R40 ;  /* 0x0001442801007387 */ /* 0x000fe20000100800 */
[----:B------:R-:W-:-:S03]  /*c7f0*/  @P3 LOP3.LUT R31, R31, R30, RZ, 0x3c, !PT ;  /* 0x0000001e1f1f3212 */ /* 0x000fc600078e3cff */
[----:B------:R-:W3:Y:S04]  /*c800*/  LDL.LU R47, [R1+0x154] ;  /* 0x00015400012f7983 */ /* 0x000ee80000300800 */
[----:B------:R-:W4:Y:S04]  /*c810*/  LDL.LU R28, [R1+0x15c] ;  /* 0x00015c00011c7983 */ /* 0x000f280000300800 */
[----:B------:R0:W-:Y:S02]  /*c820*/  STL [R1+0x138], R30 ;  /* 0x0001381e01007387 */ /* 0x0001e40000100800 */
[----:B0-----:R-:W-:-:S04]  /*c830*/  @P3 LOP3.LUT R30, R31, R30, RZ, 0x3c, !PT ;  /* 0x0000001e1f1e3212 */ /* 0x001fc800078e3cff */
[----:B------:R-:W-:-:S05]  /*c840*/  @P3 LOP3.LUT R31, R31, R30, RZ, 0x3c, !PT ;  /* 0x0000001e1f1f3212 */ /* 0x000fca00078e3cff */
[----:B------:R0:W4:Y:S02]  /*c850*/  @P3 LDG.E.U8 R64, desc[UR14][R30.64] ;  /* 0x0000000e1e403981 */ /* 0x000124000c1e1100 */
[----:B0-----:R-:W-:Y:S02]  /*c860*/  @P0 IMAD.MOV.U32 R30, RZ, RZ, R40 ;  /* 0x000000ffff1e0224 */ /* 0x001fe400078e0028 */
[----:B------:R-:W-:-:S05]  /*c870*/  @P0 IMAD.MOV.U32 R31, RZ, RZ, R55 ;  /* 0x000000ffff1f0224 */ /* 0x000fca00078e0037 */
[----:B------:R0:W4:Y:S01]  /*c880*/  @P0 LDG.E.U8 R37, desc[UR14][R30.64] ;  /* 0x0000000e1e250981 */ /* 0x000122000c1e1100 */
[----:B------:R-:W-:Y:S02]  /*c890*/  ISETP.GT.AND P2, PT, R38, 0x1d, PT ;  /* 0x0000001d2600780c */ /* 0x000fe40003f44270 */
[----:B------:R-:W-:Y:S01]  /*c8a0*/  IADD3 R42, P5, PT, R27, R42, RZ ;  /* 0x0000002a1b2a7210 */ /* 0x000fe20007fbe0ff */
[----:B------:R-:W-:Y:S01]  /*c8b0*/  STL [R1+0x140], R55 ;  /* 0x0001403701007387 */ /* 0x000fe20000100800 */
[----:B------:R-:W-:-:S09]  /*c8c0*/  PRMT R11, RZ, 0x7610, R11 ;  /* 0x00007610ff0b7816 */ /* 0x000fd2000000000b */
[----:B0-----:R-:W-:Y:S02]  /*c8d0*/  @P2 IMAD.MOV.U32 R30, RZ, RZ, R42 ;  /* 0x000000ffff1e2224 */ /* 0x001fe400078e002a */
[----:B--2---:R-:W-:-:S04]  /*c8e0*/  IMAD.X R43, R29, 0x1, R43, P5 ;  /* 0x000000011d2b7824 */ /* 0x004fc800028e062b */
[----:B------:R-:W-:Y:S01]  /*c8f0*/  @P2 IMAD.MOV.U32 R31, RZ, RZ, R43 ;  /* 0x000000ffff1f2224 */ /* 0x000fe200078e002b */
[----:B---3--:R-:W-:-:S04]  /*c900*/  IADD3 R47, P6, PT, R27, R47, RZ ;  /* 0x0000002f1b2f7210 */ /* 0x008fc80007fde0ff */
[----:B------:R0:W2:Y:S01]  /*c910*/  @P2 LDG.E.U8 R11, desc[UR14][R30.64] ;  /* 0x0000000e1e0b2981 */ /* 0x0000a2000c1e1100 */
[----:B----4-:R-:W-:-:S03]  /*c920*/  IADD3 R28, P5, PT, R27, R28, RZ ;  /* 0x0000001c1b1c7210 */ /* 0x010fc60007fbe0ff */
[----:B------:R1:W-:Y:S04]  /*c930*/  STL [R1+0xf4], R64 ;  /* 0x0000f44001007387 */ /* 0x0003e80000100800 */
[----:B-1----:R-:W3:Y:S04]  /*c940*/  LDL.LU R64, [R1+0x6d8] ;  /* 0x0006d80001407983 */ /* 0x002ee80000300800 */
[----:B------:R-:W4:Y:S04]  /*c950*/  LDL.LU R40, [R1+0x158] ;  /* 0x0001580001287983 */ /* 0x000f280000300800 */
[----:B------:R-:W-:Y:S04]  /*c960*/  STL [R1+0x14c], R42 ;  /* 0x00014c2a01007387 */ /* 0x000fe80000100800 */
[----:B------:R1:W-:Y:S04]  /*c970*/  STL [R1+0xf0], R37 ;  /* 0x0000f02501007387 */ /* 0x0003e80000100800 */
[----:B-1----:R-:W3:Y:S04]  /*c980*/  LDL.LU R37, [R1+0x164] ;  /* 0x0001640001257983 */ /* 0x002ee80000300800 */
[----:B------:R1:W-:Y:S04]  /*c990*/  STL [R1+0x148], R43 ;  /* 0x0001482b01007387 */ /* 0x0003e80000100800 */
[----:B-1----:R-:W3:Y:S04]  /*c9a0*/  LDL.LU R43, [R1+0x160] ;  /* 0x00016000012b7983 */ /* 0x002ee80000300800 */
[----:B------:R-:W-:Y:S04]  /*c9b0*/  STL [R1+0x154], R47 ;  /* 0x0001542f01007387 */ /* 0x000fe80000100800 */
[----:B------:R-:W3:Y:S04]  /*c9c0*/  LDL.LU R55, [R1+0x16c] ;  /* 0x00016c0001377983 */ /* 0x000ee80000300800 */
[----:B------:R-:W-:Y:S04]  /*c9d0*/  STL [R1+0x15c], R28 ;  /* 0x00015c1c01007387 */ /* 0x000fe80000100800 */
[----:B------:R-:W3:Y:S04]  /*c9e0*/  LDL.LU R42, [R1+0x174] ;  /* 0x00017400012a7983 */ /* 0x000ee80000300800 */
[----:B------:R-:W3:Y:S01]  /*c9f0*/  LDL.LU R31, [R1+0x150] ;  /* 0x00015000011f7983 */ /* 0x000ee20000300800 */
[----:B------:R-:W-:-:S02]  /*ca00*/  ISETP.GT.AND P3, PT, R38, 0x1e, PT ;  /* 0x0000001e2600780c */ /* 0x000fc40003f64270 */
[----:B------:R-:W-:Y:S02]  /*ca10*/  ISETP.GT.AND P0, PT, R38, 0x1f, PT ;  /* 0x0000001f2600780c */ /* 0x000fe40003f04270 */
[----:B------:R-:W-:Y:S02]  /*ca20*/  PRMT R12, RZ, 0x7610, R12 ;  /* 0x00007610ff0c7816 */ /* 0x000fe4000000000c */
[----:B------:R-:W-:-:S07]  /*ca30*/  PRMT R17, RZ, 0x7610, R17 ;  /* 0x00007610ff117816 */ /* 0x000fce0000000011 */
[----:B0-----:R-:W-:Y:S01]  /*ca40*/  @P3 IMAD.MOV.U32 R30, RZ, RZ, R47 ;  /* 0x000000ffff1e3224 */ /* 0x001fe200078e002f */
[----:B--2---:R-:W-:Y:S01]  /*ca50*/  STL [R1+0x660], R11 ;  /* 0x0006600b01007387 */ /* 0x004fe20000100800 */
[C---:B----4-:R-:W-:Y:S02]  /*ca60*/  IMAD.X R40, R29.reuse, 0x1, R40, P5 ;  /* 0x000000011d287824 */ /* 0x050fe400028e0628 */
[----:B---3--:R-:W-:-:S05]  /*ca70*/  IMAD.X R31, R29, 0x1, R31, P6 ;  /* 0x000000011d1f7824 */ /* 0x008fca00030e061f */
[----:B------:R0:W-:Y:S04]  /*ca80*/  STL [R1+0x150], R31 ;  /* 0x0001501f01007387 */ /* 0x0001e80000100800 */
[----:B------:R1:W2:Y:S02]  /*ca90*/  @P3 LDG.E.U8 R12, desc[UR14][R30.64] ;  /* 0x0000000e1e0c3981 */ /* 0x0002a4000c1e1100 */
[----:B-1----:R-:W-:Y:S02]  /*caa0*/  @P0 IMAD.MOV.U32 R30, RZ, RZ, R28 ;  /* 0x000000ffff1e0224 */ /* 0x002fe400078e001c */
[----:B0-----:R-:W-:-:S05]  /*cab0*/  @P0 IMAD.MOV.U32 R31, RZ, RZ, R40 ;  /* 0x000000ffff1f0224 */ /* 0x001fca00078e0028 */
[----:B------:R0:W3:Y:S01]  /*cac0*/  @P0 LDG.E.U8 R17, desc[UR14][R30.64] ;  /* 0x0000000e1e110981 */ /* 0x0000e2000c1e1100 */
[----:B------:R-:W-:Y:S02]  /*cad0*/  ISETP.GT.AND P2, PT, R38, 0x20, PT ;  /* 0x000000202600780c */ /* 0x000fe40003f44270 */
[C---:B------:R-:W-:Y:S01]  /*cae0*/  IADD3 R37, P5, PT, R27.reuse, R37, RZ ;  /* 0x000000251b257210 */ /* 0x040fe20007fbe0ff */
[----:B------:R1:W-:Y:S01]  /*caf0*/  STL [R1+0x158], R40 ;  /* 0x0001582801007387 */ /* 0x0003e20000100800 */
[----:B------:R-:W-:-:S03]  /*cb00*/  IADD3 R55, P6, PT, R27, R55, RZ ;  /* 0x000000371b377210 */ /* 0x000fc60007fde0ff */
[----:B------:R-:W-:Y:S01]  /*cb10*/  IMAD.X R43, R29, 0x1, R43, P5 ;  /* 0x000000011d2b7824 */ /* 0x000fe200028e062b */
[----:B------:R-:W-:Y:S02]  /*cb20*/  PRMT R51, RZ, 0x7610, R51 ;  /* 0x00007610ff337816 */ /* 0x000fe40000000033 */
[----:B------:R-:W-:-:S03]  /*cb30*/  IADD3 R42, P5, PT, R27, R42, RZ ;  /* 0x0000002a1b2a7210 */ /* 0x000fc60007fbe0ff */
[----:B0-----:R-:W-:Y:S02]  /*cb40*/  @P2 IMAD.MOV.U32 R30, RZ, RZ, R37 ;  /* 0x000000ffff1e2224 */ /* 0x001fe400078e0025 */
[----:B------:R-:W-:-:S05]  /*cb50*/  @P2 IMAD.MOV.U32 R31, RZ, RZ, R43 ;  /* 0x000000ffff1f2224 */ /* 0x000fca00078e002b */
[----:B------:R0:W4:Y:S02]  /*cb60*/  @P2 LDG.E.U8 R51, desc[UR14][R30.64] ;  /* 0x0000000e1e332981 */ /* 0x000124000c1e1100 */
[----:B0-----:R-:W-:Y:S02]  /*cb70*/  IMAD.MOV.U32 R31, RZ, RZ, R55 ;  /* 0x000000ffff1f7224 */ /* 0x001fe400078e0037 */
[----:B--2---:R-:W-:Y:S04]  /*cb80*/  STL [R1+0x664], R12 ;  /* 0x0006640c01007387 */ /* 0x004fe80000100800 */
[----:B------:R-:W2:Y:S04]  /*cb90*/  LDL.LU R28, [R1+0x170] ;  /* 0x00017000011c7983 */ /* 0x000ea80000300800 */
[----:B-1----:R-:W4:Y:S04]  /*cba0*/  LDL.LU R40, [R1+0x17c] ;  /* 0x00017c0001287983 */ /* 0x002f280000300800 */
[----:B------:R-:W-:Y:S04]  /*cbb0*/  STL [R1+0x164], R37 ;  /* 0x0001642501007387 */ /* 0x000fe80000100800 */
[----:B---3--:R-:W-:Y:S04]  /*cbc0*/  STL [R1+0x668], R17 ;  /* 0x0006681101007387 */ /* 0x008fe80000100800 */
[----:B------:R0:W-:Y:S04]  /*cbd0*/  STL [R1+0x160], R43 ;  /* 0x0001602b01007387 */ /* 0x0001e80000100800 */
[----:B0-----:R-:W3:Y:S04]  /*cbe0*/  LDL.LU R43, [R1+0x178] ;  /* 0x00017800012b7983 */ /* 0x001ee80000300800 */
[----:B------:R0:W-:Y:S04]  /*cbf0*/  STL [R1+0x16c], R55 ;  /* 0x00016c3701007387 */ /* 0x0001e80000100800 */
[----:B------:R-:W3:Y:S04]  /*cc00*/  LDL.LU R47, [R1+0x184] ;  /* 0x00018400012f7983 */ /* 0x000ee80000300800 */
[----:B------:R-:W-:Y:S04]  /*cc10*/  STL [R1+0x174], R42 ;  /* 0x0001742a01007387 */ /* 0x000fe80000100800 */
[----:B------:R-:W3:Y:S04]  /*cc20*/  LDL.LU R37, [R1+0x18c] ;  /* 0x00018c0001257983 */ /* 0x000ee80000300800 */
[----:B0-----:R-:W3:Y:S04]  /*cc30*/  LDL.LU R55, [R1+0x6d4] ;  /* 0x0006d40001377983 */ /* 0x001ee80000300800 */
[----:B------:R-:W3:Y:S01]  /*cc40*/  LDL.LU R30, [R1+0x168] ;  /* 0x00016800011e7983 */ /* 0x000ee20000300800 */
[----:B------:R-:W-:-:S02]  /*cc50*/  ISETP.GT.AND P3, PT, R38, 0x21, PT ;  /* 0x000000212600780c */ /* 0x000fc40003f64270 */
[----:B------:R-:W-:Y:S02]  /*cc60*/  ISETP.GT.AND P0, PT, R38, 0x22, PT ;  /* 0x000000222600780c */ /* 0x000fe40003f04270 */
[----:B------:R-:W-:Y:S02]  /*cc70*/  PRMT R87, RZ, 0x7610, R87 ;  /* 0x00007610ff577816 */ /* 0x000fe40000000057 */
[----:B------:R-:W-:Y:S01]  /*cc80*/  PRMT R39, RZ, 0x7610, R39 ;  /* 0x00007610ff277816 */ /* 0x000fe20000000027 */
[C---:B--2---:R-:W-:Y:S02]  /*cc90*/  IMAD.X R28, R29.reuse, 0x1, R28, P5 ;  /* 0x000000011d1c7824 */ /* 0x044fe400028e061c */
[----:B---3--:R-:W-:-:S05]  /*cca0*/  IMAD.X R30, R29, 0x1, R30, P6 ;  /* 0x000000011d1e7824 */ /* 0x008fca00030e061e */
[-C--:B------:R-:W-:Y:S01]  /*ccb0*/  @P3 LOP3.LUT R31, R31, R30.reuse, RZ, 0x3c, !PT ;  /* 0x0000001e1f1f3212 */ /* 0x080fe200078e3cff */
[----:B------:R0:W-:Y:S03]  /*ccc0*/  STL [R1+0x168], R30 ;  /* 0x0001681e01007387 */ /* 0x0001e60000100800 */
[----:B0-----:R-:W-:-:S04]  /*ccd0*/  @P3 LOP3.LUT R30, R31, R30, RZ, 0x3c, !PT ;  /* 0x0000001e1f1e3212 */ /* 0x001fc800078e3cff */
[----:B------:R-:W-:-:S05]  /*cce0*/  @P3 LOP3.LUT R31, R31, R30, RZ, 0x3c, !PT ;  /* 0x0000001e1f1f3212 */ /* 0x000fca00078e3cff */
[----:B------:R0:W2:Y:S02]  /*ccf0*/  @P3 LDG.E.U8 R87, desc[UR14][R30.64] ;  /* 0x0000000e1e573981 */ /* 0x0000a4000c1e1100 */
[----:B0-----:R-:W-:Y:S02]  /*cd00*/  IMAD.MOV.U32 R31, RZ, RZ, R28 ;  /* 0x000000ffff1f7224 */ /* 0x001fe400078e001c */
[----:B------:R-:W-:-:S05]  /*cd10*/  @P0 IMAD.MOV.U32 R30, RZ, RZ, R42 ;  /* 0x000000ffff1e0224 */ /* 0x000fca00078e002a */
[----:B------:R0:W3:Y:S01]  /*cd20*/  @P0 LDG.E.U8 R39, desc[UR14][R30.64] ;  /* 0x0000000e1e270981 */ /* 0x0000e2000c1e1100 */
[----:B------:R-:W-:Y:S02]  /*cd30*/  ISETP.GT.AND P2, PT, R38, 0x23, PT ;  /* 0x000000232600780c */ /* 0x000fe40003f44270 */
[----:B----4-:R-:W-:Y:S01]  /*cd40*/  IADD3 R40, P5, PT, R27, R40, RZ ;  /* 0x000000281b287210 */ /* 0x010fe20007fbe0ff */
[----:B------:R1:W-:Y:S01]  /*cd50*/  STL [R1+0x170], R28 ;  /* 0x0001701c01007387 */ /* 0x0003e20000100800 */
[----:B------:R-:W-:-:S03]  /*cd60*/  PRMT R36, RZ, 0x7610, R36 ;  /* 0x00007610ff247816 */ /* 0x000fc60000000024 */
[----:B------:R-:W-:Y:S01]  /*cd70*/  IMAD.X R43, R29, 0x1, R43, P5 ;  /* 0x000000011d2b7824 */ /* 0x000fe200028e062b */
[----:B-1----:R-:W4:Y:S05]  /*cd80*/  LDL.LU R28, [R1+0x6d0] ;  /* 0x0006d000011c7983 */ /* 0x002f2a0000300800 */
[----:B0-----:R-:W-:Y:S02]  /*cd90*/  @P2 IMAD.MOV.U32 R30, RZ, RZ, R40 ;  /* 0x000000ffff1e2224 */ /* 0x001fe400078e0028 */
[----:B------:R-:W-:Y:S01]  /*cda0*/  @P2 IMAD.MOV.U32 R31, RZ, RZ, R43 ;  /* 0x000000ffff1f2224 */ /* 0x000fe200078e002b */
[----:B------:R-:W2:Y:S04]  /*cdb0*/  LDL.LU R42, [R1+0x188] ;  /* 0x00018800012a7983 */ /* 0x000ea80000300800 */
[----:B------:R-:W-:Y:S04]  /*cdc0*/  STL [R1+0x17c], R40 ;  /* 0x00017c2801007387 */ /* 0x000fe80000100800 */
[----:B------:R0:W2:Y:S04]  /*cdd0*/  @P2 LDG.E.U8 R36, desc[UR14][R30.64] ;  /* 0x0000000e1e242981 */ /* 0x0000a8000c1e1100 */
[----:B---3--:R1:W-:Y:S04]  /*cde0*/  STL [R1+0xdc], R39 ;  /* 0x0000dc2701007387 */ /* 0x0083e80000100800 */
[----:B-1----:R-:W3:Y:S04]  /*cdf0*/  LDL.LU R39, [R1+0x194] ;  /* 0x0001940001277983 */ /* 0x002ee80000300800 */
[----:B------:R1:W-:Y:S04]  /*ce00*/  STL [R1+0x178], R43 ;  /* 0x0001782b01007387 */ /* 0x0003e80000100800 */
[----:B------:R-:W3:Y:S01]  /*ce10*/  LDL.LU R31, [R1+0x180] ;  /* 0x00018000011f7983 */ /* 0x000ee20000300800 */
[----:B------:R-:W-:-:S02]  /*ce20*/  ISETP.GT.AND P3, PT, R38, 0x24, PT ;  /* 0x000000242600780c */ /* 0x000fc40003f64270 */
[C---:B------:R-:W-:Y:S02]  /*ce30*/  IADD3 R47, P6, PT, R27.reuse, R47, RZ ;  /* 0x0000002f1b2f7210 */ /* 0x040fe40007fde0ff */
[----:B------:R-:W-:-:S03]  /*ce40*/  IADD3 R37, P5, PT, R27, R37, RZ ;  /* 0x000000251b257210 */ /* 0x000fc60007fbe0ff */
[----:B------:R-:W-:Y:S02]  /*ce50*/  STL [R1+0x184], R47 ;  /* 0x0001842f01007387 */ /* 0x000fe40000100800 */
[----:B--2---:R-:W-:Y:S02]  /*ce60*/  IMAD.X R42, R29, 0x1, R42, P5 ;  /* 0x000000011d2a7824 */ /* 0x004fe400028e062a */
[----:B------:R-:W2:Y:S04]  /*ce70*/  LDL.LU R40, [R1+0x190] ;  /* 0x0001900001287983 */ /* 0x000ea80000300800 */
[----:B------:R-:W-:Y:S04]  /*ce80*/  STL [R1+0x18c], R37 ;  /* 0x00018c2501007387 */ /* 0x000fe80000100800 */
[----:B-1----:R-:W2:Y:S01]  /*ce90*/  LDL.LU R43, [R1+0x19c] ;  /* 0x00019c00012b7983 */ /* 0x002ea20000300800 */
[----:B0-----:R-:W-:-:S03]  /*cea0*/  @P3 IMAD.MOV.U32 R30, RZ, RZ, R47 ;  /* 0x000000ffff1e3224 */ /* 0x001fc600078e002f */
[----:B------:R0:W-:Y:S04]  /*ceb0*/  STL [R1+0xd8], R36 ;  /* 0x0000d82401007387 */ /* 0x0001e80000100800 */
[----:B0-----:R-:W4:Y:S01]  /*cec0*/  LDL.LU R36, [R1+0x1a4] ;  /* 0x0001a40001247983 */ /* 0x001f220000300800 */
[----:B---3--:R-:W-:-:S05]  /*ced0*/  IMAD.X R31, R29, 0x1, R31, P6 ;  /* 0x000000011d1f7824 */ /* 0x008fca00030e061f */
[----:B------:R0:W-:Y:S04]  /*cee0*/  STL [R1+0x180], R31 ;  /* 0x0001801f01007387 */ /* 0x0001e80000100800 */
[----:B------:R1:W-:Y:S04]  /*cef0*/  STL [R1+0x188], R42 ;  /* 0x0001882a01007387 */ /* 0x0003e80000100800 */
[----:B------:R-:W3:Y:S01]  /*cf00*/  LDL.LU R47, [R1+0x198] ;  /* 0x00019800012f7983 */ /* 0x000ee20000300800 */
[----:B------:R-:W-:Y:S02]  /*cf10*/  ISETP.GT.AND P0, PT, R38, 0x25, PT ;  /* 0x000000252600780c */ /* 0x000fe40003f04270 */
[----:B------:R-:W-:-:S02]  /*cf20*/  PRMT R46, RZ, 0x7610, R46 ;  /* 0x00007610ff2e7816 */ /* 0x000fc4000000002e */
[C---:B------:R-:W-:Y:S02]  /*cf30*/  ISETP.GT.AND P2, PT, R38.reuse, 0x26, PT ;  /* 0x000000262600780c */ /* 0x040fe40003f44270 */
[----:B------:R-:W-:Y:S02]  /*cf40*/  IADD3 R39, P5, PT, R27, R39, RZ ;  /* 0x000000271b277210 */ /* 0x000fe40007fbe0ff */
[----:B------:R0:W4:Y:S01]  /*cf50*/  @P3 LDG.E.U8 R46, desc[UR14][R30.64] ;  /* 0x0000000e1e2e3981 */ /* 0x000122000c1e1100 */
[----:B------:R-:W-:Y:S02]  /*cf60*/  PRMT R21, RZ, 0x7610, R21 ;  /* 0x00007610ff157816 */ /* 0x000fe40000000015 */
[----:B------:R-:W-:Y:S01]  /*cf70*/  ISETP.GT.AND P3, PT, R38, 0x27, PT ;  /* 0x000000272600780c */ /* 0x000fe20003f64270 */
[----:B--2---:R-:W-:Y:S01]  /*cf80*/  IMAD.X R40, R29, 0x1, R40, P5 ;  /* 0x000000011d287824 */ /* 0x004fe200028e0628 */
[----:B------:R-:W-:Y:S01]  /*cf90*/  IADD3 R43, P6, PT, R27, R43, RZ ;  /* 0x0000002b1b2b7210 */ /* 0x000fe20007fde0ff */
[----:B0-----:R-:W-:-:S02]  /*cfa0*/  @P0 IMAD.MOV.U32 R30, RZ, RZ, R37 ;  /* 0x000000ffff1e0224 */ /* 0x001fc400078e0025 */
[----:B------:R-:W-:Y:S01]  /*cfb0*/  @P0 IMAD.MOV.U32 R31, RZ, RZ, R42 ;  /* 0x000000ffff1f0224 */ /* 0x000fe200078e002a */
[----:B------:R-:W-:Y:S01]  /*cfc0*/  PRMT R5, RZ, 0x7610, R5 ;  /* 0x00007610ff057816 */ /* 0x000fe20000000005 */
[----:B-1----:R-:W2:Y:S04]  /*cfd0*/  LDL.LU R42, [R1+0x1a0] ;  /* 0x0001a000012a7983 */ /* 0x002ea80000300800 */
[----:B------:R0:W2:Y:S01]  /*cfe0*/  @P0 LDG.E.U8 R21, desc[UR14][R30.64] ;  /* 0x0000000e1e150981 */ /* 0x0000a2000c1e1100 */
[----:B------:R-:W-:Y:S01]  /*cff0*/  PRMT R18, RZ, 0x7610, R18 ;  /* 0x00007610ff127816 */ /* 0x000fe20000000012 */
[----:B0-----:R-:W-:Y:S02]  /*d000*/  @P2 IMAD.MOV.U32 R30, RZ, RZ, R39 ;  /* 0x000000ffff1e2224 */ /* 0x001fe400078e0027 */
[----:B------:R-:W-:-:S05]  /*d010*/  @P2 IMAD.MOV.U32 R31, RZ, RZ, R40 ;  /* 0x000000ffff1f2224 */ /* 0x000fca00078e0028 */
[----:B------:R0:W2:Y:S02]  /*d020*/  @P2 LDG.E.U8 R5, desc[UR14][R30.64] ;  /* 0x0000000e1e052981 */ /* 0x0000a4000c1e1100 */
[----:B0-----:R-:W-:Y:S02]  /*d030*/  @P3 IMAD.MOV.U32 R30, RZ, RZ, R43 ;  /* 0x000000ffff1e3224 */ /* 0x001fe400078e002b */
[----:B---3--:R-:W-:-:S04]  /*d040*/  IMAD.X R47, R29, 0x1, R47, P6 ;  /* 0x000000011d2f7824 */ /* 0x008fc800030e062f */
[----:B------:R-:W-:-:S05]  /*d050*/  @P3 IMAD.MOV.U32 R31, RZ, RZ, R47 ;  /* 0x000000ffff1f3224 */ /* 0x000fca00078e002f */
[----:B------:R-:W3:Y:S01]  /*d060*/  @P3 LDG.E.U8 R18, desc[UR14][R30.64] ;  /* 0x0000000e1e123981 */ /* 0x000ee2000c1e1100 */
[----:B----4-:R-:W-:-:S03]  /*d070*/  IADD3 R36, P5, PT, R27, R36, RZ ;  /* 0x000000241b247210 */ /* 0x010fc60007fbe0ff */
[----:B------:R-:W-:Y:S04]  /*d080*/  STL [R1+0x194], R39 ;  /* 0x0001942701007387 */ /* 0x000fe80000100800 */
[----:B------:R-:W4:Y:S04]  /*d090*/  LDL.LU R37, [R1+0x1ac] ;  /* 0x0001ac0001257983 */ /* 0x000f280000300800 */
[----:B--2---:R-:W-:Y:S04]  /*d0a0*/  STL [R1+0x66c], R21 ;  /* 0x00066c1501007387 */ /* 0x004fe80000100800 */
[----:B------:R0:W-:Y:S01]  /*d0b0*/  STL [R1+0x190], R40 ;  /* 0x0001902801007387 */ /* 0x0001e20000100800 */
[----:B------:R-:W-:-:S03]  /*d0c0*/  IMAD.X R42, R29, 0x1, R42, P5 ;  /* 0x000000011d2a7824 */ /* 0x000fc600028e062a */
[----:B0-----:R-:W2:Y:S04]  /*d0d0*/  LDL.LU R40, [R1+0x1a8] ;  /* 0x0001a80001287983 */ /* 0x001ea80000300800 */
[----:B------:R-:W-:Y:S04]  /*d0e0*/  STL [R1+0x19c], R43 ;  /* 0x00019c2b01007387 */ /* 0x000fe80000100800 */
[----:B------:R0:W-:Y:S04]  /*d0f0*/  STL [R1+0xd4], R46 ;  /* 0x0000d42e01007387 */ /* 0x0001e80000100800 */
[----:B0-----:R-:W2:Y:S04]  /*d100*/  LDL.LU R46, [R1+0x1b4] ;  /* 0x0001b400012e7983 */ /* 0x001ea80000300800 */
[----:B------:R-:W-:Y:S04]  /*d110*/  STL [R1+0x1a4], R36 ;  /* 0x0001a42401007387 */ /* 0x000fe80000100800 */
[----:B------:R-:W2:Y:S04]  /*d120*/  LDL.LU R39, [R1+0x1bc] ;  /* 0x0001bc0001277983 */ /* 0x000ea80000300800 */
[----:B------:R-:W-:Y:S04]  /*d130*/  STL [R1+0x670], R5 ;  /* 0x0006700501007387 */ /* 0x000fe80000100800 */
[----:B------:R0:W-:Y:S04]  /*d140*/  STL [R1+0x198], R47 ;  /* 0x0001982f01007387 */ /* 0x0001e80000100800 */
[----:B------:R-:W-:Y:S04]  /*d150*/  STL [R1+0x1a0], R42 ;  /* 0x0001a02a01007387 */ /* 0x000fe80000100800 */
[----:B---3--:R-:W-:Y:S04]  /*d160*/  STL [R1+0x674], R18 ;  /* 0x0006741201007387 */ /* 0x008fe80000100800 */
[----:B0-----:R-:W3:Y:S01]  /*d170*/  LDL.LU R47, [R1+0x1b0] ;  /* 0x0001b000012f7983 */ /* 0x001ee20000300800 */
[----:B------:R-:W-:-:S02]  /*d180*/  ISETP.GT.AND P0, PT, R38, 0x28, PT ;  /* 0x000000282600780c */ /* 0x000fc40003f04270 */
[C---:B------:R-:W-:Y:S01]  /*d190*/  ISETP.GT.AND P2, PT, R38.reuse, 0x29, PT ;  /* 0x000000292600780c */ /* 0x040fe20003f44270 */
[----:B------:R-:W3:Y:S01]  /*d1a0*/  LDL.LU R43, [R1+0x1b8] ;  /* 0x0001b800012b7983 */ /* 0x000ee20000300800 */
[----:B----4-:R-:W-:Y:S02]  /*d1b0*/  IADD3 R37, P5, PT, R27, R37, RZ ;  /* 0x000000251b257210 */ /* 0x010fe40007fbe0ff */
[----:B------:R-:W-:Y:S02]  /*d1c0*/  PRMT R52, RZ, 0x7610, R52 ;  /* 0x00007610ff347816 */ /* 0x000fe40000000034 */
[----:B------:R-:W-:-:S05]  /*d1d0*/  ISETP.GT.AND P3, PT, R38, 0x2a, PT ;  /* 0x0000002a2600780c */ /* 0x000fca0003f64270 */
[----:B------:R-:W-:Y:S02]  /*d1e0*/  @P0 IMAD.MOV.U32 R30, RZ, RZ, R36 ;  /* 0x000000ffff1e0224 */ /* 0x000fe400078e0024 */
[----:B------:R-:W-:Y:S01]  /*d1f0*/  @P0 IMAD.MOV.U32 R31, RZ, RZ, R42 ;  /* 0x000000ffff1f0224 */ /* 0x000fe200078e002a */
[----:B------:R-:W-:-:S04]  /*d200*/  PRMT R89, RZ, 0x7610, R89 ;  /* 0x00007610ff597816 */ /* 0x000fc80000000059 */
[----:B------:R0:W4:Y:S01]  /*d210*/  @P0 LDG.E.U8 R52, desc[UR14][R30.64] ;  /* 0x0000000e1e340981 */ /* 0x000122000c1e1100 */
[----:B--2---:R-:W-:Y:S02]  /*d220*/  IMAD.X R40, R29, 0x1, R40, P5 ;  /* 0x000000011d287824 */ /* 0x004fe400028e0628 */
[----:B0-----:R-:W-:Y:S02]  /*d230*/  @P2 IMAD.MOV.U32 R30, RZ, RZ, R37 ;  /* 0x000000ffff1e2224 */ /* 0x001fe400078e0025 */
[----:B------:R-:W-:Y:S01]  /*d240*/  @P2 IMAD.MOV.U32 R31, RZ, RZ, R40 ;  /* 0x000000ffff1f2224 */ /* 0x000fe200078e0028 */
[----:B------:R-:W-:-:S04]  /*d250*/  PRMT R44, RZ, 0x7610, R44 ;  /* 0x00007610ff2c7816 */ /* 0x000fc8000000002c */
[----:B------:R0:W2:Y:S01]  /*d260*/  @P2 LDG.E.U8 R89, desc[UR14][R30.64] ;  /* 0x0000000e1e592981 */ /* 0x0000a2000c1e1100 */
[----:B------:R-:W-:-:S05]  /*d270*/  IADD3 R46, P6, PT, R27, R46, RZ ;  /* 0x0000002e1b2e7210 */ /* 0x000fca0007fde0ff */
[----:B0-----:R-:W-:Y:S01]  /*d280*/  @P3 IMAD.MOV.U32 R30, RZ, RZ, R46 ;  /* 0x000000ffff1e3224 */ /* 0x001fe200078e002e */
[----:B------:R-:W-:Y:S04]  /*d290*/  STL [R1+0x1ac], R37 ;  /* 0x0001ac2501007387 */ /* 0x000fe80000100800 */
[----:B------:R-:W2:Y:S01]  /*d2a0*/  LDL.LU R36, [R1+0x1dc] ;  /* 0x0001dc0001247983 */ /* 0x000ea20000300800 */
[----:B---3--:R-:W-:-:S04]  /*d2b0*/  IMAD.X R47, R29, 0x1, R47, P6 ;  /* 0x000000011d2f7824 */ /* 0x008fc800030e062f */
[----:B------:R-:W-:-:S05]  /*d2c0*/  @P3 IMAD.MOV.U32 R31, RZ, RZ, R47 ;  /* 0x000000ffff1f3224 */ /* 0x000fca00078e002f */
[----:B------:R0:W3:Y:S01]  /*d2d0*/  @P3 LDG.E.U8 R44, desc[UR14][R30.64] ;  /* 0x0000000e1e2c3981 */ /* 0x0000e2000c1e1100 */
[----:B------:R-:W-:Y:S02]  /*d2e0*/  IADD3 R39, P5, PT, R27, R39, RZ ;  /* 0x000000271b277210 */ /* 0x000fe40007fbe0ff */
[----:B------:R-:W-:Y:S01]  /*d2f0*/  ISETP.GT.AND P0, PT, R38, 0x2b, PT ;  /* 0x0000002b2600780c */ /* 0x000fe20003f04270 */
[----:B------:R1:W-:Y:S02]  /*d300*/  STL [R1+0x1a8], R40 ;  /* 0x0001a82801007387 */ /* 0x0003e40000100800 */
[----:B------:R-:W-:Y:S02]  /*d310*/  IMAD.X R43, R29, 0x1, R43, P5 ;  /* 0x000000011d2b7824 */ /* 0x000fe400028e062b */
[----:B-1----:R-:W4:Y:S04]  /*d320*/  LDL.LU R40, [R1+0x1d8] ;  /* 0x0001d80001287983 */ /* 0x002f280000300800 */
[----:B------:R-:W-:Y:S04]  /*d330*/  STL [R1+0x1b4], R46 ;  /* 0x0001b42e01007387 */ /* 0x000fe80000100800 */
[----:B------:R-:W4:Y:S04]  /*d340*/  LDL.LU R42, [R1+0x1e4] ;  /* 0x0001e400012a7983 */ /* 0x000f280000300800 */
[----:B------:R-:W-:Y:S04]  /*d350*/  STL [R1+0x1bc], R39 ;  /* 0x0001bc2701007387 */ /* 0x000fe80000100800 */
[----:B------:R-:W4:Y:S04]  /*d360*/  LDL.LU R37, [R1+0x1ec] ;  /* 0x0001ec0001257983 */ /* 0x000f280000300800 */
[----:B------:R-:W-:Y:S04]  /*d370*/  STL [R1+0x1b0], R47 ;  /* 0x0001b02f01007387 */ /* 0x000fe80000100800 */
[----:B------:R-:W-:Y:S01]  /*d380*/  STL [R1+0x1b8], R43 ;  /* 0x0001b82b01007387 */ /* 0x000fe20000100800 */
[----:B------:R-:W-:Y:S01]  /*d390*/  PRMT R35, RZ, 0x7610, R35 ;  /* 0x00007610ff237816 */ /* 0x000fe20000000023 */
[----:B0-----:R-:W-:-:S02]  /*d3a0*/  @P0 IMAD.MOV.U32 R30, RZ, RZ, R39 ;  /* 0x000000ffff1e0224 */ /* 0x001fc400078e0027 */
[----:B------:R-:W-:Y:S01]  /*d3b0*/  @P0 IMAD.MOV.U32 R31, RZ, RZ, R43 ;  /* 0x000000ffff1f0224 */ /* 0x000fe200078e002b */
[----:B--2---:R-:W-:-:S04]  /*d3c0*/  IADD3 R36, P5, PT, R27, R36, RZ ;  /* 0x000000241b247210 */ /* 0x004fc80007fbe0ff */
[----:B------:R0:W2:Y:S04]  /*d3d0*/  @P0 LDG.E.U8 R35, desc[UR14][R30.64] ;  /* 0x0000000e1e230981 */ /* 0x0000a8000c1e1100 */
[----:B---3--:R1:W-:Y:S04]  /*d3e0*/  STL [R1+0xc0], R44 ;  /* 0x0000c02c01007387 */ /* 0x0083e80000100800 */
[----:B-1----:R-:W3:Y:S04]  /*d3f0*/  LDL.LU R44, [R1+0x1e0] ;  /* 0x0001e000012c7983 */ /* 0x002ee80000300800 */
[----:B------:R-:W-:Y:S04]  /*d400*/  STL [R1+0x1dc], R36 ;  /* 0x0001dc2401007387 */ /* 0x000fe80000100800 */
[----:B------:R-:W3:Y:S01]  /*d410*/  LDL.LU R39, [R1+0x1e8] ;  /* 0x0001e80001277983 */ /* 0x000ee20000300800 */
[----:B------:R-:W-:-:S02]  /*d420*/  ISETP.GT.AND P2, PT, R38, 0x2c, PT ;  /* 0x0000002c2600780c */ /* 0x000fc40003f44270 */
[C---:B------:R-:W-:Y:S01]  /*d430*/  ISETP.GT.AND P3, PT, R38.reuse, 0x2d, PT ;  /* 0x0000002d2600780c */ /* 0x040fe20003f64270 */
[----:B----4-:R-:W-:Y:S01]  /*d440*/  IMAD.X R40, R29, 0x1, R40, P5 ;  /* 0x000000011d287824 */ /* 0x010fe200028e0628 */
[----:B------:R-:W-:Y:S02]  /*d450*/  IADD3 R42, P6, PT, R27, R42, RZ ;  /* 0x0000002a1b2a7210 */ /* 0x000fe40007fde0ff */
[----:B------:R-:W-:Y:S02]  /*d460*/  PRMT R18, RZ, 0x7610, R18 ;  /* 0x00007610ff127816 */ /* 0x000fe40000000012 */
[----:B------:R-:W-:-:S05]  /*d470*/  ISETP.GT.AND P0, PT, R38, 0x2e, PT ;  /* 0x0000002e2600780c */ /* 0x000fca0003f04270 */
[----:B0-----:R-:W-:Y:S02]  /*d480*/  @P2 IMAD.MOV.U32 R30, RZ, RZ, R36 ;  /* 0x000000ffff1e2224 */ /* 0x001fe400078e0024 */
[----:B------:R-:W-:Y:S01]  /*d490*/  @P2 IMAD.MOV.U32 R31, RZ, RZ, R40 ;  /* 0x000000ffff1f2224 */ /* 0x000fe200078e0028 */
[----:B------:R-:W-:-:S04]  /*d4a0*/  PRMT R16, RZ, 0x7610, R16 ;  /* 0x00007610ff107816 */ /* 0x000fc80000000010 */
[----:B------:R0:W4:Y:S01]  /*d4b0*/  @P2 LDG.E.U8 R18, desc[UR14][R30.64] ;  /* 0x0000000e1e122981 */ /* 0x000122000c1e1100 */
[----:B------:R-:W-:Y:S01]  /*d4c0*/  IADD3 R37, P5, PT, R27, R37, RZ ;  /* 0x000000251b257210 */ /* 0x000fe20007fbe0ff */
[----:B0-----:R-:W-:Y:S02]  /*d4d0*/  @P3 IMAD.MOV.U32 R30, RZ, RZ, R42 ;  /* 0x000000ffff1e3224 */ /* 0x001fe400078e002a */
[----:B--2---:R0:W-:Y:S01]  /*d4e0*/  STL [R1+0xbc], R35 ;  /* 0x0000bc2301007387 */ /* 0x0041e20000100800 */
[----:B------:R-:W-:-:S03]  /*d4f0*/  PRMT R6, RZ, 0x7610, R6 ;  /* 0x00007610ff067816 */ /* 0x000fc60000000006 */
[----:B0-----:R-:W2:Y:S04]  /*d500*/  LDL.LU R35, [R1+0x1f4] ;  /* 0x0001f40001237983 */ /* 0x001ea80000300800 */
[----:B------:R0:W-:Y:S04]  /*d510*/  STL [R1+0x1d8], R40 ;  /* 0x0001d82801007387 */ /* 0x0001e80000100800 */
[----:B0-----:R-:W2:Y:S01]  /*d520*/  LDL.LU R40, [R1+0x1f0] ;  /* 0x0001f00001287983 */ /* 0x001ea20000300800 */
[----:B---3--:R-:W-:-:S04]  /*d530*/  IMAD.X R44, R29, 0x1, R44, P6 ;  /* 0x000000011d2c7824 */ /* 0x008fc800030e062c */
[----:B------:R-:W-:-:S05]  /*d540*/  @P3 IMAD.MOV.U32 R31, RZ, RZ, R44 ;  /* 0x000000ffff1f3224 */ /* 0x000fca00078e002c */
[----:B------:R0:W3:Y:S01]  /*d550*/  @P3 LDG.E.U8 R16, desc[UR14][R30.64] ;  /* 0x0000000e1e103981 */ /* 0x0000e2000c1e1100 */
[----:B------:R-:W-:Y:S02]  /*d560*/  IMAD.X R39, R29, 0x1, R39, P5 ;  /* 0x000000011d277824 */ /* 0x000fe400028e0627 */
[----:B0-----:R-:W-:Y:S02]  /*d570*/  @P0 IMAD.MOV.U32 R30, RZ, RZ, R37 ;  /* 0x000000ffff1e0224 */ /* 0x001fe400078e0025 */
[----:B------:R-:W-:-:S05]  /*d580*/  @P0 IMAD.MOV.U32 R31, RZ, RZ, R39 ;  /* 0x000000ffff1f0224 */ /* 0x000fca00078e0027 */
[----:B------:R0:W3:Y:S04]  /*d590*/  @P0 LDG.E.U8 R6, desc[UR14][R30.64] ;  /* 0x0000000e1e060981 */ /* 0x0000e8000c1e1100 */
[----:B------:R-:W-:Y:S04]  /*d5a0*/  STL [R1+0x1e4], R42 ;  /* 0x0001e42a01007387 */ /* 0x000fe80000100800 */
[----:B------:R-:W3:Y:S01]  /*d5b0*/  LDL.LU R43, [R1+0x1fc] ;  /* 0x0001fc00012b7983 */ /* 0x000ee20000300800 */
[----:B------:R-:W-:-:S03]  /*d5c0*/  ISETP.GT.AND P2, PT, R38, 0x2f, PT ;  /* 0x0000002f2600780c */ /* 0x000fc60003f44270 */
[----:B------:R-:W-:Y:S04]  /*d5d0*/  STL [R1+0x1ec], R37 ;  /* 0x0001ec2501007387 */ /* 0x000fe80000100800 */
[----:B------:R-:W3:Y:S04]  /*d5e0*/  LDL.LU R36, [R1+0x204] ;  /* 0x0002040001247983 */ /* 0x000ee80000300800 */
[----:B----4-:R-:W-:Y:S04]  /*d5f0*/  STL [R1+0x678], R18 ;  /* 0x0006781201007387 */ /* 0x010fe80000100800 */
[----:B------:R1:W-:Y:S01]  /*d600*/  STL [R1+0x1e0], R44 ;  /* 0x0001e02c01007387 */ /* 0x0003e20000100800 */
[----:B--2---:R-:W-:-:S03]  /*d610*/  IADD3 R35, P5, PT, R27, R35, RZ ;  /* 0x000000231b237210 */ /* 0x004fc60007fbe0ff */
[----:B------:R2:W-:Y:S01]  /*d620*/  STL [R1+0x1e8], R39 ;  /* 0x0001e82701007387 */ /* 0x0005e20000100800 */
[----:B------:R-:W-:Y:S01]  /*d630*/  PRMT R13, RZ, 0x7610, R13 ;  /* 0x00007610ff0d7816 */ /* 0x000fe2000000000d */
[----:B0-----:R-:W-:Y:S02]  /*d640*/  @P2 IMAD.MOV.U32 R30, RZ, RZ, R35 ;  /* 0x000000ffff1e2224 */ /* 0x001fe400078e0023 */
[----:B------:R-:W-:-:S04]  /*d650*/  IMAD.X R40, R29, 0x1, R40, P5 ;  /* 0x000000011d287824 */ /* 0x000fc800028e0628 */
[----:B------:R-:W-:-:S05]  /*d660*/  @P2 IMAD.MOV.U32 R31, RZ, RZ, R40 ;  /* 0x000000ffff1f2224 */ /* 0x000fca00078e0028 */
[----:B------:R0:W4:Y:S04]  /*d670*/  @P2 LDG.E.U8 R13, desc[UR14][R30.64] ;  /* 0x0000000e1e0d2981 */ /* 0x000128000c1e1100 */
[----:B---3--:R-:W-:Y:S04]  /*d680*/  STL [R1+0x67c], R16 ;  /* 0x00067c1001007387 */ /* 0x008fe80000100800 */
[----:B-1----:R-:W3:Y:S04]  /*d690*/  LDL.LU R44, [R1+0x1f8] ;  /* 0x0001f800012c7983 */ /* 0x002ee80000300800 */
[----:B--2---:R-:W2:Y:S04]  /*d6a0*/  LDL.LU R39, [R1+0x200] ;  /* 0x0002000001277983 */ /* 0x004ea80000300800 */
[----:B------:R-:W-:Y:S04]  /*d6b0*/  STL [R1+0x1f4], R35 ;  /* 0x0001f42301007387 */ /* 0x000fe80000100800 */
[----:B------:R-:W2:Y:S04]  /*d6c0*/  LDL.LU R37, [R1+0x20c] ;  /* 0x00020c0001257983 */ /* 0x000ea80000300800 */
[----:B------:R-:W-:Y:S04]  /*d6d0*/  STL [R1+0x680], R6 ;  /* 0x0006800601007387 */ /* 0x000fe80000100800 */
[----:B------:R1:W-:Y:S04]  /*d6e0*/  STL [R1+0x1f0], R40 ;  /* 0x0001f02801007387 */ /* 0x0003e80000100800 */
[----:B-1----:R-:W2:Y:S01]  /*d6f0*/  LDL.LU R40, [R1+0x208] ;  /* 0x0002080001287983 */ /* 0x002ea20000300800 */
[----:B------:R-:W-:-:S02]  /*d700*/  ISETP.GT.AND P3, PT, R38, 0x30, PT ;  /* 0x000000302600780c */ /* 0x000fc40003f64270 */
[C---:B------:R-:W-:Y:S02]  /*d710*/  IADD3 R43, P6, PT, R27.reuse, R43, RZ ;  /* 0x0000002b1b2b7210 */ /* 0x040fe40007fde0ff */
[C---:B------:R-:W-:Y:S02]  /*d720*/  ISETP.GT.AND P0, PT, R38.reuse, 0x31, PT ;  /* 0x000000312600780c */ /* 0x040fe40003f04270 */
[----:B------:R-:W-:Y:S02]  /*d730*/  IADD3 R36, P5, PT, R27, R36, RZ ;  /* 0x000000241b247210 */ /* 0x000fe40007fbe0ff */
[----:B------:R-:W-:Y:S02]  /*d740*/  PRMT R53, RZ, 0x7610, R53 ;  /* 0x00007610ff357816 */ /* 0x000fe40000000035 */
[----:B------:R-:W-:-:S03]  /*d750*/  ISETP.GT.AND P2, PT, R38, 0x32, PT ;  /* 0x000000322600780c */ /* 0x000fc60003f44270 */
[----:B0-----:R-:W-:Y:S01]  /*d760*/  @P3 IMAD.MOV.U32 R30, RZ, RZ, R43 ;  /* 0x000000ffff1e3224 */ /* 0x001fe200078e002b */
[----:B------:R-:W-:Y:S01]  /*d770*/  PRMT R91, RZ, 0x7610, R91 ;  /* 0x00007610ff5b7816 */ /* 0x000fe2000000005b */
[----:B------:R0:W-:Y:S01]  /*d780*/  STL [R1+0x1fc], R43 ;  /* 0x0001fc2b01007387 */ /* 0x0001e20000100800 */
[----:B------:R-:W-:-:S03]  /*d790*/  PRMT R32, RZ, 0x7610, R32 ;  /* 0x00007610ff207816 */ /* 0x000fc60000000020 */
[----:B------:R-:W2:Y:S04]  /*d7a0*/  LDL.LU R42, [R1+0x214] ;  /* 0x00021400012a7983 */ /* 0x000ea80000300800 */
[----:B------:R-:W-:Y:S04]  /*d7b0*/  STL [R1+0x204], R36 ;  /* 0x0002042401007387 */ /* 0x000fe80000100800 */
[----:B------:R-:W2:Y:S04]  /*d7c0*/  LDL.LU R35, [R1+0x21c] ;  /* 0x00021c0001237983 */ /* 0x000ea80000300800 */
[----:B----4-:R-:W-:Y:S01]  /*d7d0*/  STL [R1+0x684], R13 ;  /* 0x0006840d01007387 */ /* 0x010fe20000100800 */
[----:B---3--:R-:W-:-:S04]  /*d7e0*/  IMAD.X R44, R29, 0x1, R44, P6 ;  /* 0x000000011d2c7824 */ /* 0x008fc800030e062c */
[----:B------:R-:W-:Y:S02]  /*d7f0*/  @P3 IMAD.MOV.U32 R31, RZ, RZ, R44 ;  /* 0x000000ffff1f3224 */ /* 0x000fe400078e002c */
[----:B--2---:R-:W-:-:S03]  /*d800*/  IMAD.X R39, R29, 0x1, R39, P5 ;  /* 0x000000011d277824 */ /* 0x004fc600028e0627 */
[----:B------:R1:W2:Y:S01]  /*d810*/  @P3 LDG.E.U8 R53, desc[UR14][R30.64] ;  /* 0x0000000e1e353981 */ /* 0x0002a2000c1e1100 */
[----:B------:R-:W-:-:S03]  /*d820*/  IADD3 R37, P5, PT, R27, R37, RZ ;  /* 0x000000251b257210 */ /* 0x000fc60007fbe0ff */
[----:B------:R-:W-:Y:S01]  /*d830*/  STL [R1+0x1f8], R44 ;  /* 0x0001f82c01007387 */ /* 0x000fe20000100800 */
[----:B-1----:R-:W-:Y:S02]  /*d840*/  @P0 IMAD.MOV.U32 R30, RZ, RZ, R36 ;  /* 0x000000ffff1e0224 */ /* 0x002fe400078e0024 */
[----:B------:R-:W-:Y:S01]  /*d850*/  @P0 IMAD.MOV.U32 R31, RZ, RZ, R39 ;  /* 0x000000ffff1f0224 */ /* 0x000fe200078e0027 */
[----:B------:R1:W-:Y:S04]  /*d860*/  STL [R1+0x200], R39 ;  /* 0x0002002701007387 */ /* 0x0003e80000100800 */
[----:B------:R3:W4:Y:S01]  /*d870*/  @P0 LDG.E.U8 R91, desc[UR14][R30.64] ;  /* 0x0000000e1e5b0981 */ /* 0x000722000c1e1100 */
[----:B------:R-:W-:-:S03]  /*d880*/  IMAD.X R40, R29, 0x1, R40, P5 ;  /* 0x000000011d287824 */ /* 0x000fc600028e0628 */
[----:B0-----:R-:W2:Y:S04]  /*d890*/  LDL.LU R43, [R1+0x210] ;  /* 0x00021000012b7983 */ /* 0x001ea80000300800 */
[----:B-1----:R-:W4:Y:S01]  /*d8a0*/  LDL.LU R39, [R1+0x218] ;  /* 0x0002180001277983 */ /* 0x002f220000300800 */
[----:B---3--:R-:W-:Y:S02]  /*d8b0*/  @P2 IMAD.MOV.U32 R30, RZ, RZ, R37 ;  /* 0x000000ffff1e2224 */ /* 0x008fe400078e0025 */
[----:B------:R-:W-:-:S05]  /*d8c0*/  @P2 IMAD.MOV.U32 R31, RZ, RZ, R40 ;  /* 0x000000ffff1f2224 */ /* 0x000fca00078e0028 */
[----:B------:R0:W3:Y:S01]  /*d8d0*/  @P2 LDG.E.U8 R32, desc[UR14][R30.64] ;  /* 0x0000000e1e202981 */ /* 0x0000e2000c1e1100 */
[----:B------:R-:W-:-:S03]  /*d8e0*/  ISETP.GT.AND P3, PT, R38, 0x33, PT ;  /* 0x000000332600780c */ /* 0x000fc60003f64270 */
[----:B------:R1:W-:Y:S01]  /*d8f0*/  STL [R1+0x20c], R37 ;  /* 0x00020c2501007387 */ /* 0x0003e20000100800 */
[----:B------:R-:W-:-:S03]  /*d900*/  IADD3 R42, P6, PT, R27, R42, RZ ;  /* 0x0000002a1b2a7210 */ /* 0x000fc60007fde0ff */
[----:B------:R-:W3:Y:S04]  /*d910*/  LDL.LU R36, [R1+0x224] ;  /* 0x0002240001247983 */ /* 0x000ee80000300800 */
[----:B------:R0:W-:Y:S01]  /*d920*/  STL [R1+0x208], R40 ;  /* 0x0002082801007387 */ /* 0x0001e20000100800 */
[----:B------:R-:W-:-:S03]  /*d930*/  IADD3 R35, P5, PT, R27, R35, RZ ;  /* 0x000000231b237210 */ /* 0x000fc60007fbe0ff */
[----:B------:R-:W-:Y:S04]  /*d940*/  STL [R1+0x214], R42 ;  /* 0x0002142a01007387 */ /* 0x000fe80000100800 */
[----:B-1----:R-:W3:Y:S04]  /*d950*/  LDL.LU R37, [R1+0x220] ;  /* 0x0002200001257983 */ /* 0x002ee80000300800 */
[----:B------:R-:W-:Y:S04]  /*d960*/  STL [R1+0x21c], R35 ;  /* 0x00021c2301007387 */ /* 0x000fe80000100800 */
[----:B0-----:R-:W3:Y:S01]  /*d970*/  LDL.LU R40, [R1+0x22c] ;  /* 0x00022c0001287983 */ /* 0x001ee20000300800 */
[----:B------:R-:W-:-:S02]  /*d980*/  @P3 IMAD.MOV.U32 R30, RZ, RZ, R42 ;  /* 0x000000ffff1e3224 */ /* 0x000fc400078e002a */
[C---:B--2---:R-:W-:Y:S02]  /*d990*/  IMAD.X R43, R29.reuse, 0x1, R43, P6 ;  /* 0x000000011d2b7824 */ /* 0x044fe400030e062b */
[----:B----4-:R-:W-:Y:S01]  /*d9a0*/  IMAD.X R39, R29, 0x1, R39, P5 ;  /* 0x000000011d277824 */ /* 0x010fe200028e0627 */
[----:B---3--:R0:W-:Y:S04]  /*d9b0*/  STL [R1+0xa4], R32 ;  /* 0x0000a42001007387 */ /* 0x0081e80000100800 */
[----:B0-----:R-:W2:Y:S04]  /*d9c0*/  LDL.LU R32, [R1+0x234] ;  /* 0x0002340001207983 */ /* 0x001ea80000300800 */
[----:B------:R-:W-:Y:S04]  /*d9d0*/  STL [R1+0x210], R43 ;  /* 0x0002102b01007387 */ /* 0x000fe80000100800 */
[----:B------:R0:W-:Y:S04]  /*d9e0*/  STL [R1+0x218], R39 ;  /* 0x0002182701007387 */ /* 0x0001e80000100800 */
[----:B------:R-:W3:Y:S01]  /*d9f0*/  LDL.LU R42, [R1+0x228] ;  /* 0x00022800012a7983 */ /* 0x000ee20000300800 */
[----:B------:R-:W-:Y:S01]  /*da00*/  ISETP.GT.AND P0, PT, R38, 0x34, PT ;  /* 0x000000342600780c */ /* 0x000fe20003f04270 */
[----:B------:R-:W-:Y:S01]  /*da10*/  @P3 IMAD.MOV.U32 R31, RZ, RZ, R43 ;  /* 0x000000ffff1f3224 */ /* 0x000fe200078e002b */
[----:B------:R-:W-:-:S02]  /*da20*/  PRMT R41, RZ, 0x7610, R41 ;  /* 0x00007610ff297816 */ /* 0x000fc40000000029 */
[C---:B------:R-:W-:Y:S02]  /*da30*/  ISETP.GT.AND P2, PT, R38.reuse, 0x35, PT ;  /* 0x000000352600780c */ /* 0x040fe40003f44270 */
[----:B------:R-:W-:Y:S02]  /*da40*/  IADD3 R36, P5, PT, R27, R36, RZ ;  /* 0x000000241b247210 */ /* 0x000fe40007fbe0ff */
[----:B------:R1:W4:Y:S01]  /*da50*/  @P3 LDG.E.U8 R41, desc[UR14][R30.64] ;  /* 0x0000000e1e293981 */ /* 0x000322000c1e1100 */
[----:B------:R-:W-:Y:S02]  /*da60*/  PRMT R5, RZ, 0x7610, R5 ;  /* 0x00007610ff057816 */ /* 0x000fe40000000005 */
[----:B------:R-:W-:Y:S01]  /*da70*/  ISETP.GT.AND P3, PT, R38, 0x36, PT ;  /* 0x000000362600780c */ /* 0x000fe20003f64270 */
[----:B------:R-:W-:Y:S01]  /*da80*/  IMAD.X R37, R29, 0x1, R37, P5 ;  /* 0x000000011d257824 */ /* 0x000fe200028e0625 */
[----:B------:R-:W-:Y:S01]  /*da90*/  IADD3 R40, P6, PT, R27, R40, RZ ;  /* 0x000000281b287210 */ /* 0x000fe20007fde0ff */
[----:B-1----:R-:W-:-:S02]  /*daa0*/  @P0 IMAD.MOV.U32 R30, RZ, RZ, R35 ;  /* 0x000000ffff1e0224 */ /* 0x002fc400078e0023 */
[----:B------:R-:W-:Y:S01]  /*dab0*/  @P0 IMAD.MOV.U32 R31, RZ, RZ, R39 ;  /* 0x000000ffff1f0224 */ /* 0x000fe200078e0027 */
[----:B------:R-:W-:Y:S01]  /*dac0*/  PRMT R82, RZ, 0x7610, R82 ;  /* 0x00007610ff527816 */ /* 0x000fe20000000052 */
[----:B0-----:R-:W4:Y:S04]  /*dad0*/  LDL.LU R39, [R1+0x230] ;  /* 0x0002300001277983 */ /* 0x001f280000300800 */
[----:B------:R0:W4:Y:S01]  /*dae0*/  @P0 LDG.E.U8 R5, desc[UR14][R30.64] ;  /* 0x0000000e1e050981 */ /* 0x000122000c1e1100 */
[----:B------:R-:W-:Y:S01]  /*daf0*/  PRMT R3, RZ, 0x7610, R3 ;  /* 0x00007610ff037816 */ /* 0x000fe20000000003 */
[----:B0-----:R-:W-:Y:S02]  /*db00*/  @P2 IMAD.MOV.U32 R30, RZ, RZ, R36 ;  /* 0x000000ffff1e2224 */ /* 0x001fe400078e0024 */
[----:B------:R-:W-:-:S05]  /*db10*/  @P2 IMAD.MOV.U32 R31, RZ, RZ, R37 ;  /* 0x000000ffff1f2224 */ /* 0x000fca00078e0025 */
[----:B------:R0:W4:Y:S02]  /*db20*/  @P2 LDG.E.U8 R82, desc[UR14][R30.64] ;  /* 0x0000000e1e522981 */ /* 0x000124000c1e1100 */
[----:B0-----:R-:W-:Y:S02]  /*db30*/  @P3 IMAD.MOV.U32 R30, RZ, RZ, R40 ;  /* 0x000000ffff1e3224 */ /* 0x001fe400078e0028 */
[----:B---3--:R-:W-:-:S04]  /*db40*/  IMAD.X R42, R29, 0x1, R42, P6 ;  /* 0x000000011d2a7824 */ /* 0x008fc800030e062a */
[----:B------:R-:W-:-:S05]  /*db50*/  @P3 IMAD.MOV.U32 R31, RZ, RZ, R42 ;  /* 0x000000ffff1f3224 */ /* 0x000fca00078e002a */
[----:B------:R0:W3:Y:S01]  /*db60*/  @P3 LDG.E.U8 R3, desc[UR14][R30.64] ;  /* 0x0000000e1e033981 */ /* 0x0000e2000c1e1100 */
[----:B------:R-:W-:Y:S02]  /*db70*/  ISETP.GT.AND P0, PT, R38, 0x37, PT ;  /* 0x000000372600780c */ /* 0x000fe40003f04270 */
[----:B--2---:R-:W-:Y:S01]  /*db80*/  IADD3 R32, P5, PT, R27, R32, RZ ;  /* 0x000000201b207210 */ /* 0x004fe20007fbe0ff */
[----:B------:R1:W-:Y:S04]  /*db90*/  STL [R1+0x224], R36 ;  /* 0x0002242401007387 */ /* 0x0003e80000100800 */
[----:B------:R-:W2:Y:S01]  /*dba0*/  LDL.LU R35, [R1+0x23c] ;  /* 0x00023c0001237983 */ /* 0x000ea20000300800 */
[----:B------:R-:W-:Y:S01]  /*dbb0*/  PRMT R14, RZ, 0x7610, R14 ;  /* 0x00007610ff0e7816 */ /* 0x000fe2000000000e */
[----:B----4-:R-:W-:-:S02]  /*dbc0*/  IMAD.X R39, R29, 0x1, R39, P5 ;  /* 0x000000011d277824 */ /* 0x010fc400028e0627 */
[----:B------:R-:W-:Y:S04]  /*dbd0*/  STL [R1+0x688], R5 ;  /* 0x0006880501007387 */ /* 0x000fe80000100800 */
[----:B------:R-:W-:Y:S01]  /*dbe0*/  STL [R1+0x220], R37 ;  /* 0x0002202501007387 */ /* 0x000fe20000100800 */
[----:B0-----:R-:W-:-:S03]  /*dbf0*/  @P0 IMAD.MOV.U32 R30, RZ, RZ, R32 ;  /* 0x000000ffff1e0224 */ /* 0x001fc600078e0020 */
[----:B-1----:R-:W4:Y:S01]  /*dc00*/  LDL.LU R36, [R1+0x238] ;  /* 0x0002380001247983 */ /* 0x002f220000300800 */
[----:B------:R-:W-:-:S03]  /*dc10*/  @P0 IMAD.MOV.U32 R31, RZ, RZ, R39 ;  /* 0x000000ffff1f0224 */ /* 0x000fc600078e0027 */
[----:B------:R-:W-:Y:S04]  /*dc20*/  STL [R1+0x22c], R40 ;  /* 0x00022c2801007387 */ /* 0x000fe80000100800 */
[----:B------:R0:W-:Y:S04]  /*dc30*/  STL [R1+0xa0], R41 ;  /* 0x0000a02901007387 */ /* 0x0001e80000100800 */
[----:B------:R1:W4:Y:S04]  /*dc40*/  @P0 LDG.E.U8 R14, desc[UR14][R30.64] ;  /* 0x0000000e1e0e0981 */ /* 0x000328000c1e1100 */
[----:B0-----:R-:W4:Y:S04]  /*dc50*/  LDL.LU R41, [R1+0x244] ;  /* 0x0002440001297983 */ /* 0x001f280000300800 */
[----:B------:R-:W-:Y:S04]  /*dc60*/  STL [R1+0x234], R32 ;  /* 0x0002342001007387 */ /* 0x000fe80000100800 */
[----:B------:R-:W4:Y:S04]  /*dc70*/  LDL.LU R37, [R1+0x40c] ;  /* 0x00040c0001257983 */ /* 0x000f280000300800 */
[----:B------:R-:W-:Y:S04]  /*dc80*/  STL [R1+0x68c], R82 ;  /* 0x00068c5201007387 */ /* 0x000fe80000100800 */
[----:B------:R0:W-:Y:S04]  /*dc90*/  STL [R1+0x228], R42 ;  /* 0x0002282a01007387 */ /* 0x0001e80000100800 */
[----:B------:R-:W-:Y:S04]  /*dca0*/  STL [R1+0x230], R39 ;  /* 0x0002302701007387 */ /* 0x000fe80000100800 */
[----:B---3--:R-:W-:Y:S04]  /*dcb0*/  STL [R1+0x690], R3 ;  /* 0x0006900301007387 */ /* 0x008fe80000100800 */
[----:B0-----:R-:W3:Y:S04]  /*dcc0*/  LDL.LU R42, [R1+0x240] ;  /* 0x00024000012a7983 */ /* 0x001ee80000300800 */
[----:B------:R-:W3:Y:S01]  /*dcd0*/  LDL.LU R40, [R1+0x248] ;  /* 0x0002480001287983 */ /* 0x000ee20000300800 */
[----:B------:R-:W-:-:S02]  /*dce0*/  ISETP.GT.AND P2, PT, R38, 0x38, PT ;  /* 0x000000382600780c */ /* 0x000fc40003f44270 */
[----:B--2---:R-:W-:Y:S02]  /*dcf0*/  IADD3 R35, P5, PT, R27, R35, RZ ;  /* 0x000000231b237210 */ /* 0x004fe40007fbe0ff */
[----:B------:R-:W-:-:S03]  /*dd00*/  ISETP.GT.AND P3, PT, R38, 0x39, PT ;  /* 0x000000392600780c */ /* 0x000fc60003f64270 */
[----:B------:R-:W-:Y:S01]  /*dd10*/  STL [R1+0x23c], R35 ;  /* 0x00023c2301007387 */ /* 0x000fe20000100800 */
[----:B------:R-:W-:-:S03]  /*dd20*/  PRMT R54, RZ, 0x7610, R54 ;  /* 0x00007610ff367816 */ /* 0x000fc60000000036 */
[----:B------:R-:W2:Y:S01]  /*dd30*/  LDL.LU R32, [R1+0x414] ;  /* 0x0004140001207983 */ /* 0x000ea20000300800 */
[----:B----4-:R-:W-:Y:S02]  /*dd40*/  IMAD.X R36, R29, 0x1, R36, P5 ;  /* 0x000000011d247824 */ /* 0x010fe400028e0624 */
[----:B-1----:R-:W-:Y:S02]  /*dd50*/  @P2 IMAD.MOV.U32 R30, RZ, RZ, R35 ;  /* 0x000000ffff1e2224 */ /* 0x002fe400078e0023 */
[----:B------:R-:W-:-:S05]  /*dd60*/  @P2 IMAD.MOV.U32 R31, RZ, RZ, R36 ;  /* 0x000000ffff1f2224 */ /* 0x000fca00078e0024 */
[----:B------:R0:W4:Y:S04]  /*dd70*/  @P2 LDG.E.U8 R54, desc[UR14][R30.64] ;  /* 0x0000000e1e362981 */ /* 0x000128000c1e1100 */
[----:B------:R-:W-:Y:S01]  /*dd80*/  STL [R1+0x694], R14 ;  /* 0x0006940e01007387 */ /* 0x000fe20000100800 */
[----:B------:R-:W-:-:S03]  /*dd90*/  IADD3 R41, P6, PT, R27, R41, RZ ;  /* 0x000000291b297210 */ /* 0x000fc60007fde0ff */
[----:B------:R1:W-:Y:S01]  /*dda0*/  STL [R1+0x238], R36 ;  /* 0x0002382401007387 */ /* 0x0003e20000100800 */
[----:B------:R-:W-:-:S03]  /*ddb0*/  IADD3 R37, P5, PT, R27, R37, RZ ;  /* 0x000000251b257210 */ /* 0x000fc60007fbe0ff */
[----:B-1----:R-:W4:Y:S04]  /*ddc0*/  LDL.LU R36, [R1+0x410] ;  /* 0x0004100001247983 */ /* 0x002f280000300800 */
[----:B------:R1:W-:Y:S04]  /*ddd0*/  STL [R1+0x244], R41 ;  /* 0x0002442901007387 */ /* 0x0003e80000100800 */
[----:B------:R-:W4:Y:S01]  /*dde0*/  LDL.LU R39, [R1+0x41c] ;  /* 0x00041c0001277983 */ /* 0x000f220000300800 */
[----:B0-----:R-:W-:-:S03]  /*ddf0*/  @P3 IMAD.MOV.U32 R30, RZ, RZ, R41 ;  /* 0x000000ffff1e3224 */ /* 0x001fc600078e0029 */
[----:B------:R0:W-:Y:S04]  /*de00*/  STL [R1+0x40c], R37 ;  /* 0x00040c2501007387 */ /* 0x0001e80000100800 */
[----:B------:R-:W4:Y:S01]  /*de10*/  LDL.LU R35, [R1+0x250] ;  /* 0x0002500001237983 */ /* 0x000f220000300800 */
[C---:B---3--:R-:W-:Y:S02]  /*de20*/  IMAD.X R42, R29.reuse, 0x1, R42, P6 ;  /* 0x000000011d2a7824 */ /* 0x048fe400030e062a */
[----:B------:R-:W-:-:S03]  /*de30*/  IMAD.X R40, R29, 0x1, R40, P5 ;  /* 0x000000011d287824 */ /* 0x000fc600028e0628 */
[----:B------:R-:W-:Y:S04]  /*de40*/  STL [R1+0x240], R42 ;  /* 0x0002402a01007387 */ /* 0x000fe80000100800 */
[----:B------:R-:W-:Y:S04]  /*de50*/  STL [R1+0x248], R40 ;  /* 0x0002482801007387 */ /* 0x000fe80000100800 */
[----:B-1----:R-:W3:Y:S01]  /*de60*/  LDL.LU R41, [R1+0x418] ;  /* 0x0004180001297983 */ /* 0x002ee20000300800 */
[----:B------:R-:W-:Y:S01]  /*de70*/  ISETP.GT.AND P0, PT, R38, 0x3a, PT ;  /* 0x0000003a2600780c */ /* 0x000fe20003f04270 */
[----:B------:R-:W-:Y:S01]  /*de80*/  @P3 IMAD.MOV.U32 R31, RZ, RZ, R42 ;  /* 0x000000ffff1f3224 */ /* 0x000fe200078e002a */
[----:B------:R-:W-:-:S02]  /*de90*/  PRMT R93, RZ, 0x7610, R93 ;  /* 0x00007610ff5d7816 */ /* 0x000fc4000000005d */
[C---:B------:R-:W-:Y:S02]  /*dea0*/  ISETP.GT.AND P2, PT, R38.reuse, 0x3b, PT ;  /* 0x0000003b2600780c */ /* 0x040fe40003f44270 */
[----:B--2---:R-:W-:Y:S02]  /*deb0*/  IADD3 R32, P5, PT, R27, R32, RZ ;  /* 0x000000201b207210 */ /* 0x004fe40007fbe0ff */
[----:B------:R1:W2:Y:S01]  /*dec0*/  @P3 LDG.E.U8 R93, desc[UR14][R30.64] ;  /* 0x0000000e1e5d3981 */ /* 0x0002a2000c1e1100 */
[----:B------:R-:W-:Y:S02]  /*ded0*/  PRMT R33, RZ, 0x7610, R33 ;  /* 0x00007610ff217816 */ /* 0x000fe40000000021 */
[----:B------:R-:W-:Y:S02]  /*dee0*/  ISETP.GT.AND P3, PT, R38, 0x3c, PT ;  /* 0x0000003c2600780c */ /* 0x000fe40003f64270 */
[----:B------:R-:W-:Y:S01]  /*def0*/  PRMT R82, RZ, 0x7610, R82 ;  /* 0x00007610ff527816 */ /* 0x000fe20000000052 */
[----:B-1----:R-:W-:-:S02]  /*df00*/  @P0 IMAD.MOV.U32 R30, RZ, RZ, R37 ;  /* 0x000000ffff1e0224 */ /* 0x002fc400078e0025 */
[----:B------:R-:W-:Y:S01]  /*df10*/  @P0 IMAD.MOV.U32 R31, RZ, RZ, R40 ;  /* 0x000000ffff1f0224 */ /* 0x000fe200078e0028 */
[----:B0-----:R-:W2:Y:S04]  /*df20*/  LDL.LU R37, [R1+0x24c] ;  /* 0x00024c0001257983 */ /* 0x001ea80000300800 */
[----:B------:R0:W2:Y:S01]  /*df30*/  @P0 LDG.E.U8 R33, desc[UR14][R30.64] ;  /* 0x0000000e1e210981 */ /* 0x0000a2000c1e1100 */
[----:B------:R-:W-:Y:S01]  /*df40*/  PRMT R21, RZ, 0x7610, R21 ;  /* 0x00007610ff157816 */ /* 0x000fe20000000015 */
[----:B----4-:R-:W-:Y:S02]  /*df50*/  IMAD.X R36, R29, 0x1, R36, P5 ;  /* 0x000000011d247824 */ /* 0x010fe400028e0624 */
[----:B0-----:R-:W-:Y:S02]  /*df60*/  @P2 IMAD.MOV.U32 R30, RZ, RZ, R32 ;  /* 0x000000ffff1e2224 */ /* 0x001fe400078e0020 */
[----:B------:R-:W-:Y:S01]  /*df70*/  @P2 IMAD.MOV.U32 R31, RZ, RZ, R36 ;  /* 0x000000ffff1f2224 */ /* 0x000fe200078e0024 */
[----:B------:R-:W-:-:S04]  /*df80*/  IADD3 R39, P6, PT, R27, R39, RZ ;  /* 0x000000271b277210 */ /* 0x000fc80007fde0ff */
[----:B------:R0:W4:Y:S02]  /*df90*/  @P2 LDG.E.U8 R82, desc[UR14][R30.64] ;  /* 0x0000000e1e522981 */ /* 0x000124000c1e1100 */
[----:B0-----:R-:W-:Y:S02]  /*dfa0*/  @P3 IMAD.MOV.U32 R30, RZ, RZ, R39 ;  /* 0x000000ffff1e3224 */ /* 0x001fe400078e0027 */
[----:B---3--:R-:W-:-:S04]  /*dfb0*/  IMAD.X R41, R29, 0x1, R41, P6 ;  /* 0x000000011d297824 */ /* 0x008fc800030e0629 */
[----:B------:R-:W-:-:S05]  /*dfc0*/  @P3 IMAD.MOV.U32 R31, RZ, RZ, R41 ;  /* 0x000000ffff1f3224 */ /* 0x000fca00078e0029 */
[----:B------:R-:W3:Y:S01]  /*dfd0*/  @P3 LDG.E.U8 R21, desc[UR14][R30.64] ;  /* 0x0000000e1e153981 */ /* 0x000ee2000c1e1100 */
[----:B------:R-:W-:-:S03]  /*dfe0*/  IADD3 R35, P5, PT, R27, R35, RZ ;  /* 0x000000231b237210 */ /* 0x000fc60007fbe0ff */
[----:B------:R-:W-:Y:S04]  /*dff0*/  STL [R1+0x414], R32 ;  /* 0x0004142001007387 */ /* 0x000fe80000100800 */
[----:B--2---:R0:W-:Y:S01]  /*e000*/  STL [R1+0x8c], R33 ;  /* 0x00008c2101007387 */ /* 0x0041e20000100800 */
[----:B------:R-:W-:-:S03]  /*e010*/  IMAD.X R37, R29, 0x1, R37, P5 ;  /* 0x000000011d257824 */ /* 0x000fc600028e0625 */
[----:B0-----:R-:W2:Y:S04]  /*e020*/  LDL.LU R33, [R1+0x258] ;  /* 0x0002580001217983 */ /* 0x001ea80000300800 */
[----:B------:R0:W-:Y:S04]  /*e030*/  STL [R1+0x410], R36 ;  /* 0x0004102401007387 */ /* 0x0001e80000100800 */
[----:B0-----:R-:W2:Y:S04]  /*e040*/  LDL.LU R36, [R1+0x254] ;  /* 0x0002540001247983 */ /* 0x001ea80000300800 */
[----:B------:R-:W-:Y:S04]  /*e050*/  STL [R1+0x41c], R39 ;  /* 0x00041c2701007387 */ /* 0x000fe80000100800 */
[----:B------:R-:W2:Y:S04]  /*e060*/  LDL.LU R40, [R1+0x260] ;  /* 0x0002600001287983 */ /* 0x000ea80000300800 */
[----:B------:R-:W-:Y:S04]  /*e070*/  STL [R1+0x250], R35 ;  /* 0x0002502301007387 */ /* 0x000fe80000100800 */
[----:B------:R-:W2:Y:S04]  /*e080*/  LDL.LU R32, [R1+0x424] ;  /* 0x0004240001207983 */ /* 0x000ea80000300800 */
[----:B----4-:R-:W-:Y:S04]  /*e090*/  STL [R1+0x698], R82 ;  /* 0x0006985201007387 */ /* 0x010fe80000100800 */
[----:B------:R0:W-:Y:S04]  /*e0a0*/  STL [R1+0x418], R41 ;  /* 0x0004182901007387 */ /* 0x0001e80000100800 */
[----:B------:R-:W-:Y:S04]  /*e0b0*/  STL [R1+0x24c], R37 ;  /* 0x00024c2501007387 */ /* 0x000fe80000100800 */
[----:B---3--:R-:W-:Y:S04]  /*e0c0*/  STL [R1+0x69c], R21 ;  /* 0x00069c1501007387 */ /* 0x008fe80000100800 */
[----:B0-----:R-:W3:Y:S01]  /*e0d0*/  LDL.LU R41, [R1+0x25c] ;  /* 0x00025c0001297983 */ /* 0x001ee20000300800 */
[----:B------:R-:W-:-:S02]  /*e0e0*/  ISETP.GT.AND P0, PT, R38, 0x3d, PT ;  /* 0x0000003d2600780c */ /* 0x000fc40003f04270 */
[----:B------:R-:W-:Y:S01]  /*e0f0*/  PRMT R74, RZ, 0x7610, R74 ;  /* 0x00007610ff4a7816 */ /* 0x000fe2000000004a */
[----:B------:R-:W4:Y:S01]  /*e100*/  LDL.LU R39, [R1+0x420] ;  /* 0x0004200001277983 */ /* 0x000f220000300800 */
[----:B------:R-:W-:-:S09]  /*e110*/  ISETP.GT.AND P2, PT, R38, 0x3e, PT ;  /* 0x0000003e2600780c */ /* 0x000fd20003f44270 */
[----:B------:R-:W-:Y:S02]  /*e120*/  @P0 IMAD.MOV.U32 R30, RZ, RZ, R35 ;  /* 0x000000ffff1e0224 */ /* 0x000fe400078e0023 */
[----:B------:R-:W-:-:S05]  /*e130*/  @P0 IMAD.MOV.U32 R31, RZ, RZ, R37 ;  /* 0x000000ffff1f0224 */ /* 0x000fca00078e0025 */
[----:B------:R0:W4:Y:S01]  /*e140*/  @P0 LDG.E.U8 R74, desc[UR14][R30.64] ;  /* 0x0000000e1e4a0981 */ /* 0x000122000c1e1100 */
[----:B--2---:R-:W-:Y:S02]  /*e150*/  IADD3 R33, P5, PT, R27, R33, RZ ;  /* 0x000000211b217210 */ /* 0x004fe40007fbe0ff */
[----:B------:R-:W-:Y:S02]  /*e160*/  ISETP.GT.AND P3, PT, R38, 0x3f, PT ;  /* 0x0000003f2600780c */ /* 0x000fe40003f64270 */
[----:B------:R-:W-:Y:S01]  /*e170*/  PRMT R4, RZ, 0x7610, R4 ;  /* 0x00007610ff047816 */ /* 0x000fe20000000004 */
[----:B0-----:R-:W-:Y:S02]  /*e180*/  @P2 IMAD.MOV.U32 R30, RZ, RZ, R33 ;  /* 0x000000ffff1e2224 */ /* 0x001fe400078e0021 */
[----:B------:R-:W-:-:S04]  /*e190*/  IMAD.X R36, R29, 0x1, R36, P5 ;  /* 0x000000011d247824 */ /* 0x000fc800028e0624 */
[----:B------:R-:W-:Y:S01]  /*e1a0*/  @P2 IMAD.MOV.U32 R31, RZ, RZ, R36 ;  /* 0x000000ffff1f2224 */ /* 0x000fe200078e0024 */
[----:B------:R-:W-:-:S04]  /*e1b0*/  IADD3 R40, P6, PT, R27, R40, RZ ;  /* 0x000000281b287210 */ /* 0x000fc80007fde0ff */
[----:B------:R0:W2:Y:S01]  /*e1c0*/  @P2 LDG.E.U8 R4, desc[UR14][R30.64] ;  /* 0x0000000e1e042981 */ /* 0x0000a2000c1e1100 */
[----:B------:R-:W-:Y:S01]  /*e1d0*/  PRMT R9, RZ, 0x7610, R9 ;  /* 0x00007610ff097816 */ /* 0x000fe20000000009 */
[----:B0-----:R-:W-:Y:S02]  /*e1e0*/  @P3 IMAD.MOV.U32 R30, RZ, RZ, R40 ;  /* 0x000000ffff1e3224 */ /* 0x001fe400078e0028 */
[----:B---3--:R-:W-:-:S04]  /*e1f0*/  IMAD.X R41, R29, 0x1, R41, P6 ;  /* 0x000000011d297824 */ /* 0x008fc800030e0629 */
[----:B------:R-:W-:-:S05]  /*e200*/  @P3 IMAD.MOV.U32 R31, RZ, RZ, R41 ;  /* 0x000000ffff1f3224 */ /* 0x000fca00078e0029 */
[----:B------:R-:W3:Y:S04]  /*e210*/  @P3 LDG.E.U8 R9, desc[UR14][R30.64] ;  /* 0x0000000e1e093981 */ /* 0x000ee8000c1e1100 */
[----:B------:R-:W-:Y:S04]  /*e220*/  STL [R1+0x258], R33 ;  /* 0x0002582101007387 */ /* 0x000fe80000100800 */
[----:B------:R-:W3:Y:S04]  /*e230*/  LDL.LU R35, [R1+0x42c] ;  /* 0x00042c0001237983 */ /* 0x000ee80000300800 */
[----:B----4-:R-:W-:Y:S04]  /*e240*/  STL [R1+0x6a0], R74 ;  /* 0x0006a04a01007387 */ /* 0x010fe80000100800 */
[----:B------:R0:W-:Y:S04]  /*e250*/  STL [R1+0x254], R36 ;  /* 0x0002542401007387 */ /* 0x0001e80000100800 */
[----:B0-----:R-:W4:Y:S01]  /*e260*/  LDL.LU R36, [R1+0x428] ;  /* 0x0004280001247983 */ /* 0x001f220000300800 */
[----:B------:R-:W-:-:S03]  /*e270*/  IADD3 R32, P5, PT, R27, R32, RZ ;  /* 0x000000201b207210 */ /* 0x000fc60007fbe0ff */
[----:B------:R0:W-:Y:S02]  /*e280*/  STL [R1+0x260], R40 ;  /* 0x0002602801007387 */ /* 0x0001e40000100800 */
[----:B------:R-:W-:Y:S02]  /*e290*/  IMAD.X R39, R29, 0x1, R39, P5 ;  /* 0x000000011d277824 */ /* 0x000fe400028e0627 */
[----:B------:R-:W4:Y:S04]  /*e2a0*/  LDL.LU R37, [R1+0x434] ;  /* 0x0004340001257983 */ /* 0x000f280000300800 */
[----:B------:R-:W-:Y:S04]  /*e2b0*/  STL [R1+0x424], R32 ;  /* 0x0004242001007387 */ /* 0x000fe80000100800 */
[----:B------:R-:W4:Y:S04]  /*e2c0*/  LDL.LU R33, [R1+0x43c] ;  /* 0x00043c0001217983 */ /* 0x000f280000300800 */
[----:B--2---:R-:W-:Y:S04]  /*e2d0*/  STL [R1+0x6a4], R4 ;  /* 0x0006a40401007387 */ /* 0x004fe80000100800 */
[----:B------:R-:W-:Y:S04]  /*e2e0*/  STL [R1+0x25c], R41 ;  /* 0x00025c2901007387 */ /* 0x000fe80000100800 */
[----:B------:R1:W-:Y:S04]  /*e2f0*/  STL [R1+0x420], R39 ;  /* 0x0004202701007387 */ /* 0x0003e80000100800 */
[----:B---3--:R2:W-:Y:S04]  /*e300*/  STL [R1+0x6a8], R9 ;  /* 0x0006a80901007387 */ /* 0x0085e80000100800 */
[----:B0-----:R-:W3:Y:S01]  /*e310*/  LDL.LU R40, [R1+0x430] ;  /* 0x0004300001287983 */ /* 0x001ee20000300800 */
[----:B------:R-:W-:-:S02]  /*e320*/  ISETP.GT.AND P0, PT, R38, 0x40, PT ;  /* 0x000000402600780c */ /* 0x000fc40003f04270 */
[----:B------:R-:W-:Y:S02]  /*e330*/  ISETP.GT.AND P2, PT, R38, 0x41, PT ;  /* 0x000000412600780c */ /* 0x000fe40003f44270 */
[----:B------:R-:W-:Y:S02]  /*e340*/  IADD3 R35, P5, PT, R27, R35, RZ ;  /* 0x000000231b237210 */ /* 0x000fe40007fbe0ff */
[----:B------:R-:W-:Y:S02]  /*e350*/  PRMT R62, RZ, 0x7610, R62 ;  /* 0x00007610ff3e7816 */ /* 0x000fe4000000003e */
[----:B------:R-:W-:-:S05]  /*e360*/  PRMT R34, RZ, 0x7610, R34 ;  /* 0x00007610ff227816 */ /* 0x000fca0000000022 */
[----:B------:R-:W-:Y:S02]  /*e370*/  @P0 IMAD.MOV.U32 R30, RZ, RZ, R32 ;  /* 0x000000ffff1e0224 */ /* 0x000fe400078e0020 */
[----:B------:R-:W-:Y:S02]  /*e380*/  @P0 IMAD.MOV.U32 R31, RZ, RZ, R39 ;  /* 0x000000ffff1f0224 */ /* 0x000fe400078e0027 */
[----:B-1----:R-:W3:Y:S01]  /*e390*/  LDL.LU R39, [R1+0x438] ;  /* 0x0004380001277983 */ /* 0x002ee20000300800 */
[----:B----4-:R-:W-:-:S03]  /*e3a0*/  IMAD.X R36, R29, 0x1, R36, P5 ;  /* 0x000000011d247824 */ /* 0x010fc600028e0624 */
[----:B------:R0:W4:Y:S02]  /*e3b0*/  @P0 LDG.E.U8 R62, desc[UR14][R30.64] ;  /* 0x0000000e1e3e0981 */ /* 0x000124000c1e1100 */
[----:B0-----:R-:W-:Y:S02]  /*e3c0*/  @P2 IMAD.MOV.U32 R30, RZ, RZ, R35 ;  /* 0x000000ffff1e2224 */ /* 0x001fe400078e0023 */
[----:B------:R-:W-:-:S05]  /*e3d0*/  @P2 IMAD.MOV.U32 R31, RZ, RZ, R36 ;  /* 0x000000ffff1f2224 */ /* 0x000fca00078e0024 */
[----:B------:R0:W4:Y:S01]  /*e3e0*/  @P2 LDG.E.U8 R34, desc[UR14][R30.64] ;  /* 0x0000000e1e222981 */ /* 0x000122000c1e1100 */
[----:B------:R-:W-:Y:S02]  /*e3f0*/  ISETP.GT.AND P3, PT, R38, 0x42, PT ;  /* 0x000000422600780c */ /* 0x000fe40003f64270 */
[----:B------:R-:W-:Y:S02]  /*e400*/  IADD3 R37, P6, PT, R27, R37, RZ ;  /* 0x000000251b257210 */ /* 0x000fe40007fde0ff */
[----:B--2---:R-:W-:-:S09]  /*e410*/  PRMT R9, RZ, 0x7610, R9 ;  /* 0x00007610ff097816 */ /* 0x004fd20000000009 */
[----:B0-----:R-:W-:Y:S02]  /*e420*/  @P3 IMAD.MOV.U32 R30, RZ, RZ, R37 ;  /* 0x000000ffff1e3224 */ /* 0x001fe400078e0025 */
[----:B---3--:R-:W-:-:S04]  /*e430*/  IMAD.X R40, R29, 0x1, R40, P6 ;  /* 0x000000011d287824 */ /* 0x008fc800030e0628 */
[----:B------:R-:W-:-:S05]  /*e440*/  @P3 IMAD.MOV.U32 R31, RZ, RZ, R40 ;  /* 0x000000ffff1f3224 */ /* 0x000fca00078e0028 */
[----:B------:R0:W2:Y:S01]  /*e450*/  @P3 LDG.E.U8 R9, desc[UR14][R30.64] ;  /* 0x0000000e1e093981 */ /* 0x0000a2000c1e1100 */
[----:B------:R-:W-:Y:S02]  /*e460*/  ISETP.GT.AND P0, PT, R38, 0x43, PT ;  /* 0x000000432600780c */ /* 0x000fe40003f04270 */
[----:B------:R-:W-:Y:S01]  /*e470*/  IADD3 R33, P5, PT, R27, R33, RZ ;  /* 0x000000211b217210 */ /* 0x000fe20007fbe0ff */
[----:B------:R1:W-:Y:S04]  /*e480*/  STL [R1+0x42c], R35 ;  /* 0x00042c2301007387 */ /* 0x0003e80000100800 */
[----:B------:R-:W3:Y:S01]  /*e490*/  LDL.LU R32, [R1+0x444] ;  /* 0x0004440001207983 */ /* 0x000ee20000300800 */
[----:B------:R-:W-:-:S03]  /*e4a0*/  IMAD.X R39, R29, 0x1, R39, P5 ;  /* 0x000000011d277824 */ /* 0x000fc600028e0627 */
[----:B------:R0:W-:Y:S04]  /*e4b0*/  STL [R1+0x428], R36 ;  /* 0x0004282401007387 */ /* 0x0001e80000100800 */
[----:B-1----:R-:W3:Y:S01]  /*e4c0*/  LDL.LU R35, [R1+0x440] ;  /* 0x0004400001237983 */ /* 0x002ee20000300800 */
[----:B------:R-:W-:-:S03]  /*e4d0*/  PRMT R5, RZ, 0x7610, R5 ;  /* 0x00007610ff057816 */ /* 0x000fc60000000005 */
[----:B------:R-:W-:Y:S01]  /*e4e0*/  STL [R1+0x434], R37 ;  /* 0x0004342501007387 */ /* 0x000fe20000100800 */
[----:B0-----:R-:W-:-:S03]  /*e4f0*/  @P0 IMAD.MOV.U32 R30, RZ, RZ, R33 ;  /* 0x000000ffff1e0224 */ /* 0x001fc600078e0021 */
[----:B------:R-:W3:Y:S01]  /*e500*/  LDL.LU R36, [R1+0x268] ;  /* 0x0002680001247983 */ /* 0x000ee20000300800 */
[----:B------:R-:W-:-:S03]  /*e510*/  @P0 IMAD.MOV.U32 R31, RZ, RZ, R39 ;  /* 0x000000ffff1f0224 */ /* 0x000fc600078e0027 */
[----:B------:R-:W-:Y:S04]  /*e520*/  STL [R1+0x43c], R33 ;  /* 0x00043c2101007387 */ /* 0x000fe80000100800 */
[----:B----4-:R0:W-:Y:S04]  /*e530*/  STL [R1+0x78], R34 ;  /* 0x0000782201007387 */ /* 0x0101e80000100800 */
[----:B------:R1:W4:Y:S04]  /*e540*/  @P0 LDG.E.U8 R5, desc[UR14][R30.64] ;  /* 0x0000000e1e050981 */ /* 0x000328000c1e1100 */
[----:B0-----:R-:W4:Y:S04]  /*e550*/  LDL.LU R34, [R1+0x270] ;  /* 0x0002700001227983 */ /* 0x001f280000300800 */
[----:B------:R-:W-:Y:S04]  /*e560*/  STL [R1+0x430], R40 ;  /* 0x0004302801007387 */ /* 0x000fe80000100800 */
[----:B------:R-:W-:Y:S04]  /*e570*/  STL [R1+0x438], R39 ;  /* 0x0004382701007387 */ /* 0x000fe80000100800 */
[----:B------:R-:W4:Y:S04]  /*e580*/  LDL.LU R37, [R1+0x264] ;  /* 0x0002640001257983 */ /* 0x000f280000300800 */
[----:B--2---:R0:W-:Y:S04]  /*e590*/  STL [R1+0x6ac], R9 ;  /* 0x0006ac0901007387 */ /* 0x0041e80000100800 */
[----:B0-----:R-:W2:Y:S01]  /*e5a0*/  LDL.LU R9, [R1+0x26c] ;  /* 0x00026c0001097983 */ /* 0x001ea20000300800 */
[----:B------:R-:W-:-:S02]  /*e5b0*/  ISETP.GT.AND P2, PT, R38, 0x44, PT ;  /* 0x000000442600780c */ /* 0x000fc40003f44270 */
[----:B---3--:R-:W-:Y:S01]  /*e5c0*/  IADD3 R32, P5, PT, R27, R32, RZ ;  /* 0x000000201b207210 */ /* 0x008fe20007fbe0ff */
[----:B------:R-:W3:Y:S01]  /*e5d0*/  LDL.LU R33, [R1+0x278] ;  /* 0x0002780001217983 */ /* 0x000ee20000300800 */
[----:B------:R-:W-:-:S03]  /*e5e0*/  ISETP.GT.AND P3, PT, R38, 0x45, PT ;  /* 0x000000452600780c */ /* 0x000fc60003f64270 */
[----:B------:R-:W-:Y:S01]  /*e5f0*/  IMAD.X R35, R29, 0x1, R35, P5 ;  /* 0x000000011d237824 */ /* 0x000fe200028e0623 */
[----:B------:R-:W-:Y:S02]  /*e600*/  PRMT R17, RZ, 0x7610, R17 ;  /* 0x00007610ff117816 */ /* 0x000fe40000000011 */
[----:B------:R-:W-:-:S03]  /*e610*/  IADD3 R36, P6, PT, R27, R36, RZ ;  /* 0x000000241b247210 */ /* 0x000fc60007fde0ff */
[----:B-1----:R-:W-:Y:S02]  /*e620*/  @P2 IMAD.MOV.U32 R30, RZ, RZ, R32 ;  /* 0x000000ffff1e2224 */ /* 0x002fe400078e0020 */
[----:B------:R-:W-:Y:S01]  /*e630*/  @P2 IMAD.MOV.U32 R31, RZ, RZ, R35 ;  /* 0x000000ffff1f2224 */ /* 0x000fe200078e0023 */
[----:B------:R-:W-:Y:S01]  /*e640*/  STL [R1+0x444], R32 ;  /* 0x0004442001007387 */ /* 0x000fe20000100800 */
[----:B------:R-:W-:-:S03]  /*e650*/  PRMT R65, RZ, 0x7610, R65 ;  /* 0x00007610ff417816 */ /* 0x000fc60000000041 */
[----:B------:R0:W3:Y:S04]  /*e660*/  @P2 LDG.E.U8 R17, desc[UR14][R30.64] ;  /* 0x0000000e1e112981 */ /* 0x0000e8000c1e1100 */
[----:B----4-:R1:W-:Y:S04]  /*e670*/  STL [R1+0x6b0], R5 ;  /* 0x0006b00501007387 */ /* 0x0103e80000100800 */
[----:B------:R4:W-:Y:S01]  /*e680*/  STL [R1+0x440], R35 ;  /* 0x0004402301007387 */ /* 0x0009e20000100800 */
[----:B0-----:R-:W-:-:S03]  /*e690*/  @P3 IMAD.MOV.U32 R30, RZ, RZ, R36 ;  /* 0x000000ffff1e3224 */ /* 0x001fc600078e0024 */
[----:B-1----:R-:W3:Y:S01]  /*e6a0*/  LDL.LU R5, [R1+0x274] ;  /* 0x0002740001057983 */ /* 0x002ee20000300800 */
[----:B------:R-:W-:-:S04]  /*e6b0*/  IMAD.X R37, R29, 0x1, R37, P6 ;  /* 0x000000011d257824 */ /* 0x000fc800030e0625 */
[----:B------:R-:W-:-:S05]  /*e6c0*/  @P3 IMAD.MOV.U32 R31, RZ, RZ, R37 ;  /* 0x000000ffff1f3224 */ /* 0x000fca00078e0025 */
[----:B------:R0:W3:Y:S01]  /*e6d0*/  @P3 LDG.E.U8 R65, desc[UR14][R30.64] ;  /* 0x0000000e1e413981 */ /* 0x0000e2000c1e1100 */
[----:B------:R-:W-:Y:S02]  /*e6e0*/  ISETP.GT.AND P0, PT, R38, 0x46, PT ;  /* 0x000000462600780c */ /* 0x000fe40003f04270 */
[----:B------:R-:W-:Y:S02]  /*e6f0*/  IADD3 R34, P5, PT, R27, R34, RZ ;  /* 0x000000221b227210 */ /* 0x000fe40007fbe0ff */
[----:B------:R-:W-:-:S09]  /*e700*/  PRMT R24, RZ, 0x7610, R24 ;  /* 0x00007610ff187816 */ /* 0x000fd20000000018 */
[----:B0-----:R-:W-:Y:S02]  /*e710*/  @P0 IMAD.MOV.U32 R30, RZ, RZ, R34 ;  /* 0x000000ffff1e0224 */ /* 0x001fe400078e0022 */
[----:B--2---:R-:W-:-:S04]  /*e720*/  IMAD.X R9, R29, 0x1, R9, P5 ;  /* 0x000000011d097824 */ /* 0x004fc800028e0609 */
[----:B------:R-:W-:-:S05]  /*e730*/  @P0 IMAD.MOV.U32 R31, RZ, RZ, R9 ;  /* 0x000000ffff1f0224 */ /* 0x000fca00078e0009 */
[----:B------:R0:W2:Y:S01]  /*e740*/  @P0 LDG.E.U8 R24, desc[UR14][R30.64] ;  /* 0x0000000e1e180981 */ /* 0x0000a2000c1e1100 */
[----:B------:R-:W-:Y:S02]  /*e750*/  ISETP.GT.AND P2, PT, R38, 0x47, PT ;  /* 0x000000472600780c */ /* 0x000fe40003f44270 */
[----:B---3--:R-:W-:Y:S01]  /*e760*/  IADD3 R33, P5, PT, R27, R33, RZ ;  /* 0x000000211b217210 */ /* 0x008fe20007fbe0ff */
[----:B------:R1:W-:Y:S04]  /*e770*/  STL [R1+0x268], R36 ;  /* 0x0002682401007387 */ /* 0x0003e80000100800 */
[----:B----4-:R-:W3:Y:S04]  /*e780*/  LDL.LU R35, [R1+0x44c] ;  /* 0x00044c0001237983 */ /* 0x010ee80000300800 */
[----:B------:R4:W-:Y:S01]  /*e790*/  STL [R1+0x270], R34 ;  /* 0x0002702201007387 */ /* 0x0009e20000100800 */
[----:B------:R-:W-:-:S03]  /*e7a0*/  PRMT R10, RZ, 0x7610, R10 ;  /* 0x00007610ff0a7816 */ /* 0x000fc6000000000a */
[----:B------:R-:W3:Y:S01]  /*e7b0*/  LDL.LU R32, [R1+0x454] ;  /* 0x0004540001207983 */ /* 0x000ee20000300800 */
[----:B0-----:R-:W-:-:S03]  /*e7c0*/  @P2 IMAD.MOV.U32 R30, RZ, RZ, R33 ;  /* 0x000000ffff1e2224 */ /* 0x001fc600078e0021 */
[----:B------:R-:W-:Y:S04]  /*e7d0*/  STL [R1+0x6b4], R17 ;  /* 0x0006b41101007387 */ /* 0x000fe80000100800 */
[----:B------:R-:W-:Y:S01]  /*e7e0*/  STL [R1+0x264], R37 ;  /* 0x0002642501007387 */ /* 0x000fe20000100800 */
[----:B------:R-:W-:-:S03]  /*e7f0*/  IMAD.X R5, R29, 0x1, R5, P5 ;  /* 0x000000011d057824 */ /* 0x000fc600028e0605 */
[----:B------:R0:W-:Y:S01]  /*e800*/  STL [R1+0x26c], R9 ;  /* 0x00026c0901007387 */ /* 0x0001e20000100800 */
[----:B------:R-:W-:-:S03]  /*e810*/  @P2 IMAD.MOV.U32 R31, RZ, RZ, R5 ;  /* 0x000000ffff1f2224 */ /* 0x000fc600078e0005 */
[----:B-1----:R-:W3:Y:S04]  /*e820*/  LDL.LU R36, [R1+0x448] ;  /* 0x0004480001247983 */ /* 0x002ee80000300800 */
[----:B------:R1:W3:Y:S04]  /*e830*/  @P2 LDG.E.U8 R10, desc[UR14][R30.64] ;  /* 0x0000000e1e0a2981 */ /* 0x0002e8000c1e1100 */
[----:B------:R-:W-:Y:S04]  /*e840*/  STL [R1+0x6b8], R65 ;  /* 0x0006b84101007387 */ /* 0x000fe80000100800 */
[----:B----4-:R-:W4:Y:S04]  /*e850*/  LDL.LU R34, [R1+0x450] ;  /* 0x0004500001227983 */ /* 0x010f280000300800 */
[----:B0-----:R-:W4:Y:S04]  /*e860*/  LDL.LU R9, [R1+0x45c] ;  /* 0x00045c0001097983 */ /* 0x001f280000300800 */
[----:B------:R0:W-:Y:S04]  /*e870*/  STL [R1+0x278], R33 ;  /* 0x0002782101007387 */ /* 0x0001e80000100800 */
[----:B--2---:R-:W-:Y:S04]  /*e880*/  STL [R1+0x6bc], R24 ;  /* 0x0006bc1801007387 */ /* 0x004fe80000100800 */
[----:B------:R2:W-:Y:S04]  /*e890*/  STL [R1+0x274], R5 ;  /* 0x0002740501007387 */ /* 0x0005e80000100800 */
[----:B------:R-:W4:Y:S01]  /*e8a0*/  LDL.LU R17, [R1+0x458] ;  /* 0x0004580001117983 */ /* 0x000f220000300800 */
[----:B------:R-:W-:-:S02]  /*e8b0*/  ISETP.GT.AND P3, PT, R38, 0x48, PT ;  /* 0x000000482600780c */ /* 0x000fc40003f64270 */
[C---:B---3--:R-:W-:Y:S02]  /*e8c0*/  IADD3 R35, P6, PT, R27.reuse, R35, RZ ;  /* 0x000000231b237210 */ /* 0x048fe40007fde0ff */
[----:B------:R-:W-:Y:S02]  /*e8d0*/  ISETP.GT.AND P0, PT, R38, 0x49, PT ;  /* 0x000000492600780c */ /* 0x000fe40003f04270 */
[----:B------:R-:W-:Y:S01]  /*e8e0*/  IADD3 R32, P5, PT, R27, R32, RZ ;  /* 0x000000201b207210 */ /* 0x000fe20007fbe0ff */
[----:B------:R3:W-:Y:S01]  /*e8f0*/  STL [R1+0x44c], R35 ;  /* 0x00044c2301007387 */ /* 0x0007e20000100800 */
[----:B------:R-:W-:-:S03]  /*e900*/  PRMT R61, RZ, 0x7610, R61 ;  /* 0x00007610ff3d7816 */ /* 0x000fc6000000003d */
[----:B0-----:R-:W4:Y:S02]  /*e910*/  LDL.LU R33, [R1+0x464] ;  /* 0x0004640001217983 */ /* 0x001f240000300800 */
[----:B-1----:R-:W-:Y:S02]  /*e920*/  @P3 IMAD.MOV.U32 R30, RZ, RZ, R35 ;  /* 0x000000ffff1e3224 */ /* 0x002fe400078e0023 */
[----:B------:R0:W-:Y:S04]  /*e930*/  STL [R1+0x454], R32 ;  /* 0x0004542001007387 */ /* 0x0001e80000100800 */
[----:B--2---:R-:W2:Y:S01]  /*e940*/  LDL.LU R5, [R1+0x46c] ;  /* 0x00046c0001057983 */ /* 0x004ea20000300800 */
[----:B------:R-:W-:-:S03]  /*e950*/  IMAD.X R36, R29, 0x1, R36, P6 ;  /* 0x000000011d247824 */ /* 0x000fc600030e0624 */
[----:B------:R1:W-:Y:S01]  /*e960*/  STL [R1+0x6c0], R10 ;  /* 0x0006c00a01007387 */ /* 0x0003e20000100800 */
[----:B------:R-:W-:-:S03]  /*e970*/  @P3 IMAD.MOV.U32 R31, RZ, RZ, R36 ;  /* 0x000000ffff1f3224 */ /* 0x000fc600078e0024 */
[----:B------:R-:W-:Y:S01]  /*e980*/  STL [R1+0x448], R36 ;  /* 0x0004482401007387 */ /* 0x000fe20000100800 */
[----:B------:R-:W-:-:S03]  /*e990*/  PRMT R24, RZ, 0x7610, R24 ;  /* 0x00007610ff187816 */ /* 0x000fc60000000018 */
[----:B------:R0:W2:Y:S01]  /*e9a0*/  @P3 LDG.E.U8 R61, desc[UR14][R30.64] ;  /* 0x0000000e1e3d3981 */ /* 0x0000a2000c1e1100 */
[----:B----4-:R-:W-:-:S05]  /*e9b0*/  IMAD.X R34, R29, 0x1, R34, P5 ;  /* 0x000000011d227824 */ /* 0x010fca00028e0622 */
[----:B------:R-:W-:Y:S01]  /*e9c0*/  STL [R1+0x450], R34 ;  /* 0x0004502201007387 */ /* 0x000fe20000100800 */
[----:B0-----:R-:W-:-:S03]  /*e9d0*/  @P0 IMAD.MOV.U32 R30, RZ, RZ, R32 ;  /* 0x000000ffff1e0224 */ /* 0x001fc600078e0020 */
[----:B---3--:R-:W3:Y:S01]  /*e9e0*/  LDL.LU R35, [R1+0x460] ;  /* 0x0004600001237983 */ /* 0x008ee20000300800 */
[----:B------:R-:W-:-:S03]  /*e9f0*/  @P0 IMAD.MOV.U32 R31, RZ, RZ, R34 ;  /* 0x000000ffff1f0224 */ /* 0x000fc600078e0022 */
[----:B------:R-:W4:Y:S01]  /*ea00*/  LDL.LU R32, [R1+0x468] ;  /* 0x0004680001207983 */ /* 0x000f220000300800 */
[----:B------:R-:W-:-:S03]  /*ea10*/  ISETP.GT.AND P2, PT, R38, 0x4a, PT ;  /* 0x0000004a2600780c */ /* 0x000fc60003f44270 */
[----:B------:R0:W4:Y:S01]  /*ea20*/  @P0 LDG.E.U8 R24, desc[UR14][R30.64] ;  /* 0x0000000e1e180981 */ /* 0x000122000c1e1100 */
[----:B------:R-:W-:Y:S02]  /*ea30*/  IADD3 R9, P5, PT, R27, R9, RZ ;  /* 0x000000091b097210 */ /* 0x000fe40007fbe0ff */
[----:B------:R-:W-:Y:S01]  /*ea40*/  PRMT R4, RZ, 0x7610, R4 ;  /* 0x00007610ff047816 */ /* 0x000fe20000000004 */
[----:B-1----:R-:W4:Y:S06]  /*ea50*/  LDL.LU R10, [R1+0x280] ;  /* 0x00028000010a7983 */ /* 0x002f2c0000300800 */
[----:B0-----:R-:W-:-:S02]  /*ea60*/  @P2 IMAD.MOV.U32 R30, RZ, RZ, R9 ;  /* 0x000000ffff1e2224 */ /* 0x001fc400078e0009 */
[----:B------:R-:W-:-:S04]  /*ea70*/  IMAD.X R17, R29, 0x1, R17, P5 ;  /* 0x000000011d117824 */ /* 0x000fc800028e0611 */
[----:B------:R-:W-:-:S05]  /*ea80*/  @P2 IMAD.MOV.U32 R31, RZ, RZ, R17 ;  /* 0x000000ffff1f2224 */ /* 0x000fca00078e0011 */
[----:B------:R0:W4:Y:S01]  /*ea90*/  @P2 LDG.E.U8 R4, desc[UR14][R30.64] ;  /* 0x0000000e1e042981 */ /* 0x000122000c1e1100 */
[C---:B------:R-:W-:Y:S02]  /*eaa0*/  ISETP.GT.AND P3, PT, R38.reuse, 0x4b, PT ;  /* 0x0000004b2600780c */ /* 0x040fe40003f64270 */
[C---:B------:R-:W-:Y:S02]  /*eab0*/  IADD3 R33, P6, PT, R27.reuse, R33, RZ ;  /* 0x000000211b217210 */ /* 0x040fe40007fde0ff */
[----:B------:R-:W-:Y:S02]  /*eac0*/  ISETP.GT.AND P0, PT, R38, 0x4c, PT ;  /* 0x0000004c2600780c */ /* 0x000fe40003f04270 */
[----:B------:R-:W-:Y:S02]  /*ead0*/  PRMT R13, RZ, 0x7610, R13 ;  /* 0x00007610ff0d7816 */ /* 0x000fe4000000000d */
[----:B--2---:R-:W-:-:S05]  /*eae0*/  IADD3 R5, P5, PT, R27, R5, RZ ;  /* 0x000000051b057210 */ /* 0x004fca0007fbe0ff */
[----:B0-----:R-:W-:Y:S01]  /*eaf0*/  @P3 IMAD.MOV.U32 R30, RZ, RZ, R33 ;  /* 0x000000ffff1e3224 */ /* 0x001fe200078e0021 */
[----:B------:R-:W-:Y:S01]  /*eb00*/  STL [R1+0x45c], R9 ;  /* 0x00045c0901007387 */ /* 0x000fe20000100800 */
[----:B------:R-:W-:Y:S01]  /*eb10*/  PRMT R12, RZ, 0x7610, R12 ;  /* 0x00007610ff0c7816 */ /* 0x000fe2000000000c */
[----:B---3--:R-:W-:-:S04]  /*eb20*/  IMAD.X R35, R29, 0x1, R35, P6 ;  /* 0x000000011d237824 */ /* 0x008fc800030e0623 */
[----:B------:R-:W-:Y:S02]  /*eb30*/  @P3 IMAD.MOV.U32 R31, RZ, RZ, R35 ;  /* 0x000000ffff1f3224 */ /* 0x000fe400078e0023 */
[----:B----4-:R-:W-:Y:S01]  /*eb40*/  IMAD.X R32, R29, 0x1, R32, P5 ;  /* 0x000000011d207824 */ /* 0x010fe200028e0620 */
[----:B------:R0:W-:Y:S04]  /*eb50*/  STL [R1+0x5c], R24 ;  /* 0x00005c1801007387 */ /* 0x0001e80000100800 */
[----:B------:R1:W2:Y:S04]  /*eb60*/  @P3 LDG.E.U8 R13, desc[UR14][R30.64] ;  /* 0x0000000e1e0d3981 */ /* 0x0002a8000c1e1100 */
[----:B0-----:R-:W3:Y:S04]  /*eb70*/  LDL.LU R24, [R1+0x27c] ;  /* 0x00027c0001187983 */ /* 0x001ee80000300800 */
[----:B------:R0:W-:Y:S01]  /*eb80*/  STL [R1+0x458], R17 ;  /* 0x0004581101007387 */ /* 0x0001e20000100800 */
[----:B-1----:R-:W-:-:S02]  /*eb90*/  @P0 IMAD.MOV.U32 R30, RZ, RZ, R5 ;  /* 0x000000ffff1e0224 */ /* 0x002fc400078e0005 */
[----:B------:R-:W-:Y:S01]  /*eba0*/  @P0 IMAD.MOV.U32 R31, RZ, RZ, R32 ;  /* 0x000000ffff1f0224 */ /* 0x000fe200078e0020 */
[----:B------:R-:W4:Y:S04]  /*ebb0*/  LDL.LU R34, [R1+0x284] ;  /* 0x0002840001227983 */ /* 0x000f280000300800 */
[----:B------:R1:W-:Y:S04]  /*ebc0*/  STL [R1+0x464], R33 ;  /* 0x0004642101007387 */ /* 0x0003e80000100800 */
[----:B0-----:R-:W4:Y:S04]  /*ebd0*/  LDL.LU R17, [R1+0x288] ;  /* 0x0002880001117983 */ /* 0x001f280000300800 */
[----:B------:R0:W4:Y:S04]  /*ebe0*/  @P0 LDG.E.U8 R12, desc[UR14][R30.64] ;  /* 0x0000000e1e0c0981 */ /* 0x000128000c1e1100 */
[----:B------:R-:W-:Y:S04]  /*ebf0*/  STL [R1+0x46c], R5 ;  /* 0x00046c0501007387 */ /* 0x000fe80000100800 */
[----:B------:R-:W4:Y:S04]  /*ec00*/  LDL.LU R9, [R1+0x290] ;  /* 0x0002900001097983 */ /* 0x000f280000300800 */
[----:B------:R-:W-:Y:S04]  /*ec10*/  STL [R1+0x6c4], R4 ;  /* 0x0006c40401007387 */ /* 0x000fe80000100800 */
[----:B------:R-:W-:Y:S04]  /*ec20*/  STL [R1+0x460], R35 ;  /* 0x0004602301007387 */ /* 0x000fe80000100800 */
[----:B------:R0:W-:Y:S04]  /*ec30*/  STL [R1+0x468], R32 ;  /* 0x0004682001007387 */ /* 0x0001e80000100800 */
[----:B-1----:R-:W4:Y:S01]  /*ec40*/  LDL.LU R33, [R1+0x28c] ;  /* 0x00028c0001217983 */ /* 0x002f220000300800 */
[----:B------:R-:W-:-:S02]  /*ec50*/  ISETP.GT.AND P2, PT, R38, 0x4d, PT ;  /* 0x0000004d2600780c */ /* 0x000fc40003f44270 */
[----:B------:R-:W-:Y:S02]  /*ec60*/  IADD3 R10, P5, PT, R27, R10, RZ ;  /* 0x0000000a1b0a7210 */ /* 0x000fe40007fbe0ff */
[----:B------:R-:W-:-:S09]  /*ec70*/  ISETP.GT.AND P3, PT, R38, 0x4e, PT ;  /* 0x0000004e2600780c */ /* 0x000fd20003f64270 */
[----:B0-----:R-:W-:Y:S01]  /*ec80*/  @P2 IMAD.MOV.U32 R30, RZ, RZ, R10 ;  /* 0x000000ffff1e2224 */ /* 0x001fe200078e000a */
[----:B------:R-:W-:Y:S01]  /*ec90*/  PRMT R19, RZ, 0x7610, R19 ;  /* 0x00007610ff137816 */ /* 0x000fe20000000013 */
[----:B--2---:R-:W-:Y:S04]  /*eca0*/  STL [R1+0x6c8], R13 ;  /* 0x0006c80d01007387 */ /* 0x004fe80000100800 */
[----:B------:R-:W2:Y:S01]  /*ecb0*/  LDL.LU R32, [R1+0x470] ;  /* 0x0004700001207983 */ /* 0x000ea20000300800 */
[----:B---3--:R-:W-:-:S03]  /*ecc0*/  IMAD.X R24, R29, 0x1, R24, P5 ;  /* 0x000000011d187824 */ /* 0x008fc600028e0618 */
[----:B------:R-:W3:Y:S01]  /*ecd0*/  LDL.LU R5, [R1+0x474] ;  /* 0x0004740001057983 */ /* 0x000ee20000300800 */
[----:B------:R-:W-:-:S03]  /*ece0*/  @P2 IMAD.MOV.U32 R31, RZ, RZ, R24 ;  /* 0x000000ffff1f2224 */ /* 0x000fc600078e0018 */
[----:B------:R-:W-:Y:S04]  /*ecf0*/  STL [R1+0x280], R10 ;  /* 0x0002800a01007387 */ /* 0x000fe80000100800 */
[----:B------:R0:W2:Y:S01]  /*ed00*/  @P2 LDG.E.U8 R19, desc[UR14][R30.64] ;  /* 0x0000000e1e132981 */ /* 0x0000a2000c1e1100 */
[----:B----4-:R-:W-:-:S03]  /*ed10*/  IADD3 R17, P6, PT, R27, R17, RZ ;  /* 0x000000111b117210 */ /* 0x010fc60007fde0ff */
[----:B------:R-:W-:Y:S04]  /*ed20*/  STL [R1+0x6cc], R12 ;  /* 0x0006cc0c01007387 */ /* 0x000fe80000100800 */
[----:B------:R1:W-:Y:S04]  /*ed30*/  STL [R1+0x27c], R24 ;  /* 0x00027c1801007387 */ /* 0x0003e80000100800 */
[----:B-1----:R-:W4:Y:S04]  /*ed40*/  LDL.LU R24, [R1+0x478] ;  /* 0x0004780001187983 */ /* 0x002f280000300800 */
[----:B------:R1:W-:Y:S04]  /*ed50*/  STL [R1+0x288], R17 ;  /* 0x0002881101007387 */ /* 0x0003e80000100800 */
[----:B------:R-:W4:Y:S01]  /*ed60*/  LDL.LU R10, [R1+0x47c] ;  /* 0x00047c00010a7983 */ /* 0x000f220000300800 */
[----:B------:R-:W-:Y:S01]  /*ed70*/  IADD3 R9, P5, PT, R27, R9, RZ ;  /* 0x000000091b097210 */ /* 0x000fe20007fbe0ff */
[----:B------:R-:W-:-:S04]  /*ed80*/  IMAD.X R34, R29, 0x1, R34, P6 ;  /* 0x000000011d227824 */ /* 0x000fc800030e0622 */
[----:B------:R1:W-:Y:S04]  /*ed90*/  STL [R1+0x290], R9 ;  /* 0x0002900901007387 */ /* 0x0003e80000100800 */
[----:B------:R-:W4:Y:S01]  /*eda0*/  LDL.LU R4, [R1+0x484] ;  /* 0x0004840001047983 */ /* 0x000f220000300800 */
[----:B0-----:R-:W-:-:S03]  /*edb0*/  @P3 IMAD.MOV.U32 R30, RZ, RZ, R17 ;  /* 0x000000ffff1e3224 */ /* 0x001fc600078e0011 */
[----:B------:R-:W-:Y:S01]  /*edc0*/  STL [R1+0x284], R34 ;  /* 0x0002842201007387 */ /* 0x000fe20000100800 */
[----:B------:R-:W-:-:S05]  /*edd0*/  IMAD.X R33, R29, 0x1, R33, P5 ;  /* 0x000000011d217824 */ /* 0x000fca00028e0621 */
[----:B------:R-:W-:Y:S04]  /*ede0*/  STL [R1+0x28c], R33 ;  /* 0x00028c2101007387 */ /* 0x000fe80000100800 */
[----:B-1----:R-:W4:Y:S01]  /*edf0*/  LDL.LU R17, [R1+0x480] ;  /* 0x0004800001117983 */ /* 0x002f220000300800 */
[C---:B------:R-:W-:Y:S01]  /*ee00*/  ISETP.GT.AND P0, PT, R38.reuse, 0x4f, PT ;  /* 0x0000004f2600780c */ /* 0x040fe20003f04270 */
[----:B------:R-:W-:Y:S01]  /*ee10*/  @P3 IMAD.MOV.U32 R31, RZ, RZ, R34 ;  /* 0x000000ffff1f3224 */ /* 0x000fe200078e0022 */
[----:B------:R-:W-:Y:S01]  /*ee20*/  PRMT R25, RZ, 0x7610, R25 ;  /* 0x00007610ff197816 */ /* 0x000fe20000000019 */
[----:B------:R-:W4:Y:S01]  /*ee30*/  LDL.LU R13, [R1+0x488] ;  /* 0x00048800010d7983 */ /* 0x000f220000300800 */
[----:B------:R-:W-:Y:S02]  /*ee40*/  ISETP.GT.AND P2, PT, R38, 0x50, PT ;  /* 0x000000502600780c */ /* 0x000fe40003f44270 */
[----:B------:R-:W-:-:S02]  /*ee50*/  PRMT R7, RZ, 0x7610, R7 ;  /* 0x00007610ff077816 */ /* 0x000fc40000000007 */
[----:B------:R0:W4:Y:S05]  /*ee60*/  @P3 LDG.E.U8 R25, desc[UR14][R30.64] ;  /* 0x0000000e1e193981 */ /* 0x00012a000c1e1100 */
[----:B0-----:R-:W-:Y:S02]  /*ee70*/  @P0 IMAD.MOV.U32 R30, RZ, RZ, R9 ;  /* 0x000000ffff1e0224 */ /* 0x001fe400078e0009 */
[----:B------:R-:W-:Y:S01]  /*ee80*/  @P0 IMAD.MOV.U32 R31, RZ, RZ, R33 ;  /* 0x000000ffff1f0224 */ /* 0x000fe200078e0021 */
[----:B------:R-:W4:Y:S04]  /*ee90*/  LDL.LU R9, [R1+0x48c] ;  /* 0x00048c0001097983 */ /* 0x000f280000300800 */
[----:B------:R0:W4:Y:S01]  /*eea0*/  @P0 LDG.E.U8 R7, desc[UR14][R30.64] ;  /* 0x0000000e1e070981 */ /* 0x000122000c1e1100 */
[----:B---3--:R-:W-:-:S05]  /*eeb0*/  IADD3 R5, P5, PT, R27, R5, RZ ;  /* 0x000000051b057210 */ /* 0x008fca0007fbe0ff */
[----:B--2---:R-:W-:Y:S01]  /*eec0*/  IMAD.X R32, R29, 0x1, R32, P5 ;  /* 0x000000011d207824 */ /* 0x004fe200028e0620 */
[----:B------:R-:W-:Y:S03]  /*eed0*/  STL [R1+0x474], R5 ;  /* 0x0004740501007387 */ /* 0x000fe60000100800 */
[----:B0-----:R-:W-:Y:S01]  /*eee0*/  @P2 IMAD.MOV.U32 R31, RZ, RZ, R32 ;  /* 0x000000ffff1f2224 */ /* 0x001fe200078e0020 */
[----:B------:R0:W-:Y:S01]  /*eef0*/  STL [R1+0x470], R32 ;  /* 0x0004702001007387 */ /* 0x0001e20000100800 */
[----:B------:R-:W-:-:S03]  /*ef00*/  ISETP.GT.AND P3, PT, R38, 0x51, PT ;  /* 0x000000512600780c */ /* 0x000fc60003f64270 */
[----:B0-----:R-:W2:Y:S01]  /*ef10*/  LDL.LU R32, [R1+0x490] ;  /* 0x0004900001207983 */ /* 0x001ea20000300800 */
[----:B------:R-:W-:Y:S01]  /*ef20*/  PRMT R60, RZ, 0x7610, R60 ;  /* 0x00007610ff3c7816 */ /* 0x000fe2000000003c */
[----:B------:R-:W-:-:S05]  /*ef30*/  @P2 IMAD.MOV.U32 R30, RZ, RZ, R5 ;  /* 0x000000ffff1e2224 */ /* 0x000fca00078e0005 */
[----:B------:R0:W3:Y:S01]  /*ef40*/  @P2 LDG.E.U8 R60, desc[UR14][R30.64] ;  /* 0x0000000e1e3c2981 */ /* 0x0000e2000c1e1100 */
[----:B----4-:R-:W-:-:S05]  /*ef50*/  IADD3 R10, P6, PT, R27, R10, RZ ;  /* 0x0000000a1b0a7210 */ /* 0x010fca0007fde0ff */
[----:B------:R1:W-:Y:S04]  /*ef60*/  STL [R1+0x47c], R10 ;  /* 0x00047c0a01007387 */ /* 0x0003e80000100800 */
[----:B------:R-:W4:Y:S01]  /*ef70*/  LDL.LU R12, [R1+0x494] ;  /* 0x00049400010c7983 */ /* 0x000f220000300800 */
[----:B------:R-:W-:Y:S01]  /*ef80*/  IADD3 R4, P5, PT, R27, R4, RZ ;  /* 0x000000041b047210 */ /* 0x000fe20007fbe0ff */
[----:B------:R-:W-:-:S04]  /*ef90*/  IMAD.X R24, R29, 0x1, R24, P6 ;  /* 0x000000011d187824 */ /* 0x000fc800030e0618 */
[----:B------:R-:W-:Y:S04]  /*efa0*/  STL [R1+0x484], R4 ;  /* 0x0004840401007387 */ /* 0x000fe80000100800 */
[----:B------:R-:W2:Y:S01]  /*efb0*/  LDL.LU R5, [R1+0x298] ;  /* 0x0002980001057983 */ /* 0x000ea20000300800 */
[----:B0-----:R-:W-:-:S03]  /*efc0*/  @P3 IMAD.MOV.U32 R30, RZ, RZ, R10 ;  /* 0x000000ffff1e3224 */ /* 0x001fc600078e000a */
[----:B------:R-:W-:Y:S01]  /*efd0*/  STL [R1+0x478], R24 ;  /* 0x0004781801007387 */ /* 0x000fe20000100800 */
[----:B------:R-:W-:-:S05]  /*efe0*/  IMAD.X R17, R29, 0x1, R17, P5 ;  /* 0x000000011d117824 */ /* 0x000fca00028e0611 */
[----:B------:R0:W-:Y:S04]  /*eff0*/  STL [R1+0x480], R17 ;  /* 0x0004801101007387 */ /* 0x0001e80000100800 */
[----:B-1----:R-:W3:Y:S01]  /*f000*/  LDL.LU R10, [R1+0x294] ;  /* 0x00029400010a7983 */ /* 0x002ee20000300800 */
[C---:B------:R-:W-:Y:S01]  /*f010*/  ISETP.GT.AND P0, PT, R38.reuse, 0x52, PT ;  /* 0x000000522600780c */ /* 0x040fe20003f04270 */
[----:B------:R-:W-:Y:S01]  /*f020*/  @P3 IMAD.MOV.U32 R31, RZ, RZ, R24 ;  /* 0x000000ffff1f3224 */ /* 0x000fe200078e0018 */
[----:B------:R-:W-:Y:S02]  /*f030*/  PRMT R82, RZ, 0x7610, R82 ;  /* 0x00007610ff527816 */ /* 0x000fe40000000052 */
[----:B------:R-:W-:Y:S02]  /*f040*/  ISETP.GT.AND P2, PT, R38, 0x53, PT ;  /* 0x000000532600780c */ /* 0x000fe40003f44270 */
[----:B------:R-:W-:-:S02]  /*f050*/  PRMT R74, RZ, 0x7610, R74 ;  /* 0x00007610ff4a7816 */ /* 0x000fc4000000004a */
[----:B------:R1:W3:Y:S01]  /*f060*/  @P3 LDG.E.U8 R82, desc[UR14][R30.64] ;  /* 0x0000000e1e523981 */ /* 0x0002e2000c1e1100 */
[----:B------:R-:W-:-:S05]  /*f070*/  IADD3 R9, P5, PT, R27, R9, RZ ;  /* 0x000000091b097210 */ /* 0x000fca0007fbe0ff */
[----:B------:R-:W-:Y:S02]  /*f080*/  IMAD.X R13, R29, 0x1, R13, P5 ;  /* 0x000000011d0d7824 */ /* 0x000fe400028e060d */
[----:B-1----:R-:W-:Y:S02]  /*f090*/  @P0 IMAD.MOV.U32 R31, RZ, RZ, R17 ;  /* 0x000000ffff1f0224 */ /* 0x002fe400078e0011 */
[----:B------:R-:W-:Y:S01]  /*f0a0*/  @P0 IMAD.MOV.U32 R30, RZ, RZ, R4 ;  /* 0x000000ffff1e0224 */ /* 0x000fe200078e0004 */
[----:B0-----:R-:W3:Y:S04]  /*f0b0*/  LDL.LU R17, [R1+0x29c] ;  /* 0x00029c0001117983 */ /* 0x001ee80000300800 */
[----:B------:R-:W3:Y:S04]  /*f0c0*/  LDL.LU R4, [R1+0x2a0] ;  /* 0x0002a00001047983 */ /* 0x000ee80000300800 */
[----:B------:R-:W-:Y:S04]  /*f0d0*/  STL [R1+0x48c], R9 ;  /* 0x00048c0901007387 */ /* 0x000fe80000100800 */
[----:B------:R0:W-:Y:S04]  /*f0e0*/  STL [R1+0x488], R13 ;  /* 0x0004880d01007387 */ /* 0x0001e80000100800 */
[----:B------:R1:W3:Y:S04]  /*f0f0*/  @P0 LDG.E.U8 R74, desc[UR14][R30.64] ;  /* 0x0000000e1e4a0981 */ /* 0x0002e8000c1e1100 */
[----:B------:R-:W3:Y:S01]  /*f100*/  LDL.LU R24, [R1+0x2a4] ;  /* 0x0002a40001187983 */ /* 0x000ee20000300800 */
[----:B------:R-:W-:Y:S01]  /*f110*/  ISETP.GT.AND P3, PT, R38, 0x54, PT ;  /* 0x000000542600780c */ /* 0x000fe20003f64270 */
[----:B-1----:R-:W-:Y:S01]  /*f120*/  @P2 IMAD.MOV.U32 R31, RZ, RZ, R13 ;  /* 0x000000ffff1f2224 */ /* 0x002fe200078e000d */
[----:B------:R-:W-:Y:S01]  /*f130*/  PRMT R6, RZ, 0x7610, R6 ;  /* 0x00007610ff067816 */ /* 0x000fe20000000006 */
[----:B------:R-:W-:-:S05]  /*f140*/  @P2 IMAD.MOV.U32 R30, RZ, RZ, R9 ;  /* 0x000000ffff1e2224 */ /* 0x000fca00078e0009 */
[----:B------:R1:W3:Y:S01]  /*f150*/  @P2 LDG.E.U8 R6, desc[UR14][R30.64] ;  /* 0x0000000e1e062981 */ /* 0x0002e2000c1e1100 */
[----:B----4-:R-:W-:-:S05]  /*f160*/  IADD3 R12, P6, PT, R27, R12, RZ ;  /* 0x0000000c1b0c7210 */ /* 0x010fca0007fde0ff */
[----:B------:R4:W-:Y:S04]  /*f170*/  STL [R1+0x494], R12 ;  /* 0x0004940c01007387 */ /* 0x0009e80000100800 */
[----:B0-----:R-:W3:Y:S01]  /*f180*/  LDL.LU R13, [R1+0x2a8] ;  /* 0x0002a800010d7983 */ /* 0x001ee20000300800 */
[----:B--2---:R-:W-:Y:S01]  /*f190*/  IADD3 R5, P5, PT, R27, R5, RZ ;  /* 0x000000051b057210 */ /* 0x004fe20007fbe0ff */
[----:B------:R-:W-:-:S04]  /*f1a0*/  IMAD.X R32, R29, 0x1, R32, P6 ;  /* 0x000000011d207824 */ /* 0x000fc800030e0620 */
[----:B------:R-:W-:Y:S04]  /*f1b0*/  STL [R1+0x298], R5 ;  /* 0x0002980501007387 */ /* 0x000fe80000100800 */
[----:B------:R-:W2:Y:S01]  /*f1c0*/  LDL.LU R9, [R1+0x49c] ;  /* 0x00049c0001097983 */ /* 0x000ea20000300800 */
[----:B-1----:R-:W-:-:S03]  /*f1d0*/  @P3 IMAD.MOV.U32 R30, RZ, RZ, R12 ;  /* 0x000000ffff1e3224 */ /* 0x002fc600078e000c */
[----:B------:R-:W-:Y:S01]  /*f1e0*/  STL [R1+0x490], R32 ;  /* 0x0004902001007387 */ /* 0x000fe20000100800 */
[----:B---3--:R-:W-:-:S05]  /*f1f0*/  IMAD.X R10, R29, 0x1, R10, P5 ;  /* 0x000000011d0a7824 */ /* 0x008fca00028e060a */
[----:B------:R0:W-:Y:S04]  /*f200*/  STL [R1+0x294], R10 ;  /* 0x0002940a01007387 */ /* 0x0001e80000100800 */
[----:B----4-:R-:W3:Y:S01]  /*f210*/  LDL.LU R12, [R1+0x498] ;  /* 0x00049800010c7983 */ /* 0x010ee20000300800 */
[C---:B------:R-:W-:Y:S01]  /*f220*/  ISETP.GT.AND P0, PT, R38.reuse, 0x55, PT ;  /* 0x000000552600780c */ /* 0x040fe20003f04270 */
[----:B------:R-:W-:Y:S01]  /*f230*/  @P3 IMAD.MOV.U32 R31, RZ, RZ, R32 ;  /* 0x000000ffff1f3224 */ /* 0x000fe200078e0020 */
[----:B------:R-:W-:Y:S02]  /*f240*/  PRMT R11, RZ, 0x7610, R11 ;  /* 0x00007610ff0b7816 */ /* 0x000fe4000000000b */
[----:B------:R-:W-:Y:S02]  /*f250*/  ISETP.GT.AND P2, PT, R38, 0x56, PT ;  /* 0x000000562600780c */ /* 0x000fe40003f44270 */
[----:B------:R-:W-:-:S02]  /*f260*/  PRMT R20, RZ, 0x7610, R20 ;  /* 0x00007610ff147816 */ /* 0x000fc40000000014 */
[----:B------:R1:W4:Y:S01]  /*f270*/  @P3 LDG.E.U8 R11, desc[UR14][R30.64] ;  /* 0x0000000e1e0b3981 */ /* 0x000322000c1e1100 */
[----:B------:R-:W-:-:S04]  /*f280*/  IADD3 R4, P5, PT, R27, R4, RZ ;  /* 0x000000041b047210 */ /* 0x000fc80007fbe0ff */
[----:B-1----:R-:W-:Y:S02]  /*f290*/  @P0 IMAD.MOV.U32 R31, RZ, RZ, R10 ;  /* 0x000000ffff1f0224 */ /* 0x002fe400078e000a */
[----:B------:R-:W-:Y:S01]  /*f2a0*/  @P0 IMAD.MOV.U32 R30, RZ, RZ, R5 ;  /* 0x000000ffff1e0224 */ /* 0x000fe200078e0005 */
[----:B0-----:R-:W4:Y:S01]  /*f2b0*/  LDL.LU R10, [R1+0x4a0] ;  /* 0x0004a000010a7983 */ /* 0x001f220000300800 */
[----:B------:R-:W-:-:S03]  /*f2c0*/  IMAD.X R17, R29, 0x1, R17, P5 ;  /* 0x000000011d117824 */ /* 0x000fc600028e0611 */
[----:B------:R-:W4:Y:S04]  /*f2d0*/  LDL.LU R5, [R1+0x4a4] ;  /* 0x0004a40001057983 */ /* 0x000f280000300800 */
[----:B------:R-:W-:Y:S04]  /*f2e0*/  STL [R1+0x2a0], R4 ;  /* 0x0002a00401007387 */ /* 0x000fe80000100800 */
[----:B------:R0:W-:Y:S04]  /*f2f0*/  STL [R1+0x29c], R17 ;  /* 0x00029c1101007387 */ /* 0x0001e80000100800 */
[----:B------:R1:W4:Y:S04]  /*f300*/  @P0 LDG.E.U8 R20, desc[UR14][R30.64] ;  /* 0x0000000e1e140981 */ /* 0x000328000c1e1100 */
[----:B------:R-:W4:Y:S01]  /*f310*/  LDL.LU R32, [R1+0x4a8] ;  /* 0x0004a80001207983 */ /* 0x000f220000300800 */
[----:B------:R-:W-:Y:S01]  /*f320*/  ISETP.GT.AND P3, PT, R38, 0x57, PT ;  /* 0x000000572600780c */ /* 0x000fe20003f64270 */
[----:B-1----:R-:W-:Y:S01]  /*f330*/  @P2 IMAD.MOV.U32 R31, RZ, RZ, R17 ;  /* 0x000000ffff1f2224 */ /* 0x002fe200078e0011 */
[----:B------:R-:W-:Y:S01]  /*f340*/  PRMT R26, RZ, 0x7610, R26 ;  /* 0x00007610ff1a7816 */ /* 0x000fe2000000001a */
[----:B------:R-:W-:-:S05]  /*f350*/  @P2 IMAD.MOV.U32 R30, RZ, RZ, R4 ;  /* 0x000000ffff1e2224 */ /* 0x000fca00078e0004 */
[----:B------:R1:W4:Y:S01]  /*f360*/  @P2 LDG.E.U8 R26, desc[UR14][R30.64] ;  /* 0x0000000e1e1a2981 */ /* 0x000322000c1e1100 */
[----:B------:R-:W-:-:S05]  /*f370*/  IADD3 R13, P6, PT, R27, R13, RZ ;  /* 0x0000000d1b0d7210 */ /* 0x000fca0007fde0ff */
[----:B------:R1:W-:Y:S04]  /*f380*/  STL [R1+0x2a8], R13 ;  /* 0x0002a80d01007387 */ /* 0x0003e80000100800 */
[----:B0-----:R-:W4:Y:S01]  /*f390*/  LDL.LU R17, [R1+0x4ac] ;  /* 0x0004ac0001117983 */ /* 0x001f220000300800 */
        /* <DEDUP_REMOVED lines=8> */
[----:B------:R-:W3:Y:S01]  /*f420*/  LDL.LU R13, [R1+0x4b0] ;  /* 0x0004b000010d7983 */ /* 0x000ee20000300800 */
[C---:B------:R-:W-:Y:S01]  /*f430*/  ISETP.GT.AND P0, PT, R38.reuse, 0x58, PT ;  /* 0x000000582600780c */ /* 0x040fe20003f04270 */
[----:B------:R-:W-:Y:S01]  /*f440*/  @P3 IMAD.MOV.U32 R31, RZ, RZ, R24 ;  /* 0x000000ffff1f3224 */ /* 0x000fe200078e0018 */
[----:B------:R-:W-:Y:S02]  /*f450*/  PRMT R8, RZ, 0x7610, R8 ;  /* 0x00007610ff087816 */ /* 0x000fe40000000008 */
[----:B------:R-:W-:Y:S02]  /*f460*/  ISETP.GT.AND P2, PT, R38, 0x59, PT ;  /* 0x000000592600780c */ /* 0x000fe40003f44270 */
[----:B------:R-:W-:-:S02]  /*f470*/  PRMT R59, RZ, 0x7610, R59 ;  /* 0x00007610ff3b7816 */ /* 0x000fc4000000003b */
[----:B------:R1:W3:Y:S01]  /*f480*/  @P3 LDG.E.U8 R8, desc[UR14][R30.64] ;  /* 0x0000000e1e083981 */ /* 0x0002e2000c1e1100 */
[----:B----4-:R-:W-:-:S04]  /*f490*/  IADD3 R5, P5, PT, R27, R5, RZ ;  /* 0x000000051b057210 */ /* 0x010fc80007fbe0ff */
        /* <DEDUP_REMOVED lines=55> */
[----:B------:R0:W-:Y:S01]  /*f810*/  STL [R1+0x2ac], R24 ;  /* 0x0002ac1801007387 */ /* 0x0001e20000100800 */
[----:B---3--:R-:W-:-:S05]  /*f820*/  IMAD.X R17, R29, 0x1, R17, P5 ;  /* 0x000000011d117824 */ /* 0x008fca00028e0611 */
[----:B------:R1:W-:Y:S04]  /*f830*/  STL [R1+0x2b4], R17 ;  /* 0x0002b41101007387 */ /* 0x0003e80000100800 */
[----:B------:R-:W3:Y:S01]  /*f840*/  LDL.LU R10, [R1+0x4c8] ;  /* 0x0004c800010a7983 */ /* 0x000ee20000300800 */
[C---:B------:R-:W-:Y:S01]  /*f850*/  ISETP.GT.AND P0, PT, R38.reuse, 0x5e, PT ;  /* 0x0000005e2600780c */ /* 0x040fe20003f04270 */
[----:B------:R-:W-:Y:S01]  /*f860*/  @P3 IMAD.MOV.U32 R31, RZ, RZ, R24 ;  /* 0x000000ffff1f3224 */ /* 0x000fe200078e0018 */
[----:B------:R-:W-:Y:S01]  /*f870*/  PRMT R15, RZ, 0x7610, R15 ;  /* 0x00007610ff0f7816 */ /* 0x000fe2000000000f */
[----:B0-----:R-:W3:Y:S01]  /*f880*/  LDL.LU R24, [R1+0x4d0] ;  /* 0x0004d00001187983 */ /* 0x001ee20000300800 */
[----:B------:R-:W-:Y:S02]  /*f890*/  ISETP.GT.AND P2, PT, R38, 0x5f, PT ;  /* 0x0000005f2600780c */ /* 0x000fe40003f44270 */
[----:B------:R-:W-:-:S02]  /*f8a0*/  PRMT R23, RZ, 0x7610, R23 ;  /* 0x00007610ff177816 */ /* 0x000fc40000000017 */
[----:B------:R0:W3:Y:S01]  /*f8b0*/  @P3 LDG.E.U8 R15, desc[UR14][R30.64] ;  /* 0x0000000e1e0f3981 */ /* 0x0000e2000c1e1100 */
[----:B----4-:R-:W-:-:S04]  /*f8c0*/  IADD3 R4, P5, PT, R27, R4, RZ ;  /* 0x000000041b047210 */ /* 0x010fc80007fbe0ff */
[----:B0-----:R-:W-:Y:S02]  /*f8d0*/  @P0 IMAD.MOV.U32 R30, RZ, RZ, R5 ;  /* 0x000000ffff1e0224 */ /* 0x001fe400078e0005 */
[----:B------:R-:W-:Y:S01]  /*f8e0*/  @P0 IMAD.MOV.U32 R31, RZ, RZ, R17 ;  /* 0x000000ffff1f0224 */ /* 0x000fe200078e0011 */
[----:B------:R-:W4:Y:S01]  /*f8f0*/  LDL.LU R5, [R1+0x4d4] ;  /* 0x0004d40001057983 */ /* 0x000f220000300800 */
[----:B------:R-:W-:-:S03]  /*f900*/  IMAD.X R13, R29, 0x1, R13, P5 ;  /* 0x000000011d0d7824 */ /* 0x000fc600028e060d */
[----:B------:R-:W-:Y:S04]  /*f910*/  STL [R1+0x2c0], R4 ;  /* 0x0002c00401007387 */ /* 0x000fe80000100800 */
[----:B------:R0:W-:Y:S04]  /*f920*/  STL [R1+0x2bc], R13 ;  /* 0x0002bc0d01007387 */ /* 0x0001e80000100800 */
[----:B------:R0:W4:Y:S04]  /*f930*/  @P0 LDG.E.U8 R23, desc[UR14][R30.64] ;  /* 0x0000000e1e170981 */ /* 0x000128000c1e1100 */
[----:B-1----:R-:W4:Y:S01]  /*f940*/  LDL.LU R17, [R1+0x4d8] ;  /* 0x0004d80001117983 */ /* 0x002f220000300800 */
[----:B------:R-:W-:Y:S01]  /*f950*/  ISETP.GT.AND P3, PT, R38, 0x60, PT ;  /* 0x000000602600780c */ /* 0x000fe20003f64270 */
[----:B0-----:R-:W-:Y:S01]  /*f960*/  @P2 IMAD.MOV.U32 R31, RZ, RZ, R13 ;  /* 0x000000ffff1f2224 */ /* 0x001fe200078e000d */
[----:B------:R-:W-:Y:S01]  /*f970*/  PRMT R68, RZ, 0x7610, R68 ;  /* 0x00007610ff447816 */ /* 0x000fe20000000044 */
[----:B------:R-:W-:-:S05]  /*f980*/  @P2 IMAD.MOV.U32 R30, RZ, RZ, R4 ;  /* 0x000000ffff1e2224 */ /* 0x000fca00078e0004 */
[----:B------:R0:W4:Y:S01]  /*f990*/  @P2 LDG.E.U8 R68, desc[UR14][R30.64] ;  /* 0x0000000e1e442981 */ /* 0x000122000c1e1100 */
[----:B------:R-:W-:-:S05]  /*f9a0*/  IADD3 R12, P6, PT, R27, R12, RZ ;  /* 0x0000000c1b0c7210 */ /* 0x000fca0007fde0ff */
[----:B------:R1:W-:Y:S04]  /*f9b0*/  STL [R1+0x4c4], R12 ;  /* 0x0004c40c01007387 */ /* 0x0003e80000100800 */
[----:B------:R-:W4:Y:S01]  /*f9c0*/  LDL.LU R13, [R1+0x4dc] ;  /* 0x0004dc00010d7983 */ /* 0x000f220000300800 */
[----:B--2---:R-:W-:Y:S01]  /*f9d0*/  IADD3 R9, P5, PT, R27, R9, RZ ;  /* 0x000000091b097210 */ /* 0x004fe20007fbe0ff */
[----:B------:R-:W-:-:S04]  /*f9e0*/  IMAD.X R32, R29, 0x1, R32, P6 ;  /* 0x000000011d207824 */ /* 0x000fc800030e0620 */
[----:B------:R-:W-:Y:S04]  /*f9f0*/  STL [R1+0x4cc], R9 ;  /* 0x0004cc0901007387 */ /* 0x000fe80000100800 */
[----:B------:R-:W2:Y:S01]  /*fa00*/  LDL.LU R4, [R1+0x4e4] ;  /* 0x0004e40001047983 */ /* 0x000ea20000300800 */
[----:B0-----:R-:W-:-:S03]  /*fa10*/  @P3 IMAD.MOV.U32 R30, RZ, RZ, R12 ;  /* 0x000000ffff1e3224 */ /* 0x001fc600078e000c */
[----:B------:R-:W-:Y:S01]  /*fa20*/  STL [R1+0x4c0], R32 ;  /* 0x0004c02001007387 */ /* 0x000fe20000100800 */
[----:B---3--:R-:W-:-:S05]  /*fa30*/  IMAD.X R10, R29, 0x1, R10, P5 ;  /* 0x000000011d0a7824 */ /* 0x008fca00028e060a */
        /* <DEDUP_REMOVED lines=8> */
[----:B----4-:R-:W-:-:S05]  /*fac0*/  IADD3 R5, P5, PT, R27, R5, RZ ;  /* 0x000000051b057210 */ /* 0x010fca0007fbe0ff */
[----:B------:R-:W-:Y:S02]  /*fad0*/  IMAD.X R24, R29, 0x1, R24, P5 ;  /* 0x000000011d187824 */ /* 0x000fe400028e0618 */
[----:B-1----:R-:W-:Y:S02]  /*fae0*/  @P0 IMAD.MOV.U32 R31, RZ, RZ, R10 ;  /* 0x000000ffff1f0224 */ /* 0x002fe400078e000a */
[----:B------:R-:W-:Y:S01]  /*faf0*/  @P0 IMAD.MOV.U32 R30, RZ, RZ, R9 ;  /* 0x000000ffff1e0224 */ /* 0x000fe200078e0009 */
[----:B0-----:R-:W4:Y:S04]  /*fb00*/  LDL.LU R10, [R1+0x2c4] ;  /* 0x0002c400010a7983 */ /* 0x001f280000300800 */
        /* <DEDUP_REMOVED lines=11> */
[----:B------:R-:W-:Y:S04]  /*fbc0*/  STL [R1+0x4dc], R13 ;  /* 0x0004dc0d01007387 */ /* 0x000fe80000100800 */
        /* <DEDUP_REMOVED lines=9> */
[----:B0-----:R-:W3:Y:S01]  /*fc60*/  LDL.LU R17, [R1+0x2d4] ;  /* 0x0002d40001117983 */ /* 0x001ee20000300800 */
[C---:B------:R-:W-:Y:S01]  /*fc70*/  ISETP.GT.AND P0, PT, R38.reuse, 0x64, PT ;  /* 0x000000642600780c */ /* 0x040fe20003f04270 */
[----:B------:R-:W-:Y:S01]  /*fc80*/  @P3 IMAD.MOV.U32 R30, RZ, RZ, R13 ;  /* 0x000000ffff1e3224 */ /* 0x000fe200078e000d */
[----:B------:R-:W-:Y:S01]  /*fc90*/  PRMT R92, RZ, 0x7610, R92 ;  /* 0x00007610ff5c7816 */ /* 0x000fe2000000005c */
[----:B------:R-:W3:Y:S01]  /*fca0*/  LDL.LU R13, [R1+0x4e8] ;  /* 0x0004e800010d7983 */ /* 0x000ee20000300800 */
        /* <DEDUP_REMOVED lines=26> */
[----:B------:R-:W-:Y:S01]  /*fe50*/  ISETP.GT.AND P0, PT, R38, 0x67, PT ;  /* 0x000000672600780c */ /* 0x000fe20003f04270 */
[----:B------:R-:W-:Y:S01]  /*fe60*/  @P3 IMAD.MOV.U32 R31, RZ, RZ, R32 ;  /* 0x000000ffff1f3224 */ /* 0x000fe200078e0020 */
[----:B------:R-:W-:-:S06]  /*fe70*/  PRMT R86, RZ, 0x7610, R86 ;  /* 0x00007610ff567816 */ /* 0x000fcc0000000056 */
[----:B------:R0:W2:Y:S05]  /*fe80*/  @P3 LDG.E.U8 R86, desc[UR14][R30.64] ;  /* 0x0000000e1e563981 */ /* 0x0000aa000c1e1100 */
[----:B0-----:R-:W-:Y:S02]  /*fe90*/  @P0 IMAD.MOV.U32 R30, RZ, RZ, R5 ;  /* 0x000000ffff1e0224 */ /* 0x001fe400078e0005 */
[----:B---3--:R-:W-:-:S05]  /*fea0*/  IMAD.X R17, R29, 0x1, R17, P5 ;  /* 0x000000011d117824 */ /* 0x008fca00028e0611 */
[----:B------:R0:W-:Y:S04]  /*feb0*/  STL [R1+0x2d4], R17 ;  /* 0x0002d41101007387 */ /* 0x0001e80000100800 */
[----:B-1----:R-:W3:Y:S01]  /*fec0*/  LDL.LU R24, [R1+0x4f8] ;  /* 0x0004f80001187983 */ /* 0x002ee20000300800 */
[----:B------:R-:W-:-:S03]  /*fed0*/  @P0 IMAD.MOV.U32 R31, RZ, RZ, R17 ;  /* 0x000000ffff1f0224 */ /* 0x000fc600078e0011 */
[----:B0-----:R-:W3:Y:S04]  /*fee0*/  LDL.LU R17, [R1+0x500] ;  /* 0x0005000001117983 */ /* 0x001ee80000300800 */
[----:B------:R-:W3:Y:S01]  /*fef0*/  LDL.LU R5, [R1+0x504] ;  /* 0x0005040001057983 */ /* 0x000ee20000300800 */
[----:B------:R-:W-:Y:S02]  /*ff00*/  ISETP.GT.AND P2, PT, R38, 0x68, PT ;  /* 0x000000682600780c */ /* 0x000fe40003f44270 */
[----:B----4-:R-:W-:Y:S02]  /*ff10*/  IADD3 R4, P5, PT, R27, R4, RZ ;  /* 0x000000041b047210 */ /* 0x010fe40007fbe0ff */
[----:B------:R-:W-:-:S03]  /*ff20*/  PRMT R84, RZ, 0x7610, R84 ;  /* 0x00007610ff547816 */ /* 0x000fc60000000054 */
[----:B------:R-:W-:Y:S01]  /*ff30*/  IMAD.X R13, R29, 0x1, R13, P5 ;  /* 0x000000011d0d7824 */ /* 0x000fe200028e060d */
[----:B------:R-:W-:Y:S04]  /*ff40*/  STL [R1+0x4ec], R4 ;  /* 0x0004ec0401007387 */ /* 0x000fe80000100800 */
[----:B------:R0:W4:Y:S04]  /*ff50*/  @P0 LDG.E.U8 R84, desc[UR14][R30.64] ;  /* 0x0000000e1e540981 */ /* 0x000128000c1e1100 */
[----:B------:R1:W-:Y:S01]  /*ff60*/  STL [R1+0x4e8], R13 ;  /* 0x0004e80d01007387 */ /* 0x0003e20000100800 */
[----:B0-----:R-:W-:-:S02]  /*ff70*/  @P2 IMAD.MOV.U32 R31, RZ, RZ, R13 ;  /* 0x000000ffff1f2224 */ /* 0x001fc400078e000d */
[----:B------:R-:W-:Y:S01]  /*ff80*/  @P2 IMAD.MOV.U32 R30, RZ, RZ, R4 ;  /* 0x000000ffff1e2224 */ /* 0x000fe200078e0004 */
[----:B-1----:R-:W4:Y:S01]  /*ff90*/  LDL.LU R13, [R1+0x508] ;  /* 0x00050800010d7983 */ /* 0x002f220000300800 */
[----:B------:R-:W-:Y:S02]  /*ffa0*/  ISETP.GT.AND P3, PT, R38, 0x69, PT ;  /* 0x000000692600780c */ /* 0x000fe40003f64270 */
[----:B------:R-:W-:-:S06]  /*ffb0*/  PRMT R57, RZ, 0x7610, R57 ;  /* 0x00007610ff397816 */ /* 0x000fcc0000000039 */
[----:B------:R0:W4:Y:S01]  /*ffc0*/  @P2 LDG.E.U8 R57, desc[UR14][R30.64] ;  /* 0x0000000e1e392981 */ /* 0x000122000c1e1100 */
[----:B------:R-:W-:-:S05]  /*ffd0*/  IADD3 R10, P6, PT, R27, R10, RZ ;  /* 0x0000000a1b0a7210 */ /* 0x000fca0007fde0ff */
[----:B------:R-:W-:Y:S04]  /*ffe0*/  STL [R1+0x4f4], R10 ;  /* 0x0004f40a01007387 */ /* 0x000fe80000100800 */
[----:B------:R-:W4:Y:S01]  /*fff0*/  LDL.LU R4, [R1+0x50c] ;  /* 0x00050c0001047983 */ /* 0x000f220000300800 */
[----:B--2---:R-:W-:Y:S01]  /*10000*/  IADD3 R9, P5, PT, R27, R9, RZ ;  /* 0x000000091b097210 */ /* 0x004fe20007fbe0ff */
[----:B------:R-:W-:-:S04]  /*10010*/  IMAD.X R12, R29, 0x1, R12, P6 ;  /* 0x000000011d0c7824 */ /* 0x000fc800030e060c */
[----:B------:R-:W-:Y:S01]  /*10020*/  STL [R1+0x4fc], R9 ;  /* 0x0004fc0901007387 */ /* 0x000fe20000100800 */
[----:B0-----:R-:W-:-:S03]  /*10030*/  @P3 IMAD.MOV.U32 R31, RZ, RZ, R12 ;  /* 0x000000ffff1f3224 */ /* 0x001fc600078e000c */
[----:B------:R0:W-:Y:S01]  /*10040*/  STL [R1+0x4f0], R12 ;  /* 0x0004f00c01007387 */ /* 0x0001e20000100800 */
[----:B------:R-:W-:Y:S01]  /*10050*/  @P3 IMAD.MOV.U32 R30, RZ, RZ, R10 ;  /* 0x000000ffff1e3224 */ /* 0x000fe200078e000a */
[----:B------:R-:W-:Y:S02]  /*10060*/  ISETP.GT.AND P0, PT, R38, 0x6a, PT ;  /* 0x0000006a2600780c */ /* 0x000fe40003f04270 */
[----:B------:R-:W-:-:S06]  /*10070*/  PRMT R80, RZ, 0x7610, R80 ;  /* 0x00007610ff507816 */ /* 0x000fcc0000000050 */
[----:B------:R1:W2:Y:S01]  /*10080*/  @P3 LDG.E.U8 R80, desc[UR14][R30.64] ;  /* 0x0000000e1e503981 */ /* 0x0002a2000c1e1100 */
[----:B------:R-:W-:-:S04]  /*10090*/  ISETP.GT.AND P2, PT, R38, 0x6b, PT ;  /* 0x0000006b2600780c */ /* 0x000fc80003f44270 */
[----:B-1----:R-:W-:Y:S01]  /*100a0*/  @P0 IMAD.MOV.U32 R30, RZ, RZ, R9 ;  /* 0x000000ffff1e0224 */ /* 0x002fe200078e0009 */
[----:B------:R-:W-:Y:S01]  /*100b0*/  PRMT R79, RZ, 0x7610, R79 ;  /* 0x00007610ff4f7816 */ /* 0x000fe2000000004f */
[----:B---3--:R-:W-:-:S05]  /*100c0*/  IMAD.X R24, R29, 0x1, R24, P5 ;  /* 0x000000011d187824 */ /* 0x008fca00028e0618 */
[----:B------:R1:W-:Y:S04]  /*100d0*/  STL [R1+0x4f8], R24 ;  /* 0x0004f81801007387 */ /* 0x0003e80000100800 */
[----:B0-----:R-:W3:Y:S04]  /*100e0*/  LDL.LU R12, [R1+0x2dc] ;  /* 0x0002dc00010c7983 */ /* 0x001ee80000300800 */
[----:B------:R-:W2:Y:S01]  /*100f0*/  LDL.LU R10, [R1+0x2e0] ;  /* 0x0002e000010a7983 */ /* 0x000ea20000300800 */
[----:B------:R-:W-:-:S03]  /*10100*/  @P0 IMAD.MOV.U32 R31, RZ, RZ, R24 ;  /* 0x000000ffff1f0224 */ /* 0x000fc600078e0018 */
[----:B-1----:R-:W3:Y:S04]  /*10110*/  LDL.LU R24, [R1+0x2e4] ;  /* 0x0002e40001187983 */ /* 0x002ee80000300800 */
[----:B------:R-:W3:Y:S01]  /*10120*/  LDL.LU R9, [R1+0x2e8] ;  /* 0x0002e80001097983 */ /* 0x000ee20000300800 */
[----:B------:R-:W-:-:S03]  /*10130*/  IADD3 R5, P3, PT, R27, R5, RZ ;  /* 0x000000051b057210 */ /* 0x000fc60007f7e0ff */
[----:B------:R0:W3:Y:S02]  /*10140*/  @P0 LDG.E.U8 R79, desc[UR14][R30.64] ;  /* 0x0000000e1e4f0981 */ /* 0x0000e4000c1e1100 */
[----:B------:R-:W-:Y:S02]  /*10150*/  IMAD.X R17, R29, 0x1, R17, P3 ;  /* 0x000000011d117824 */ /* 0x000fe400018e0611 */
[----:B------:R-:W-:Y:S04]  /*10160*/  STL [R1+0x504], R5 ;  /* 0x0005040501007387 */ /* 0x000fe80000100800 */
[----:B------:R1:W-:Y:S01]  /*10170*/  STL [R1+0x500], R17 ;  /* 0x0005001101007387 */ /* 0x0003e20000100800 */
[----:B0-----:R-:W-:Y:S02]  /*10180*/  @P2 IMAD.MOV.U32 R31, RZ, RZ, R17 ;  /* 0x000000ffff1f2224 */ /* 0x001fe400078e0011 */
[----:B------:R-:W-:Y:S01]  /*10190*/  @P2 IMAD.MOV.U32 R30, RZ, RZ, R5 ;  /* 0x000000ffff1e2224 */ /* 0x000fe200078e0005 */
[----:B-1----:R-:W3:Y:S04]  /*101a0*/  LDL.LU R17, [R1+0x2ec] ;  /* 0x0002ec0001117983 */ /* 0x002ee80000300800 */
[----:B------:R-:W3:Y:S01]  /*101b0*/  LDL.LU R5, [R1+0x2f0] ;  /* 0x0002f00001057983 */ /* 0x000ee20000300800 */
[----:B------:R-:W-:-:S02]  /*101c0*/  ISETP.GT.AND P5, PT, R38, 0x6c, PT ;  /* 0x0000006c2600780c */ /* 0x000fc40003fa4270 */
[----:B------:R-:W-:-:S06]  /*101d0*/  PRMT R78, RZ, 0x7610, R78 ;  /* 0x00007610ff4e7816 */ /* 0x000fcc000000004e */
[----:B------:R0:W3:Y:S01]  /*101e0*/  @P2 LDG.E.U8 R78, desc[UR14][R30.64] ;  /* 0x0000000e1e4e2981 */ /* 0x0000e2000c1e1100 */
[----:B------:R-:W-:Y:S02]  /*101f0*/  ISETP.GT.AND P2, PT, R38, 0x6d, PT ;  /* 0x0000006d2600780c */ /* 0x000fe40003f44270 */
[----:B------:R-:W-:Y:S02]  /*10200*/  PRMT R77, RZ, 0x7610, R77 ;  /* 0x00007610ff4d7816 */ /* 0x000fe4000000004d */
[----:B----4-:R-:W-:-:S05]  /*10210*/  IADD3 R4, P0, PT, R27, R4, RZ ;  /* 0x000000041b047210 */ /* 0x010fca0007f1e0ff */
[----:B------:R-:W-:Y:S01]  /*10220*/  IMAD.X R13, R29, 0x1, R13, P0 ;  /* 0x000000011d0d7824 */ /* 0x000fe200000e060d */
[----:B------:R-:W-:Y:S01]  /*10230*/  STL [R1+0x50c], R4 ;  /* 0x00050c0401007387 */ /* 0x000fe20000100800 */
[----:B0-----:R-:W-:Y:S02]  /*10240*/  @P5 IMAD.MOV.U32 R30, RZ, RZ, R4 ;  /* 0x000000ffff1e5224 */ /* 0x001fe400078e0004 */
[----:B------:R-:W-:Y:S01]  /*10250*/  @P5 IMAD.MOV.U32 R31, RZ, RZ, R13 ;  /* 0x000000ffff1f5224 */ /* 0x000fe200078e000d */
[----:B------:R0:W-:Y:S04]  /*10260*/  STL [R1+0x508], R13 ;  /* 0x0005080d01007387 */ /* 0x0001e80000100800 */
[----:B------:R1:W4:Y:S04]  /*10270*/  @P5 LDG.E.U8 R77, desc[UR14][R30.64] ;  /* 0x0000000e1e4d5981 */ /* 0x000328000c1e1100 */
[----:B0-----:R-:W4:Y:S04]  /*10280*/  LDL.LU R13, [R1+0x510] ;  /* 0x00051000010d7983 */ /* 0x001f280000300800 */
[----:B------:R-:W4:Y:S01]  /*10290*/  LDL.LU R4, [R1+0x514] ;  /* 0x0005140001047983 */ /* 0x000f220000300800 */
[----:B------:R-:W-:-:S02]  /*102a0*/  PRMT R76, RZ, 0x7610, R76 ;  /* 0x00007610ff4c7816 */ /* 0x000fc4000000004c */
[----:B------:R-:W-:Y:S02]  /*102b0*/  PRMT R75, RZ, 0x7610, R75 ;  /* 0x00007610ff4b7816 */ /* 0x000fe4000000004b */
[----:B--2---:R-:W-:-:S05]  /*102c0*/  IADD3 R10, P0, PT, R27, R10, RZ ;  /* 0x0000000a1b0a7210 */ /* 0x004fca0007f1e0ff */
[----:B---3--:R-:W-:Y:S01]  /*102d0*/  IMAD.X R12, R29, 0x1, R12, P0 ;  /* 0x000000011d0c7824 */ /* 0x008fe200000e060c */
[----:B------:R-:W-:Y:S01]  /*102e0*/  STL [R1+0x2e0], R10 ;  /* 0x0002e00a01007387 */ /* 0x000fe20000100800 */
[----:B-1----:R-:W-:Y:S02]  /*102f0*/  @P2 IMAD.MOV.U32 R30, RZ, RZ, R10 ;  /* 0x000000ffff1e2224 */ /* 0x002fe400078e000a */
[----:B------:R-:W-:Y:S01]  /*10300*/  @P2 IMAD.MOV.U32 R31, RZ, RZ, R12 ;  /* 0x000000ffff1f2224 */ /* 0x000fe200078e000c */
[----:B------:R0:W-:Y:S04]  /*10310*/  STL [R1+0x2dc], R12 ;  /* 0x0002dc0c01007387 */ /* 0x0001e80000100800 */
[----:B------:R1:W2:Y:S04]  /*10320*/  @P2 LDG.E.U8 R76, desc[UR14][R30.64] ;  /* 0x0000000e1e4c2981 */ /* 0x0002a8000c1e1100 */
[----:B0-----:R-:W3:Y:S04]  /*10330*/  LDL.LU R12, [R1+0x518] ;  /* 0x00051800010c7983 */ /* 0x001ee80000300800 */
[----:B------:R-:W2:Y:S01]  /*10340*/  LDL.LU R10, [R1+0x51c] ;  /* 0x00051c00010a7983 */ /* 0x000ea20000300800 */
[----:B------:R-:W-:-:S02]  /*10350*/  ISETP.GT.AND P2, PT, R38, 0x6e, PT ;  /* 0x0000006e2600780c */ /* 0x000fc40003f44270 */
[----:B------:R-:W-:-:S05]  /*10360*/  IADD3 R9, P0, PT, R27, R9, RZ ;  /* 0x000000091b097210 */ /* 0x000fca0007f1e0ff */
[----:B------:R-:W-:Y:S01]  /*10370*/  IMAD.X R24, R29, 0x1, R24, P0 ;  /* 0x000000011d187824 */ /* 0x000fe200000e0618 */
[----:B------:R-:W-:Y:S04]  /*10380*/  STL [R1+0x2e8], R9 ;  /* 0x0002e80901007387 */ /* 0x000fe80000100800 */
[----:B------:R0:W-:Y:S01]  /*10390*/  STL [R1+0x2e4], R24 ;  /* 0x0002e41801007387 */ /* 0x0001e20000100800 */
[----:B-1----:R-:W-:Y:S02]  /*103a0*/  @P2 IMAD.MOV.U32 R30, RZ, RZ, R9 ;  /* 0x000000ffff1e2224 */ /* 0x002fe400078e0009 */
[----:B------:R-:W-:Y:S01]  /*103b0*/  @P2 IMAD.MOV.U32 R31, RZ, RZ, R24 ;  /* 0x000000ffff1f2224 */ /* 0x000fe200078e0018 */
[----:B------:R-:W-:-:S04]  /*103c0*/  IADD3 R5, P0, PT, R27, R5, RZ ;  /* 0x000000051b057210 */ /* 0x000fc80007f1e0ff */
[----:B------:R1:W3:Y:S04]  /*103d0*/  @P2 LDG.E.U8 R75, desc[UR14][R30.64] ;  /* 0x0000000e1e4b2981 */ /* 0x0002e8000c1e1100 */
[----:B0-----:R-:W3:Y:S01]  /*103e0*/  LDL.LU R24, [R1+0x520] ;  /* 0x0005200001187983 */ /* 0x001ee20000300800 */
[----:B------:R-:W-:-:S03]  /*103f0*/  ISETP.GT.AND P2, PT, R38, 0x6f, PT ;  /* 0x0000006f2600780c */ /* 0x000fc60003f44270 */
[----:B------:R-:W3:Y:S01]  /*10400*/  LDL.LU R9, [R1+0x524] ;  /* 0x0005240001097983 */ /* 0x000ee20000300800 */
[----:B------:R-:W-:-:S03]  /*10410*/  IMAD.X R17, R29, 0x1, R17, P0 ;  /* 0x000000011d117824 */ /* 0x000fc600000e0611 */
[----:B------:R-:W-:Y:S04]  /*10420*/  STL [R1+0x2f0], R5 ;  /* 0x0002f00501007387 */ /* 0x000fe80000100800 */
[----:B------:R0:W-:Y:S02]  /*10430*/  STL [R1+0x2ec], R17 ;  /* 0x0002ec1101007387 */ /* 0x0001e40000100800 */
[----:B-1----:R-:W-:Y:S02]  /*10440*/  @P2 IMAD.MOV.U32 R31, RZ, RZ, R17 ;  /* 0x000000ffff1f2224 */ /* 0x002fe400078e0011 */
[----:B------:R-:W-:Y:S01]  /*10450*/  @P2 IMAD.MOV.U32 R30, RZ, RZ, R5 ;  /* 0x000000ffff1e2224 */ /* 0x000fe200078e0005 */
[----:B0-----:R-:W3:Y:S04]  /*10460*/  LDL.LU R17, [R1+0x528] ;  /* 0x0005280001117983 */ /* 0x001ee80000300800 */
[----:B------:R-:W3:Y:S01]  /*10470*/  LDL.LU R5, [R1+0x52c] ;  /* 0x00052c0001057983 */ /* 0x000ee20000300800 */
[----:B------:R-:W-:-:S06]  /*10480*/  PRMT R73, RZ, 0x7610, R73 ;  /* 0x00007610ff497816 */ /* 0x000fcc0000000049 */
[----:B------:R0:W3:Y:S01]  /*10490*/  @P2 LDG.E.U8 R73, desc[UR14][R30.64] ;  /* 0x0000000e1e492981 */ /* 0x0000e2000c1e1100 */
[----:B------:R-:W-:Y:S02]  /*104a0*/  ISETP.GT.AND P2, PT, R38, 0x70, PT ;  /* 0x000000702600780c */ /* 0x000fe40003f44270 */
[----:B------:R-:W-:Y:S02]  /*104b0*/  PRMT R56, RZ, 0x7610, R56 ;  /* 0x00007610ff387816 */ /* 0x000fe40000000038 */
[----:B----4-:R-:W-:-:S05]  /*104c0*/  IADD3 R4, P0, PT, R27, R4, RZ ;  /* 0x000000041b047210 */ /* 0x010fca0007f1e0ff */
[----:B------:R-:W-:-:S04]  /*104d0*/  IMAD.X R13, R29, 0x1, R13, P0 ;  /* 0x000000011d0d7824 */ /* 0x000fc800000e060d */
[----:B0-----:R-:W-:Y:S02]  /*104e0*/  @P2 IMAD.MOV.U32 R30, RZ, RZ, R4 ;  /* 0x000000ffff1e2224 */ /* 0x001fe400078e0004 */
[----:B------:R-:W-:-:S05]  /*104f0*/  @P2 IMAD.MOV.U32 R31, RZ, RZ, R13 ;  /* 0x000000ffff1f2224 */ /* 0x000fca00078e000d */
[----:B------:R0:W4:Y:S01]  /*10500*/  @P2 LDG.E.U8 R56, desc[UR14][R30.64] ;  /* 0x0000000e1e382981 */ /* 0x000122000c1e1100 */
[----:B------:R-:W-:Y:S02]  /*10510*/  ISETP.GT.AND P2, PT, R38, 0x71, PT ;  /* 0x000000712600780c */ /* 0x000fe40003f44270 */
[----:B------:R-:W-:Y:S01]  /*10520*/  PRMT R72, RZ, 0x7610, R72 ;  /* 0x00007610ff487816 */ /* 0x000fe20000000048 */
[----:B------:R-:W-:Y:S04]  /*10530*/  STL [R1+0x514], R4 ;  /* 0x0005140401007387 */ /* 0x000fe80000100800 */
[----:B------:R1:W-:Y:S04]  /*10540*/  STL [R1+0x510], R13 ;  /* 0x0005100d01007387 */ /* 0x0003e80000100800 */
[----:B-1----:R-:W4:Y:S04]  /*10550*/  LDL.LU R13, [R1+0x530] ;  /* 0x00053000010d7983 */ /* 0x002f280000300800 */
[----:B------:R-:W4:Y:S01]  /*10560*/  LDL.LU R4, [R1+0x534] ;  /* 0x0005340001047983 */ /* 0x000f220000300800 */
[----:B------:R-:W-:-:S02]  /*10570*/  PRMT R63, RZ, 0x7610, R63 ;  /* 0x00007610ff3f7816 */ /* 0x000fc4000000003f */
[----:B------:R-:W-:Y:S02]  /*10580*/  PRMT R71, RZ, 0x7610, R71 ;  /* 0x00007610ff477816 */ /* 0x000fe40000000047 */
[----:B--2---:R-:W-:-:S05]  /*10590*/  IADD3 R10, P0, PT, R27, R10, RZ ;  /* 0x0000000a1b0a7210 */ /* 0x004fca0007f1e0ff */
[----:B---3--:R-:W-:Y:S02]  /*105a0*/  IMAD.X R12, R29, 0x1, R12, P0 ;  /* 0x000000011d0c7824 */ /* 0x008fe400000e060c */
[----:B0-----:R-:W-:Y:S02]  /*105b0*/  @P2 IMAD.MOV.U32 R30, RZ, RZ, R10 ;  /* 0x000000ffff1e2224 */ /* 0x001fe400078e000a */
[----:B------:R-:W-:-:S05]  /*105c0*/  @P2 IMAD.MOV.U32 R31, RZ, RZ, R12 ;  /* 0x000000ffff1f2224 */ /* 0x000fca00078e000c */
[----:B------:R0:W2:Y:S01]  /*105d0*/  @P2 LDG.E.U8 R72, desc[UR14][R30.64] ;  /* 0x0000000e1e482981 */ /* 0x0000a2000c1e1100 */
[----:B------:R-:W-:Y:S02]  /*105e0*/  ISETP.GT.AND P2, PT, R38, RZ, PT ;  /* 0x000000ff2600720c */ /* 0x000fe40003f44270 */
[----:B------:R-:W-:Y:S01]  /*105f0*/  IADD3 R0, P0, PT, R27, R0, RZ ;  /* 0x000000001b007210 */ /* 0x000fe20007f1e0ff */
[----:B------:R-:W-:Y:S04]  /*10600*/  STL [R1+0x51c], R10 ;  /* 0x00051c0a01007387 */ /* 0x000fe80000100800 */
[----:B------:R-:W-:Y:S01]  /*10610*/  IMAD.X R2, R29, 0x1, R2, P0 ;  /* 0x000000011d027824 */ /* 0x000fe200000e0602 */
[----:B------:R1:W-:Y:S05]  /*10620*/  STL [R1+0x518], R12 ;  /* 0x0005180c01007387 */ /* 0x0003ea0000100800 */
[----:B0-----:R-:W-:-:S02]  /*10630*/  @P2 IMAD.MOV.U32 R30, RZ, RZ, R0 ;  /* 0x000000ffff1e2224 */ /* 0x001fc400078e0000 */
[----:B------:R-:W-:Y:S01]  /*10640*/  @P2 IMAD.MOV.U32 R31, RZ, RZ, R2 ;  /* 0x000000ffff1f2224 */ /* 0x000fe200078e0002 */
[----:B-1----:R-:W3:Y:S04]  /*10650*/  LDL.LU R12, [R1+0x2f4] ;  /* 0x0002f400010c7983 */ /* 0x002ee80000300800 */
[----:B------:R-:W2:Y:S04]  /*10660*/  LDL.LU R10, [R1+0x2f8] ;  /* 0x0002f800010a7983 */ /* 0x000ea80000300800 */
[----:B------:R0:W3:Y:S01]  /*10670*/  @P2 LDG.E.U8 R63, desc[UR14][R30.64] ;  /* 0x0000000e1e3f2981 */ /* 0x0000e2000c1e1100 */
[----:B------:R-:W-:-:S02]  /*10680*/  ISETP.GT.AND P2, PT, R38, 0x72, PT ;  /* 0x000000722600780c */ /* 0x000fc40003f44270 */
[----:B------:R-:W-:-:S05]  /*10690*/  IADD3 R9, P0, PT, R27, R9, RZ ;  /* 0x000000091b097210 */ /* 0x000fca0007f1e0ff */
[----:B------:R-:W-:Y:S01]  /*106a0*/  IMAD.X R24, R29, 0x1, R24, P0 ;  /* 0x000000011d187824 */ /* 0x000fe200000e0618 */
[----:B------:R-:W-:Y:S04]  /*106b0*/  STL [R1+0x524], R9 ;  /* 0x0005240901007387 */ /* 0x000fe80000100800 */
[----:B------:R1:W-:Y:S01]  /*106c0*/  STL [R1+0x520], R24 ;  /* 0x0005201801007387 */ /* 0x0003e20000100800 */
[----:B0-----:R-:W-:Y:S02]  /*106d0*/  @P2 IMAD.MOV.U32 R30, RZ, RZ, R9 ;  /* 0x000000ffff1e2224 */ /* 0x001fe400078e0009 */
[----:B------:R-:W-:Y:S01]  /*106e0*/  @P2 IMAD.MOV.U32 R31, RZ, RZ, R24 ;  /* 0x000000ffff1f2224 */ /* 0x000fe200078e0018 */
[----:B------:R-:W-:-:S04]  /*106f0*/  IADD3 R5, P0, PT, R27, R5, RZ ;  /* 0x000000051b057210 */ /* 0x000fc80007f1e0ff */
[----:B------:R0:W3:Y:S04]  /*10700*/  @P2 LDG.E.U8 R71, desc[UR14][R30.64] ;  /* 0x0000000e1e472981 */ /* 0x0000e8000c1e1100 */
[----:B-1----:R-:W3:Y:S01]  /*10710*/  LDL.LU R24, [R1+0x2fc] ;  /* 0x0002fc0001187983 */ /* 0x002ee20000300800 */
[----:B------:R-:W-:-:S03]  /*10720*/  ISETP.GT.AND P2, PT, R38, 0x73, PT ;  /* 0x000000732600780c */ /* 0x000fc60003f44270 */
[----:B------:R-:W3:Y:S01]  /*10730*/  LDL.LU R9, [R1+0x300] ;  /* 0x0003000001097983 */ /* 0x000ee20000300800 */
[----:B------:R-:W-:-:S03]  /*10740*/  IMAD.X R17, R29, 0x1, R17, P0 ;  /* 0x000000011d117824 */ /* 0x000fc600000e0611 */
[----:B------:R-:W-:Y:S04]  /*10750*/  STL [R1+0x52c], R5 ;  /* 0x00052c0501007387 */ /* 0x000fe80000100800 */
[----:B------:R1:W-:Y:S02]  /*10760*/  STL [R1+0x528], R17 ;  /* 0x0005281101007387 */ /* 0x0003e40000100800 */
[----:B0-----:R-:W-:Y:S02]  /*10770*/  @P2 IMAD.MOV.U32 R31, RZ, RZ, R17 ;  /* 0x000000ffff1f2224 */ /* 0x001fe400078e0011 */
[----:B------:R-:W-:Y:S01]  /*10780*/  @P2 IMAD.MOV.U32 R30, RZ, RZ, R5 ;  /* 0x000000ffff1e2224 */ /* 0x000fe200078e0005 */
[----:B-1----:R-:W3:Y:S04]  /*10790*/  LDL.LU R17, [R1+0x304] ;  /* 0x0003040001117983 */ /* 0x002ee80000300800 */
[----:B------:R-:W3:Y:S01]  /*107a0*/  LDL.LU R5, [R1+0x308] ;  /* 0x0003080001057983 */ /* 0x000ee20000300800 */
[----:B------:R-:W-:-:S06]  /*107b0*/  PRMT R70, RZ, 0x7610, R70 ;  /* 0x00007610ff467816 */ /* 0x000fcc0000000046 */
[----:B------:R0:W3:Y:S01]  /*107c0*/  @P2 LDG.E.U8 R70, desc[UR14][R30.64] ;  /* 0x0000000e1e462981 */ /* 0x0000e2000c1e1100 */
[----:B------:R-:W-:Y:S02]  /*107d0*/  ISETP.GT.AND P2, PT, R38, 0x74, PT ;  /* 0x000000742600780c */ /* 0x000fe40003f44270 */
[----:B------:R-:W-:Y:S02]  /*107e0*/  PRMT R69, RZ, 0x7610, R69 ;  /* 0x00007610ff457816 */ /* 0x000fe40000000045 */
[----:B----4-:R-:W-:-:S05]  /*107f0*/  IADD3 R4, P0, PT, R27, R4, RZ ;  /* 0x000000041b047210 */ /* 0x010fca0007f1e0ff */
[----:B------:R-:W-:Y:S01]  /*10800*/  IMAD.X R13, R29, 0x1, R13, P0 ;  /* 0x000000011d0d7824 */ /* 0x000fe200000e060d */
[----:B------:R-:W-:Y:S03]  /*10810*/  STL [R1+0x534], R4 ;  /* 0x0005340401007387 */ /* 0x000fe60000100800 */
[----:B0-----:R-:W-:Y:S02]  /*10820*/  @P2 IMAD.MOV.U32 R30, RZ, RZ, R4 ;  /* 0x000000ffff1e2224 */ /* 0x001fe400078e0004 */
[----:B------:R-:W-:Y:S01]  /*10830*/  @P2 IMAD.MOV.U32 R31, RZ, RZ, R13 ;  /* 0x000000ffff1f2224 */ /* 0x000fe200078e000d */
[----:B------:R0:W-:Y:S04]  /*10840*/  STL [R1+0x530], R13 ;  /* 0x0005300d01007387 */ /* 0x0001e80000100800 */
[----:B------:R1:W4:Y:S01]  /*10850*/  @P2 LDG.E.U8 R69, desc[UR14][R30.64] ;  /* 0x0000000e1e452981 */ /* 0x000322000c1e1100 */
[----:B------:R-:W-:-:S03]  /*10860*/  ISETP.GT.AND P2, PT, R38, 0x75, PT ;  /* 0x000000752600780c */ /* 0x000fc60003f44270 */
[----:B0-----:R-:W4:Y:S04]  /*10870*/  LDL.LU R13, [R1+0x538] ;  /* 0x00053800010d7983 */ /* 0x001f280000300800 */
[----:B------:R-:W4:Y:S01]  /*10880*/  LDL.LU R4, [R1+0x53c] ;  /* 0x00053c0001047983 */ /* 0x000f220000300800 */
[----:B------:R-:W-:Y:S02]  /*10890*/  PRMT R67, RZ, 0x7610, R67 ;  /* 0x00007610ff437816 */ /* 0x000fe40000000043 */
[----:B------:R-:W-:Y:S02]  /*108a0*/  PRMT R66, RZ, 0x7610, R66 ;  /* 0x00007610ff427816 */ /* 0x000fe40000000042 */
[----:B--2---:R-:W-:-:S05]  /*108b0*/  IADD3 R10, P0, PT, R27, R10, RZ ;  /* 0x0000000a1b0a7210 */ /* 0x004fca0007f1e0ff */
[----:B---3--:R-:W-:Y:S01]  /*108c0*/  IMAD.X R12, R29, 0x1, R12, P0 ;  /* 0x000000011d0c7824 */ /* 0x008fe200000e060c */
[----:B------:R-:W-:Y:S01]  /*108d0*/  STL [R1+0x2f8], R10 ;  /* 0x0002f80a01007387 */ /* 0x000fe20000100800 */
[----:B-1----:R-:W-:Y:S02]  /*108e0*/  @P2 IMAD.MOV.U32 R30, RZ, RZ, R10 ;  /* 0x000000ffff1e2224 */ /* 0x002fe400078e000a */
[----:B------:R-:W-:Y:S01]  /*108f0*/  @P2 IMAD.MOV.U32 R31, RZ, RZ, R12 ;  /* 0x000000ffff1f2224 */ /* 0x000fe200078e000c */
[----:B------:R0:W-:Y:S04]  /*10900*/  STL [R1+0x2f4], R12 ;  /* 0x0002f40c01007387 */ /* 0x0001e80000100800 */
[----:B------:R1:W2:Y:S01]  /*10910*/  @P2 LDG.E.U8 R67, desc[UR14][R30.64] ;  /* 0x0000000e1e432981 */ /* 0x0002a2000c1e1100 */
[----:B------:R-:W-:-:S03]  /*10920*/  ISETP.GT.AND P2, PT, R38, 0x76, PT ;  /* 0x000000762600780c */ /* 0x000fc60003f44270 */
[----:B0-----:R-:W3:Y:S04]  /*10930*/  LDL.LU R12, [R1+0x540] ;  /* 0x00054000010c7983 */ /* 0x001ee80000300800 */
[----:B------:R-:W2:Y:S01]  /*10940*/  LDL.LU R10, [R1+0x544] ;  /* 0x00054400010a7983 */ /* 0x000ea20000300800 */
[----:B------:R-:W-:-:S05]  /*10950*/  IADD3 R9, P0, PT, R27, R9, RZ ;  /* 0x000000091b097210 */ /* 0x000fca0007f1e0ff */
[----:B------:R-:W-:Y:S01]  /*10960*/  IMAD.X R24, R29, 0x1, R24, P0 ;  /* 0x000000011d187824 */ /* 0x000fe200000e0618 */
[----:B------:R-:W-:Y:S01]  /*10970*/  STL [R1+0x300], R9 ;  /* 0x0003000901007387 */ /* 0x000fe20000100800 */
[----:B-1----:R-:W-:Y:S02]  /*10980*/  @P2 IMAD.MOV.U32 R30, RZ, RZ, R9 ;  /* 0x000000ffff1e2224 */ /* 0x002fe400078e0009 */
[----:B------:R-:W-:Y:S01]  /*10990*/  @P2 IMAD.MOV.U32 R31, RZ, RZ, R24 ;  /* 0x000000ffff1f2224 */ /* 0x000fe200078e0018 */
[----:B------:R0:W-:Y:S04]  /*109a0*/  STL [R1+0x2fc], R24 ;  /* 0x0002fc1801007387 */ /* 0x0001e80000100800 */
[----:B------:R1:W3:Y:S01]  /*109b0*/  @P2 LDG.E.U8 R66, desc[UR14][R30.64] ;  /* 0x0000000e1e422981 */ /* 0x0002e2000c1e1100 */
[----:B------:R-:W-:-:S03]  /*109c0*/  ISETP.GT.AND P2, PT, R38, 0x77, PT ;  /* 0x000000772600780c */ /* 0x000fc60003f44270 */
[----:B0-----:R-:W3:Y:S04]  /*109d0*/  LDL.LU R24, [R1+0x548] ;  /* 0x0005480001187983 */ /* 0x001ee80000300800 */
[----:B------:R-:W3:Y:S01]  /*109e0*/  LDL.LU R9, [R1+0x54c] ;  /* 0x00054c0001097983 */ /* 0x000ee20000300800 */
[----:B------:R-:W-:-:S05]  /*109f0*/  IADD3 R5, P0, PT, R27, R5, RZ ;  /* 0x000000051b057210 */ /* 0x000fca0007f1e0ff */
[----:B------:R-:W-:Y:S01]  /*10a00*/  IMAD.X R17, R29, 0x1, R17, P0 ;  /* 0x000000011d117824 */ /* 0x000fe200000e0611 */
[----:B------:R-:W-:Y:S01]  /*10a10*/  STL [R1+0x308], R5 ;  /* 0x0003080501007387 */ /* 0x000fe20000100800 */
[----:B-1----:R-:W-:Y:S02]  /*10a20*/  @P2 IMAD.MOV.U32 R30, RZ, RZ, R5 ;  /* 0x000000ffff1e2224 */ /* 0x002fe400078e0005 */
[----:B------:R-:W-:Y:S01]  /*10a30*/  @P2 IMAD.MOV.U32 R31, RZ, RZ, R17 ;  /* 0x000000ffff1f2224 */ /* 0x000fe200078e0011 */
[----:B------:R0:W-:Y:S04]  /*10a40*/  STL [R1+0x304], R17 ;  /* 0x0003041101007387 */ /* 0x0001e80000100800 */
[----:B0-----:R-:W3:Y:S04]  /*10a50*/  LDL.LU R17, [R1+0x550] ;  /* 0x0005500001117983 */ /* 0x001ee80000300800 */
[----:B------:R-:W3:Y:S01]  /*10a60*/  LDL.LU R5, [R1+0x554] ;  /* 0x0005540001057983 */ /* 0x000ee20000300800 */
[----:B------:R-:W-:-:S06]  /*10a70*/  PRMT R64, RZ, 0x7610, R64 ;  /* 0x00007610ff407816 */ /* 0x000fcc0000000040 */
[----:B------:R0:W3:Y:S01]  /*10a80*/  @P2 LDG.E.U8 R64, desc[UR14][R30.64] ;  /* 0x0000000e1e402981 */ /* 0x0000e2000c1e1100 */
[----:B------:R-:W-:Y:S02]  /*10a90*/  ISETP.GT.AND P2, PT, R38, 0x78, PT ;  /* 0x000000782600780c */ /* 0x000fe40003f44270 */
[----:B----4-:R-:W-:Y:S02]  /*10aa0*/  IADD3 R4, P0, PT, R27, R4, RZ ;  /* 0x000000041b047210 */ /* 0x010fe40007f1e0ff */
[----:B------:R-:W-:-:S03]  /*10ab0*/  PRMT R55, RZ, 0x7610, R55 ;  /* 0x00007610ff377816 */ /* 0x000fc60000000037 */
[----:B------:R-:W-:-:S06]  /*10ac0*/  IMAD.X R13, R29, 0x1, R13, P0 ;  /* 0x000000011d0d7824 */ /* 0x000fcc00000e060d */
[----:B0-----:R-:W-:Y:S02]  /*10ad0*/  @P2 IMAD.MOV.U32 R30, RZ, RZ, R4 ;  /* 0x000000ffff1e2224 */ /* 0x001fe400078e0004 */
[----:B------:R-:W-:-:S05]  /*10ae0*/  @P2 IMAD.MOV.U32 R31, RZ, RZ, R13 ;  /* 0x000000ffff1f2224 */ /* 0x000fca00078e000d */
[----:B------:R0:W4:Y:S01]  /*10af0*/  @P2 LDG.E.U8 R55, desc[UR14][R30.64] ;  /* 0x0000000e1e372981 */ /* 0x000122000c1e1100 */
[----:B------:R-:W-:-:S03]  /*10b00*/  ISETP.GT.AND P2, PT, R38, 0x79, PT ;  /* 0x000000792600780c */ /* 0x000fc60003f44270 */
[----:B------:R-:W-:Y:S04]  /*10b10*/  STL [R1+0x53c], R4 ;  /* 0x00053c0401007387 */ /* 0x000fe80000100800 */
[----:B------:R1:W-:Y:S01]  /*10b20*/  STL [R1+0x538], R13 ;  /* 0x0005380d01007387 */ /* 0x0003e20000100800 */
[----:B0-----:R-:W-:-:S03]  /*10b30*/  PRMT R30, RZ, 0x7610, R30 ;  /* 0x00007610ff1e7816 */ /* 0x001fc6000000001e */
[----:B-1----:R-:W4:Y:S04]  /*10b40*/  LDL.LU R13, [R1+0x558] ;  /* 0x00055800010d7983 */ /* 0x002f280000300800 */
[----:B------:R-:W4:Y:S01]  /*10b50*/  LDL.LU R4, [R1+0x560] ;  /* 0x0005600001047983 */ /* 0x000f220000300800 */
[----:B------:R-:W-:Y:S02]  /*10b60*/  PRMT R31, RZ, 0x7610, R31 ;  /* 0x00007610ff1f7816 */ /* 0x000fe4000000001f */
[----:B--2---:R-:W-:-:S05]  /*10b70*/  IADD3 R10, P0, PT, R27, R10, RZ ;  /* 0x0000000a1b0a7210 */ /* 0x004fca0007f1e0ff */
[----:B---3--:R-:W-:Y:S02]  /*10b80*/  IMAD.X R12, R29, 0x1, R12, P0 ;  /* 0x000000011d0c7824 */ /* 0x008fe400000e060c */
[----:B------:R-:W-:Y:S02]  /*10b90*/  @P2 IMAD.MOV.U32 R32, RZ, RZ, R10 ;  /* 0x000000ffff202224 */ /* 0x000fe400078e000a */
[----:B------:R-:W-:-:S05]  /*10ba0*/  @P2 IMAD.MOV.U32 R33, RZ, RZ, R12 ;  /* 0x000000ffff212224 */ /* 0x000fca00078e000c */
[----:B------:R0:W2:Y:S01]  /*10bb0*/  @P2 LDG.E.U8 R30, desc[UR14][R32.64] ;  /* 0x0000000e201e2981 */ /* 0x0000a2000c1e1100 */
[----:B------:R-:W-:-:S03]  /*10bc0*/  ISETP.GT.AND P2, PT, R38, 0x7a, PT ;  /* 0x0000007a2600780c */ /* 0x000fc60003f44270 */
[----:B------:R-:W-:Y:S04]  /*10bd0*/  STL [R1+0x544], R10 ;  /* 0x0005440a01007387 */ /* 0x000fe80000100800 */
[----:B------:R1:W-:Y:S04]  /*10be0*/  STL [R1+0x540], R12 ;  /* 0x0005400c01007387 */ /* 0x0003e80000100800 */
[----:B-1----:R-:W3:Y:S01]  /*10bf0*/  LDL.LU R12, [R1+0x30c] ;  /* 0x00030c00010c7983 */ /* 0x002ee20000300800 */
[----:B------:R-:W-:-:S03]  /*10c00*/  IADD3 R9, P0, PT, R27, R9, RZ ;  /* 0x000000091b097210 */ /* 0x000fc60007f1e0ff */
[----:B------:R-:W2:Y:S02]  /*10c10*/  LDL.LU R10, [R1+0x310] ;  /* 0x00031000010a7983 */ /* 0x000ea40000300800 */
[----:B------:R-:W-:Y:S02]  /*10c20*/  IMAD.X R24, R29, 0x1, R24, P0 ;  /* 0x000000011d187824 */ /* 0x000fe400000e0618 */
[----:B0-----:R-:W-:Y:S02]  /*10c30*/  @P2 IMAD.MOV.U32 R32, RZ, RZ, R9 ;  /* 0x000000ffff202224 */ /* 0x001fe400078e0009 */
[----:B------:R-:W-:-:S05]  /*10c40*/  @P2 IMAD.MOV.U32 R33, RZ, RZ, R24 ;  /* 0x000000ffff212224 */ /* 0x000fca00078e0018 */
[----:B------:R0:W3:Y:S01]  /*10c50*/  @P2 LDG.E.U8 R31, desc[UR14][R32.64] ;  /* 0x0000000e201f2981 */ /* 0x0000e2000c1e1100 */
[----:B------:R-:W-:-:S03]  /*10c60*/  ISETP.GT.AND P2, PT, R38, 0x7b, PT ;  /* 0x0000007b2600780c */ /* 0x000fc60003f44270 */
[----:B------:R1:W-:Y:S01]  /*10c70*/  STL [R1+0x54c], R9 ;  /* 0x00054c0901007387 */ /* 0x0003e20000100800 */
[----:B------:R-:W-:-:S03]  /*10c80*/  IADD3 R5, P0, PT, R27, R5, RZ ;  /* 0x000000051b057210 */ /* 0x000fc60007f1e0ff */
[----:B------:R-:W-:Y:S02]  /*10c90*/  STL [R1+0x548], R24 ;  /* 0x0005481801007387 */ /* 0x000fe40000100800 */
[----:B------:R-:W-:Y:S02]  /*10ca0*/  IMAD.X R17, R29, 0x1, R17, P0 ;  /* 0x000000011d117824 */ /* 0x000fe400000e0611 */
[----:B-1----:R-:W3:Y:S02]  /*10cb0*/  LDL.LU R9, [R1+0x314] ;  /* 0x0003140001097983 */ /* 0x002ee40000300800 */
[----:B------:R-:W-:Y:S02]  /*10cc0*/  @P2 IMAD.MOV.U32 R34, RZ, RZ, R5 ;  /* 0x000000ffff222224 */ /* 0x000fe400078e0005 */
[----:B------:R1:W-:Y:S04]  /*10cd0*/  STL [R1+0x554], R5 ;  /* 0x0005540501007387 */ /* 0x0003e80000100800 */
[----:B------:R-:W-:Y:S04]  /*10ce0*/  STL [R1+0x550], R17 ;  /* 0x0005501101007387 */ /* 0x000fe80000100800 */
[----:B-1----:R-:W3:Y:S01]  /*10cf0*/  LDL.LU R5, [R1+0x318] ;  /* 0x0003180001057983 */ /* 0x002ee20000300800 */
[----:B0-----:R-:W-:Y:S01]  /*10d00*/  PRMT R32, RZ, 0x7610, R32 ;  /* 0x00007610ff207816 */ /* 0x001fe20000000020 */
[----:B------:R-:W-:-:S05]  /*10d10*/  @P2 IMAD.MOV.U32 R35, RZ, RZ, R17 ;  /* 0x000000ffff232224 */ /* 0x000fca00078e0011 */
        /* <DEDUP_REMOVED lines=9> */
[----:B0-----:R-:W-:Y:S01]  /*10db0*/  PRMT R34, RZ, 0x7610, R34 ;  /* 0x00007610ff227816 */ /* 0x001fe20000000022 */
[----:B------:R0:W-:Y:S04]  /*10dc0*/  STL [R1+0x560], R4 ;  /* 0x0005600401007387 */ /* 0x0001e80000100800 */
[----:B------:R-:W-:Y:S04]  /*10dd0*/  STL [R1+0x558], R13 ;  /* 0x0005580d01007387 */ /* 0x000fe80000100800 */
[----:B------:R-:W4:Y:S04]  /*10de0*/  LDL.LU R24, [R1+0x31c] ;  /* 0x00031c0001187983 */ /* 0x000f280000300800 */
[----:B0-----:R-:W4:Y:S01]  /*10df0*/  LDL.LU R4, [R1+0x320] ;  /* 0x0003200001047983 */ /* 0x001f220000300800 */
[----:B--2---:R-:W-:-:S05]  /*10e00*/  IADD3 R10, P0, PT, R27, R10, RZ ;  /* 0x0000000a1b0a7210 */ /* 0x004fca0007f1e0ff */
[----:B---3--:R-:W-:Y:S02]  /*10e10*/  IMAD.X R12, R29, 0x1, R12, P0 ;  /* 0x000000011d0c7824 */ /* 0x008fe400000e060c */
[----:B------:R-:W-:Y:S02]  /*10e20*/  @P2 IMAD.MOV.U32 R36, RZ, RZ, R10 ;  /* 0x000000ffff242224 */ /* 0x000fe400078e000a */
[----:B------:R-:W-:-:S05]  /*10e30*/  @P2 IMAD.MOV.U32 R37, RZ, RZ, R12 ;  /* 0x000000ffff252224 */ /* 0x000fca00078e000c */
[----:B------:R0:W2:Y:S01]  /*10e40*/  @P2 LDG.E.U8 R34, desc[UR14][R36.64] ;  /* 0x0000000e24222981 */ /* 0x0000a2000c1e1100 */
[----:B------:R-:W-:-:S03]  /*10e50*/  ISETP.GT.AND P2, PT, R38, 0x7e, PT ;  /* 0x0000007e2600780c */ /* 0x000fc60003f44270 */
[----:B------:R-:W-:Y:S04]  /*10e60*/  STL [R1+0x310], R10 ;  /* 0x0003100a01007387 */ /* 0x000fe80000100800 */
[----:B------:R-:W-:Y:S04]  /*10e70*/  STL [R1+0x30c], R12 ;  /* 0x00030c0c01007387 */ /* 0x000fe80000100800 */
[----:B------:R-:W3:Y:S01]  /*10e80*/  LDL.LU R17, [R1+0x324] ;  /* 0x0003240001117983 */ /* 0x000ee20000300800 */
[----:B------:R-:W-:-:S05]  /*10e90*/  IADD3 R5, P0, PT, R27, R5, RZ ;  /* 0x000000051b057210 */ /* 0x000fca0007f1e0ff */
[----:B------:R-:W-:Y:S01]  /*10ea0*/  IMAD.X R9, R29, 0x1, R9, P0 ;  /* 0x000000011d097824 */ /* 0x000fe200000e0609 */
[----:B------:R1:W-:Y:S01]  /*10eb0*/  STL [R1+0x318], R5 ;  /* 0x0003180501007387 */ /* 0x0003e20000100800 */
[----:B0-----:R-:W-:-:S03]  /*10ec0*/  @P2 IMAD.MOV.U32 R36, RZ, RZ, R5 ;  /* 0x000000ffff242224 */ /* 0x001fc600078e0005 */
[----:B------:R0:W-:Y:S04]  /*10ed0*/  STL [R1+0x314], R9 ;  /* 0x0003140901007387 */ /* 0x0001e80000100800 */
[----:B-1----:R-:W2:Y:S01]  /*10ee0*/  LDL.LU R5, [R1+0x328] ;  /* 0x0003280001057983 */ /* 0x002ea20000300800 */
[----:B------:R-:W1:Y:S01]  /*10ef0*/  S2R R13, SR_TID.X ;  /* 0x00000000000d7919 */ /* 0x000e620000002100 */
[----:B------:R-:W-:Y:S01]  /*10f00*/  PRMT R35, RZ, 0x7610, R35 ;  /* 0x00007610ff237816 */ /* 0x000fe20000000023 */
[----:B------:R-:W-:Y:S01]  /*10f10*/  @P2 IMAD.MOV.U32 R37, RZ, RZ, R9 ;  /* 0x000000ffff252224 */ /* 0x000fe200078e0009 */
[----:B------:R-:W-:Y:S01]  /*10f20*/  ISETP.GT.AND P3, PT, R38, 0x7f, PT ;  /* 0x0000007f2600780c */ /* 0x000fe20003f64270 */
[----:B------:R-:W3:Y:S04]  /*10f30*/  LDL.LU R10, [R1+0x364] ;  /* 0x00036400010a7983 */ /* 0x000ee80000300800 */
[----:B------:R0:W3:Y:S04]  /*10f40*/  @P2 LDG.E.U8 R35, desc[UR14][R36.64] ;  /* 0x0000000e24232981 */ /* 0x0000e8000c1e1100 */
[----:B0-----:R-:W3:Y:S01]  /*10f50*/  LDL.LU R9, [R1+0x368] ;  /* 0x0003680001097983 */ /* 0x001ee20000300800 */
[----:B------:R-:W-:-:S02]  /*10f60*/  SHF.R.S32.HI R12, RZ, 0x1f, R28 ;  /* 0x0000001fff0c7819 */ /* 0x000fc4000001141c */
[----:B------:R-:W-:Y:S02]  /*10f70*/  PRMT R36, RZ, 0x7610, R36 ;  /* 0x00007610ff247816 */ /* 0x000fe40000000024 */
[----:B-1----:R-:W-:-:S04]  /*10f80*/  LOP3.LUT R13, R13, 0x7f, RZ, 0xc0, !PT ;  /* 0x0000007f0d0d7812 */ /* 0x002fc800078ec0ff */
[----:B------:R-:W-:Y:S02]  /*10f90*/  ISETP.GE.AND P0, PT, R13, R38, PT ;  /* 0x000000260d00720c */ /* 0x000fe40003f06270 */
[----:B----4-:R-:W-:-:S05]  /*10fa0*/  IADD3 R4, P2, PT, R27, R4, RZ ;  /* 0x000000041b047210 */ /* 0x010fca0007f5e0ff */
[----:B------:R-:W-:Y:S01]  /*10fb0*/  IMAD.X R24, R29, 0x1, R24, P2 ;  /* 0x000000011d187824 */ /* 0x000fe200010e0618 */
[----:B------:R-:W-:Y:S01]  /*10fc0*/  STL [R1+0x320], R4 ;  /* 0x0003200401007387 */ /* 0x000fe20000100800 */
[----:B------:R-:W-:Y:S02]  /*10fd0*/  @P3 IMAD.MOV.U32 R38, RZ, RZ, R4 ;  /* 0x000000ffff263224 */ /* 0x000fe400078e0004 */
[----:B------:R-:W-:Y:S01]  /*10fe0*/  @P3 IMAD.MOV.U32 R39, RZ, RZ, R24 ;  /* 0x000000ffff273224 */ /* 0x000fe200078e0018 */
[----:B------:R0:W-:Y:S04]  /*10ff0*/  STL [R1+0x31c], R24 ;  /* 0x00031c1801007387 */ /* 0x0001e80000100800 */
[----:B------:R1:W4:Y:S01]  /*11000*/  @P3 LDG.E.U8 R36, desc[UR14][R38.64] ;  /* 0x0000000e26243981 */ /* 0x000322000c1e1100 */
[----:B------:R-:W-:Y:S06]  /*11010*/  BAR.SYNC.DEFER_BLOCKING 0x0 ;  /* 0x0000000000007b1d */ /* 0x000fec0000010000 */
[----:B0-----:R-:W4:Y:S04]  /*11020*/  LDL.LU R24, [R1+0x3a4] ;  /* 0x0003a40001187983 */ /* 0x001f280000300800 */
[----:B------:R-:W4:Y:S01]  /*11030*/  LDL.LU R4, [R1+0x3a8] ;  /* 0x0003a80001047983 */ /* 0x000f220000300800 */
[----:B--2---:R-:W-:-:S05]  /*11040*/  IADD3 R5, P2, PT, R28, R5, RZ ;  /* 0x000000051c057210 */ /* 0x004fca0007f5e0ff */
[----:B---3--:R-:W-:Y:S01]  /*11050*/  IMAD.X R17, R12, 0x1, R17, P2 ;  /* 0x000000010c117824 */ /* 0x008fe200010e0611 */
[----:B------:R-:W-:Y:S01]  /*11060*/  STL [R1+0x328], R5 ;  /* 0x0003280501007387 */ /* 0x000fe20000100800 */
[----:B-1----:R-:W-:Y:S02]  /*11070*/  @!P0 IMAD.MOV.U32 R38, RZ, RZ, R5 ;  /* 0x000000ffff268224 */ /* 0x002fe400078e0005 */
[----:B------:R-:W-:Y:S01]  /*11080*/  @!P0 IMAD.MOV.U32 R39, RZ, RZ, R17 ;  /* 0x000000ffff278224 */ /* 0x000fe200078e0011 */
[----:B------:R0:W-:Y:S04]  /*11090*/  STL [R1+0x324], R17 ;  /* 0x0003241101007387 */ /* 0x0001e80000100800 */
[----:B0-----:R-:W2:Y:S04]  /*110a0*/  LDL.LU R17, [R1+0x3e4] ;  /* 0x0003e40001117983 */ /* 0x001ea80000300800 */
[----:B------:R-:W3:Y:S01]  /*110b0*/  LDL.LU R5, [R1+0x3e8] ;  /* 0x0003e80001057983 */ /* 0x000ee20000300800 */
[----:B------:R-:W-:-:S02]  /*110c0*/  IADD3 R9, P2, PT, R28, R9, RZ ;  /* 0x000000091c097210 */ /* 0x000fc40007f5e0ff */
[----:B------:R-:W-:-:S03]  /*110d0*/  PRMT R37, RZ, 0x7610, R37 ;  /* 0x00007610ff257816 */ /* 0x000fc60000000025 */
[----:B------:R-:W-:Y:S01]  /*110e0*/  IMAD.X R10, R12, 0x1, R10, P2 ;  /* 0x000000010c0a7824 */ /* 0x000fe200010e060a */
[----:B------:R-:W-:Y:S01]  /*110f0*/  STL [R1+0x368], R9 ;  /* 0x0003680901007387 */ /* 0x000fe20000100800 */
[----:B------:R-:W-:Y:S02]  /*11100*/  @!P0 IMAD.MOV.U32 R40, RZ, RZ, R9 ;  /* 0x000000ffff288224 */ /* 0x000fe400078e0009 */
[----:B------:R-:W-:Y:S01]  /*11110*/  @!P0 IMAD.MOV.U32 R41, RZ, RZ, R10 ;  /* 0x000000ffff298224 */ /* 0x000fe200078e000a */
[----:B------:R0:W2:Y:S04]  /*11120*/  @!P0 LDG.E.U8 R37, desc[UR14][R38.64] ;  /* 0x0000000e26258981 */ /* 0x0000a8000c1e1100 */
[----:B------:R1:W-:Y:S01]  /*11130*/  STL [R1+0x364], R10 ;  /* 0x0003640a01007387 */ /* 0x0003e20000100800 */
[----:B0-----:R-:W-:-:S03]  /*11140*/  PRMT R38, RZ, 0x7610, R38 ;  /* 0x00007610ff267816 */ /* 0x001fc60000000026 */
[----:B-1----:R-:W2:Y:S04]  /*11150*/  LDL.LU R10, [R1+0x32c] ;  /* 0x00032c00010a7983 */ /* 0x002ea80000300800 */
[----:B------:R-:W2:Y:S04]  /*11160*/  LDL.LU R9, [R1+0x330] ;  /* 0x0003300001097983 */ /* 0x000ea80000300800 */
[----:B------:R0:W2:Y:S01]  /*11170*/  @!P0 LDG.E.U8 R38, desc[UR14][R40.64] ;  /* 0x0000000e28268981 */ /* 0x0000a2000c1e1100 */
[----:B----4-:R-:W-:-:S05]  /*11180*/  IADD3 R4, P2, PT, R28, R4, RZ ;  /* 0x000000041c047210 */ /* 0x010fca0007f5e0ff */
[----:B------:R-:W-:Y:S01]  /*11190*/  IMAD.X R24, R12, 0x1, R24, P2 ;  /* 0x000000010c187824 */ /* 0x000fe200010e0618 */
[----:B------:R1:W-:Y:S01]  /*111a0*/  STL [R1+0x3a8], R4 ;  /* 0x0003a80401007387 */ /* 0x0003e20000100800 */
[----:B0-----:R-:W-:-:S03]  /*111b0*/  @!P0 IMAD.MOV.U32 R40, RZ, RZ, R4 ;  /* 0x000000ffff288224 */ /* 0x001fc600078e0004 */
[----:B------:R0:W-:Y:S04]  /*111c0*/  STL [R1+0x3a4], R24 ;  /* 0x0003a41801007387 */ /* 0x0001e80000100800 */
[----:B------:R-:W4:Y:S04]  /*111d0*/  LDL.LU R44, [R1+0x36c] ;  /* 0x00036c00012c7983 */ /* 0x000f280000300800 */
[----:B-1----:R-:W4:Y:S01]  /*111e0*/  LDL.LU R4, [R1+0x370] ;  /* 0x0003700001047983 */ /* 0x002f220000300800 */
[----:B------:R-:W-:Y:S01]  /*111f0*/  @!P0 IMAD.MOV.U32 R41, RZ, RZ, R24 ;  /* 0x000000ffff298224 */ /* 0x000fe200078e0018 */
[----:B---3--:R-:W-:-:S05]  /*11200*/  IADD3 R5, P2, PT, R28, R5, RZ ;  /* 0x000000051c057210 */ /* 0x008fca0007f5e0ff */
[----:B--2---:R-:W-:Y:S01]  /*11210*/  IMAD.X R17, R12, 0x1, R17, P2 ;  /* 0x000000010c117824 */ /* 0x004fe200010e0611 */
[----:B------:R1:W-:Y:S01]  /*11220*/  STL [R1+0x3e8], R5 ;  /* 0x0003e80501007387 */ /* 0x0003e20000100800 */
[----:B------:R-:W-:-:S03]  /*11230*/  @!P0 IMAD.MOV.U32 R42, RZ, RZ, R5 ;  /* 0x000000ffff2a8224 */ /* 0x000fc600078e0005 */
[----:B------:R2:W-:Y:S04]  /*11240*/  STL [R1+0x3e4], R17 ;  /* 0x0003e41101007387 */ /* 0x0005e80000100800 */
[----:B0-----:R-:W3:Y:S04]  /*11250*/  LDL.LU R24, [R1+0x3ac] ;  /* 0x0003ac0001187983 */ /* 0x001ee80000300800 */
[----:B-1----:R-:W3:Y:S01]  /*11260*/  LDL.LU R5, [R1+0x3b0] ;  /* 0x0003b00001057983 */ /* 0x002ee20000300800 */
[----:B------:R-:W-:Y:S01]  /*11270*/  PRMT R39, RZ, 0x7610, R39 ;  /* 0x00007610ff277816 */ /* 0x000fe20000000027 */
[----:B------:R-:W-:-:S05]  /*11280*/  @!P0 IMAD.MOV.U32 R43, RZ, RZ, R17 ;  /* 0x000000ffff2b8224 */ /* 0x000fca00078e0011 */
[----:B------:R0:W3:Y:S01]  /*11290*/  @!P0 LDG.E.U8 R39, desc[UR14][R40.64] ;  /* 0x0000000e28278981 */ /* 0x0000e2000c1e1100 */
[----:B------:R-:W-:-:S05]  /*112a0*/  IADD3 R9, P2, PT, R28, R9, RZ ;  /* 0x000000091c097210 */ /* 0x000fca0007f5e0ff */
[----:B------:R-:W-:Y:S01]  /*112b0*/  IMAD.X R10, R12, 0x1, R10, P2 ;  /* 0x000000010c0a7824 */ /* 0x000fe200010e060a */
[----:B0-----:R-:W-:Y:S01]  /*112c0*/  PRMT R40, RZ, 0x7610, R40 ;  /* 0x00007610ff287816 */ /* 0x001fe20000000028 */
[----:B------:R-:W-:Y:S04]  /*112d0*/  STL [R1+0x330], R9 ;  /* 0x0003300901007387 */ /* 0x000fe80000100800 */
[----:B------:R0:W-:Y:S04]  /*112e0*/  STL [R1+0x32c], R10 ;  /* 0x00032c0a01007387 */ /* 0x0001e80000100800 */
[----:B------:R1:W3:Y:S01]  /*112f0*/  @!P0 LDG.E.U8 R40, desc[UR14][R42.64] ;  /* 0x0000000e2a288981 */ /* 0x0002e2000c1e1100 */
[----:B------:R-:W-:-:S03]  /*11300*/  PRMT R41, RZ, 0x7610, R41 ;  /* 0x00007610ff297816 */ /* 0x000fc60000000029 */
[----:B--2---:R-:W2:Y:S01]  /*11310*/  LDL.LU R17, [R1+0x3ec] ;  /* 0x0003ec0001117983 */ /* 0x004ea20000300800 */
[----:B-1----:R-:W-:-:S03]  /*11320*/  @!P0 IMAD.MOV.U32 R43, RZ, RZ, R10 ;  /* 0x000000ffff2b8224 */ /* 0x002fc600078e000a */
[----:B0-----:R-:W2:Y:S01]  /*11330*/  LDL.LU R10, [R1+0x3f0] ;  /* 0x0003f000010a7983 */ /* 0x001ea20000300800 */
[----:B------:R-:W-:Y:S02]  /*11340*/  @!P0 IMAD.MOV.U32 R42, RZ, RZ, R9 ;  /* 0x000000ffff2a8224 */ /* 0x000fe400078e0009 */
[----:B------:R-:W-:-:S03]  /*11350*/  IMAD.MOV.U32 R9, RZ, RZ, R45 ;  /* 0x000000ffff097224 */ /* 0x000fc600078e002d */
[----:B------:R0:W2:Y:S01]  /*11360*/  @!P0 LDG.E.U8 R41, desc[UR14][R42.64] ;  /* 0x0000000e2a298981 */ /* 0x0000a2000c1e1100 */
[----:B----4-:R-:W-:-:S05]  /*11370*/  IADD3 R4, P2, PT, R28, R4, RZ ;  /* 0x000000041c047210 */ /* 0x010fca0007f5e0ff */
[----:B------:R-:W-:Y:S01]  /*11380*/  IMAD.X R44, R12, 0x1, R44, P2 ;  /* 0x000000010c2c7824 */ /* 0x000fe200010e062c */
[----:B------:R-:W-:Y:S03]  /*11390*/  STL [R1+0x370], R4 ;  /* 0x0003700401007387 */ /* 0x000fe60000100800 */
[----:B------:R-:W-:Y:S01]  /*113a0*/  @!P0 IMAD.MOV.U32 R45, RZ, RZ, R44 ;  /* 0x000000ffff2d8224 */ /* 0x000fe200078e002c */
[----:B------:R1:W-:Y:S01]  /*113b0*/  STL [R1+0x36c], R44 ;  /* 0x00036c2c01007387 */ /* 0x0003e20000100800 */
[----:B0-----:R-:W-:-:S03]  /*113c0*/  PRMT R42, RZ, 0x7610, R42 ;  /* 0x00007610ff2a7816 */ /* 0x001fc6000000002a */
[----:B------:R-:W4:Y:S01]  /*113d0*/  LDL.LU R65, [R1+0x334] ;  /* 0x0003340001417983 */ /* 0x000f220000300800 */
[----:B-1----:R-:W-:-:S03]  /*113e0*/  @!P0 IMAD.MOV.U32 R44, RZ, RZ, R4 ;  /* 0x000000ffff2c8224 */ /* 0x002fc600078e0004 */
[----:B------:R-:W4:Y:S04]  /*113f0*/  LDL.LU R4, [R1+0x338] ;  /* 0x0003380001047983 */ /* 0x000f280000300800 */
[----:B------:R0:W4:Y:S01]  /*11400*/  @!P0 LDG.E.U8 R42, desc[UR14][R44.64] ;  /* 0x0000000e2c2a8981 */ /* 0x000122000c1e1100 */
[----:B---3--:R-:W-:-:S05]  /*11410*/  IADD3 R5, P2, PT, R28, R5, RZ ;  /* 0x000000051c057210 */ /* 0x008fca0007f5e0ff */
[----:B------:R-:W-:Y:S01]  /*11420*/  IMAD.X R24, R12, 0x1, R24, P2 ;  /* 0x000000010c187824 */ /* 0x000fe200010e0618 */
[----:B------:R-:W-:Y:S01]  /*11430*/  STL [R1+0x3b0], R5 ;  /* 0x0003b00501007387 */ /* 0x000fe20000100800 */
[----:B0-----:R-:W-:Y:S02]  /*11440*/  @!P0 IMAD.MOV.U32 R44, RZ, RZ, R5 ;  /* 0x000000ffff2c8224 */ /* 0x001fe400078e0005 */
[----:B------:R-:W-:Y:S01]  /*11450*/  @!P0 IMAD.MOV.U32 R45, RZ, RZ, R24 ;  /* 0x000000ffff2d8224 */ /* 0x000fe200078e0018 */
[----:B------:R0:W-:Y:S04]  /*11460*/  STL [R1+0x3ac], R24 ;  /* 0x0003ac1801007387 */ /* 0x0001e80000100800 */
[----:B0-----:R-:W3:Y:S04]  /*11470*/  LDL.LU R24, [R1+0x374] ;  /* 0x0003740001187983 */ /* 0x001ee80000300800 */
[----:B------:R-:W3:Y:S01]  /*11480*/  LDL.LU R5, [R1+0x378] ;  /* 0x0003780001057983 */ /* 0x000ee20000300800 */
[----:B------:R-:W-:-:S06]  /*11490*/  PRMT R43, RZ, 0x7610, R43 ;  /* 0x00007610ff2b7816 */ /* 0x000fcc000000002b */
[----:B------:R0:W3:Y:S01]  /*114a0*/  @!P0 LDG.E.U8 R43, desc[UR14][R44.64] ;  /* 0x0000000e2c2b8981 */ /* 0x0000e2000c1e1100 */
[----:B--2---:R-:W-:-:S05]  /*114b0*/  IADD3 R10, P2, PT, R28, R10, RZ ;  /* 0x0000000a1c0a7210 */ /* 0x004fca0007f5e0ff */
[----:B------:R-:W-:Y:S01]  /*114c0*/  IMAD.X R17, R12, 0x1, R17, P2 ;  /* 0x000000010c117824 */ /* 0x000fe200010e0611 */
[----:B------:R-:W-:Y:S01]  /*114d0*/  STL [R1+0x3f0], R10 ;  /* 0x0003f00a01007387 */ /* 0x000fe20000100800 */
[----:B0-----:R-:W-:Y:S01]  /*114e0*/  PRMT R44, RZ, 0x7610, R44 ;  /* 0x00007610ff2c7816 */ /* 0x001fe2000000002c */
[----:B------:R-:W-:Y:S02]  /*114f0*/  @!P0 IMAD.MOV.U32 R46, RZ, RZ, R10 ;  /* 0x000000ffff2e8224 */ /* 0x000fe400078e000a */
[----:B------:R0:W-:Y:S01]  /*11500*/  STL [R1+0x3ec], R17 ;  /* 0x0003ec1101007387 */ /* 0x0001e20000100800 */
[----:B------:R-:W-:-:S05]  /*11510*/  @!P0 IMAD.MOV.U32 R47, RZ, RZ, R17 ;  /* 0x000000ffff2f8224 */ /* 0x000fca00078e0011 */
[----:B------:R1:W2:Y:S04]  /*11520*/  @!P0 LDG.E.U8 R44, desc[UR14][R46.64] ;  /* 0x0000000e2e2c8981 */ /* 0x0002a8000c1e1100 */
[----:B0-----:R-:W2:Y:S04]  /*11530*/  LDL.LU R17, [R1+0x3b4] ;  /* 0x0003b40001117983 */ /* 0x001ea80000300800 */
[----:B------:R-:W2:Y:S01]  /*11540*/  LDL.LU R10, [R1+0x3b8] ;  /* 0x0003b800010a7983 */ /* 0x000ea20000300800 */
[----:B------:R-:W-:Y:S02]  /*11550*/  PRMT R45, RZ, 0x7610, R45 ;  /* 0x00007610ff2d7816 */ /* 0x000fe4000000002d */
[----:B----4-:R-:W-:-:S05]  /*11560*/  IADD3 R4, P2, PT, R28, R4, RZ ;  /* 0x000000041c047210 */ /* 0x010fca0007f5e0ff */
[----:B------:R-:W-:Y:S01]  /*11570*/  IMAD.X R65, R12, 0x1, R65, P2 ;  /* 0x000000010c417824 */ /* 0x000fe200010e0641 */
[----:B------:R-:W-:Y:S01]  /*11580*/  STL [R1+0x338], R4 ;  /* 0x0003380401007387 */ /* 0x000fe20000100800 */
[----:B-1----:R-:W-:Y:S02]  /*11590*/  @!P0 IMAD.MOV.U32 R46, RZ, RZ, R4 ;  /* 0x000000ffff2e8224 */ /* 0x002fe400078e0004 */
[----:B------:R-:W-:Y:S01]  /*115a0*/  @!P0 IMAD.MOV.U32 R47, RZ, RZ, R65 ;  /* 0x000000ffff2f8224 */ /* 0x000fe200078e0041 */
[----:B------:R0:W-:Y:S04]  /*115b0*/  STL [R1+0x334], R65 ;  /* 0x0003344101007387 */ /* 0x0001e80000100800 */
[----:B------:R1:W4:Y:S04]  /*115c0*/  @!P0 LDG.E.U8 R45, desc[UR14][R46.64] ;  /* 0x0000000e2e2d8981 */ /* 0x000328000c1e1100 */
[----:B0-----:R-:W4:Y:S04]  /*115d0*/  LDL.LU R65, [R1+0x3f4] ;  /* 0x0003f40001417983 */ /* 0x001f280000300800 */
[----:B------:R-:W4:Y:S01]  /*115e0*/  LDL.LU R4, [R1+0x3f8] ;  /* 0x0003f80001047983 */ /* 0x000f220000300800 */
[----:B---3--:R-:W-:-:S05]  /*115f0*/  IADD3 R5, P2, PT, R28, R5, RZ ;  /* 0x000000051c057210 */ /* 0x008fca0007f5e0ff */
[----:B------:R-:W-:Y:S01]  /*11600*/  IMAD.X R24, R12, 0x1, R24, P2 ;  /* 0x000000010c187824 */ /* 0x000fe200010e0618 */
[----:B------:R-:W-:Y:S01]  /*11610*/  STL [R1+0x378], R5 ;  /* 0x0003780501007387 */ /* 0x000fe20000100800 */
[----:B-1----:R-:W-:Y:S02]  /*11620*/  @!P0 IMAD.MOV.U32 R46, RZ, RZ, R5 ;  /* 0x000000ffff2e8224 */ /* 0x002fe400078e0005 */
[----:B------:R-:W-:Y:S01]  /*11630*/  @!P0 IMAD.MOV.U32 R47, RZ, RZ, R24 ;  /* 0x000000ffff2f8224 */ /* 0x000fe200078e0018 */
[----:B------:R0:W-:Y:S04]  /*11640*/  STL [R1+0x374], R24 ;  /* 0x0003741801007387 */ /* 0x0001e80000100800 */
[----:B0-----:R-:W3:Y:S04]  /*11650*/  LDL.LU R24, [R1+0x33c] ;  /* 0x00033c0001187983 */ /* 0x001ee80000300800 */
[----:B------:R-:W3:Y:S04]  /*11660*/  LDL.LU R5, [R1+0x340] ;  /* 0x0003400001057983 */ /* 0x000ee80000300800 */
[----:B------:R-:W-:Y:S04]  /*11670*/  STS.U8 [R13+UR6+0x4000], R63 ;  /* 0x0040003f0d007988 */ /* 0x000fe80008000006 */
[----:B------:R0:W-:Y:S01]  /*11680*/  STS.U8 [R13+UR6+0x4400], R48 ;  /* 0x004400300d007988 */ /* 0x0001e20008000006 */
[----:B--2---:R-:W-:-:S02]  /*11690*/  IADD3 R10, P2, PT, R28, R10, RZ ;  /* 0x0000000a1c0a7210 */ /* 0x004fc40007f5e0ff */
[----:B0-----:R-:W-:-:S03]  /*116a0*/  PRMT R48, RZ, 0x7610, R48 ;  /* 0x00007610ff307816 */ /* 0x001fc60000000030 */
[----:B------:R-:W-:Y:S01]  /*116b0*/  IMAD.X R17, R12, 0x1, R17, P2 ;  /* 0x000000010c117824 */ /* 0x000fe200010e0611 */
[----:B------:R0:W-:Y:S04]  /*116c0*/  STS.U8 [R13+UR6+0x4800], R49 ;  /* 0x004800310d007988 */ /* 0x0001e80008000006 */
[----:B------:R1:W2:Y:S04]  /*116d0*/  @!P0 LDG.E.U8 R48, desc[UR14][R46.64] ;  /* 0x0000000e2e308981 */ /* 0x0002a8000c1e1100 */
[----:B------:R-:W-:Y:S01]  /*116e0*/  STL [R1+0x3b8], R10 ;  /* 0x0003b80a01007387 */ /* 0x000fe20000100800 */
[----:B0-----:R-:W-:-:S03]  /*116f0*/  PRMT R49, RZ, 0x7610, R49 ;  /* 0x00007610ff317816 */ /* 0x001fc60000000031 */
[----:B------:R0:W-:Y:S01]  /*11700*/  STL [R1+0x3b4], R17 ;  /* 0x0003b41101007387 */ /* 0x0001e20000100800 */
[----:B-1----:R-:W-:Y:S02]  /*11710*/  @!P0 IMAD.MOV.U32 R47, RZ, RZ, R17 ;  /* 0x000000ffff2f8224 */ /* 0x002fe400078e0011 */
[----:B------:R-:W-:Y:S01]  /*11720*/  @!P0 IMAD.MOV.U32 R46, RZ, RZ, R10 ;  /* 0x000000ffff2e8224 */ /* 0x000fe200078e000a */
[----:B------:R1:W-:Y:S04]  /*11730*/  STS.U8 [R13+UR6+0x4c00], R50 ;  /* 0x004c00320d007988 */ /* 0x0003e80008000006 */
[----:B------:R1:W2:Y:S04]  /*11740*/  @!P0 LDG.E.U8 R49, desc[UR14][R46.64] ;  /* 0x0000000e2e318981 */ /* 0x0002a8000c1e1100 */
[----:B0-----:R-:W2:Y:S04]  /*11750*/  LDL.LU R17, [R1+0x37c] ;  /* 0x00037c0001117983 */ /* 0x001ea80000300800 */
[----:B------:R-:W2:Y:S01]  /*11760*/  LDL.LU R10, [R1+0x380] ;  /* 0x00038000010a7983 */ /* 0x000ea20000300800 */
[----:B----4-:R-:W-:-:S05]  /*11770*/  IADD3 R4, P2, PT, R28, R4, RZ ;  /* 0x000000041c047210 */ /* 0x010fca0007f5e0ff */
[----:B------:R-:W-:Y:S01]  /*11780*/  IMAD.X R65, R12, 0x1, R65, P2 ;  /* 0x000000010c417824 */ /* 0x000fe200010e0641 */
[----:B------:R-:W-:Y:S01]  /*11790*/  STL [R1+0x3f8], R4 ;  /* 0x0003f80401007387 */ /* 0x000fe20000100800 */
[----:B-1----:R-:W-:Y:S02]  /*117a0*/  @!P0 IMAD.MOV.U32 R46, RZ, RZ, R4 ;  /* 0x000000ffff2e8224 */ /* 0x002fe400078e0004 */
[----:B------:R-:W-:Y:S01]  /*117b0*/  @!P0 IMAD.MOV.U32 R47, RZ, RZ, R65 ;  /* 0x000000ffff2f8224 */ /* 0x000fe200078e0041 */
[----:B------:R0:W-:Y:S01]  /*117c0*/  STL [R1+0x3f4], R65 ;  /* 0x0003f44101007387 */ /* 0x0001e20000100800 */
[----:B------:R-:W-:-:S06]  /*117d0*/  PRMT R50, RZ, 0x7610, R50 ;  /* 0x00007610ff327816 */ /* 0x000fcc0000000032 */
        /* <DEDUP_REMOVED lines=11> */
[----:B------:R0:W-:Y:S04]  /*11890*/  STS.U8 [R13+UR6+0x5000], R51 ;  /* 0x005000330d007988 */ /* 0x0001e80008000006 */
[----:B------:R1:W-:Y:S01]  /*118a0*/  STS.U8 [R13+UR6+0x5400], R52 ;  /* 0x005400340d007988 */ /* 0x0003e20008000006 */
[----:B0-----:R-:W-:-:S02]  /*118b0*/  PRMT R51, RZ, 0x7610, R51 ;  /* 0x00007610ff337816 */ /* 0x001fc40000000033 */
[----:B--2---:R-:W-:-:S04]  /*118c0*/  IADD3 R10, P2, PT, R28, R10, RZ ;  /* 0x0000000a1c0a7210 */ /* 0x004fc80007f5e0ff */
[----:B------:R0:W2:Y:S01]  /*118d0*/  @!P0 LDG.E.U8 R51, desc[UR14][R46.64] ;  /* 0x0000000e2e338981 */ /* 0x0000a2000c1e1100 */
[----:B------:R-:W-:-:S03]  /*118e0*/  IMAD.X R17, R12, 0x1, R17, P2 ;  /* 0x000000010c117824 */ /* 0x000fc600010e0611 */
[----:B------:R-:W-:Y:S01]  /*118f0*/  STL [R1+0x380], R10 ;  /* 0x0003800a01007387 */ /* 0x000fe20000100800 */
[----:B-1----:R-:W-:-:S03]  /*11900*/  PRMT R52, RZ, 0x7610, R52 ;  /* 0x00007610ff347816 */ /* 0x002fc60000000034 */
[----:B------:R1:W-:Y:S01]  /*11910*/  STL [R1+0x37c], R17 ;  /* 0x00037c1101007387 */ /* 0x0003e20000100800 */
[----:B0-----:R-:W-:Y:S02]  /*11920*/  @!P0 IMAD.MOV.U32 R47, RZ, RZ, R17 ;  /* 0x000000ffff2f8224 */ /* 0x001fe400078e0011 */
[----:B------:R-:W-:Y:S01]  /*11930*/  @!P0 IMAD.MOV.U32 R46, RZ, RZ, R10 ;  /* 0x000000ffff2e8224 */ /* 0x000fe200078e000a */
[----:B------:R0:W-:Y:S04]  /*11940*/  STS.U8 [R13+UR6+0x5800], R53 ;  /* 0x005800350d007988 */ /* 0x0001e80008000006 */
[----:B------:R0:W2:Y:S04]  /*11950*/  @!P0 LDG.E.U8 R52, desc[UR14][R46.64] ;  /* 0x0000000e2e348981 */ /* 0x0000a8000c1e1100 */
[----:B-1----:R-:W2:Y:S04]  /*11960*/  LDL.LU R17, [R1+0x344] ;  /* 0x0003440001117983 */ /* 0x002ea80000300800 */
[----:B------:R-:W2:Y:S01]  /*11970*/  LDL.LU R10, [R1+0x348] ;  /* 0x00034800010a7983 */ /* 0x000ea20000300800 */
[----:B----4-:R-:W-:-:S05]  /*11980*/  IADD3 R4, P2, PT, R28, R4, RZ ;  /* 0x000000041c047210 */ /* 0x010fca0007f5e0ff */
[----:B------:R-:W-:Y:S01]  /*11990*/  IMAD.X R65, R12, 0x1, R65, P2 ;  /* 0x000000010c417824 */ /* 0x000fe200010e0641 */
[----:B------:R-:W-:Y:S01]  /*119a0*/  STL [R1+0x3c0], R4 ;  /* 0x0003c00401007387 */ /* 0x000fe20000100800 */
[----:B0-----:R-:W-:Y:S02]  /*119b0*/  @!P0 IMAD.MOV.U32 R46, RZ, RZ, R4 ;  /* 0x000000ffff2e8224 */ /* 0x001fe400078e0004 */
        /* <DEDUP_REMOVED lines=50> */
[----:B-1----:R-:W-:-:S04]  /*11ce0*/  PRMT R59, RZ, 0x7610, R59 ;  /* 0x00007610ff3b7816 */ /* 0x002fc8000000003b */
[----:B------:R0:W3:Y:S01]  /*11cf0*/  @!P0 LDG.E.U8 R60, desc[UR14][R46.64] ;  /* 0x0000000e2e3c8981 */ /* 0x0000e2000c1e1100 */
[----:B--2---:R-:W-:-:S05]  /*11d00*/  IADD3 R10, P2, PT, R28, R10, RZ ;  /* 0x0000000a1c0a7210 */ /* 0x004fca0007f5e0ff */
[----:B------:R-:W-:Y:S01]  /*11d10*/  IMAD.X R17, R12, 0x1, R17, P2 ;  /* 0x000000010c117824 */ /* 0x000fe200010e0611 */
[----:B------:R-:W-:Y:S01]  /*11d20*/  STL [R1+0x400], R10 ;  /* 0x0004000a01007387 */ /* 0x000fe20000100800 */
[----:B0-----:R-:W-:Y:S02]  /*11d30*/  @!P0 IMAD.MOV.U32 R46, RZ, RZ, R10 ;  /* 0x000000ffff2e8224 */ /* 0x001fe400078e000a */
[----:B------:R-:W-:Y:S01]  /*11d40*/  @!P0 IMAD.MOV.U32 R47, RZ, RZ, R17 ;  /* 0x000000ffff2f8224 */ /* 0x000fe200078e0011 */
[----:B------:R0:W-:Y:S04]  /*11d50*/  STL [R1+0x1c8], R17 ;  /* 0x0001c81101007387 */ /* 0x0001e80000100800 */
        /* <DEDUP_REMOVED lines=8> */
[----:B------:R0:W-:Y:S04]  /*11de0*/  STL [R1+0x34c], R65 ;  /* 0x00034c4101007387 */ /* 0x0001e80000100800 */
[----:B------:R1:W-:Y:S04]  /*11df0*/  STS.U8 [R13+UR6+0x7000], R58 ;  /* 0x0070003a0d007988 */ /* 0x0003e80008000006 */
[----:B0-----:R-:W4:Y:S04]  /*11e00*/  LDL.LU R65, [R1+0x1cc] ;  /* 0x0001cc0001417983 */ /* 0x001f280000300800 */
[----:B------:R-:W4:Y:S01]  /*11e10*/  LDL.LU R4, [R1+0x404] ;  /* 0x0004040001047983 */ /* 0x000f220000300800 */
[----:B-1----:R-:W-:-:S06]  /*11e20*/  PRMT R58, RZ, 0x7610, R58 ;  /* 0x00007610ff3a7816 */ /* 0x002fcc000000003a */
        /* <DEDUP_REMOVED lines=23> */
[----:B----4-:R-:W-:-:S03]  /*11fa0*/  IADD3 R4, P2, PT, R28, R4, RZ ;  /* 0x000000041c047210 */ /* 0x010fc60007f5e0ff */
[----:B------:R0:W-:Y:S02]  /*11fb0*/  STS.U8 [R13+UR6+0x7c00], R55 ;  /* 0x007c00370d007988 */ /* 0x0001e40008000006 */
[----:B------:R-:W-:Y:S02]  /*11fc0*/  IMAD.X R65, R12, 0x1, R65, P2 ;  /* 0x000000010c417824 */ /* 0x000fe400010e0641 */
[----:B------:R4:W-:Y:S01]  /*11fd0*/  STL [R1+0x404], R4 ;  /* 0x0004040401007387 */ /* 0x0009e20000100800 */
[----:B-1----:R-:W-:-:S03]  /*11fe0*/  @!P0 IMAD.MOV.U32 R46, RZ, RZ, R4 ;  /* 0x000000ffff2e8224 */ /* 0x002fc600078e0004 */
[----:B------:R-:W-:Y:S01]  /*11ff0*/  STL [R1+0x1cc], R65 ;  /* 0x0001cc4101007387 */ /* 0x000fe20000100800 */
[----:B0-----:R-:W-:-:S03]  /*12000*/  LOP3.LUT R13, R13, 0x10, RZ, 0x3c, !PT ;  /* 0x000000100d0d7812 */ /* 0x001fc600078e3cff */
[----:B----4-:R-:W4:Y:S01]  /*12010*/  LDL.LU R4, [R1+0x3d8] ;  /* 0x0003d80001047983 */ /* 0x010f220000300800 */
[----:B------:R-:W-:Y:S01]  /*12020*/  PRMT R55, RZ, 0x7610, R55 ;  /* 0x00007610ff377816 */ /* 0x000fe20000000037 */
[----:B------:R-:W-:Y:S02]  /*12030*/  @!P0 IMAD.MOV.U32 R47, RZ, RZ, R65 ;  /* 0x000000ffff2f8224 */ /* 0x000fe400078e0041 */
[----:B------:R0:W-:Y:S04]  /*12040*/  STS.U8 [R13+UR6+0x4080], R9 ;  /* 0x004080090d007988 */ /* 0x0001e80008000006 */
[----:B------:R1:W4:Y:S04]  /*12050*/  @!P0 LDG.E.U8 R55, desc[UR14][R46.64] ;  /* 0x0000000e2e378981 */ /* 0x000328000c1e1100 */
[----:B0-----:R-:W4:Y:S01]  /*12060*/  LDL.LU R9, [R1+0x3d4] ;  /* 0x0003d40001097983 */ /* 0x001f220000300800 */
[----:B---3--:R-:W-:-:S05]  /*12070*/  IADD3 R5, P2, PT, R28, R5, RZ ;  /* 0x000000051c057210 */ /* 0x008fca0007f5e0ff */
[----:B------:R-:W-:Y:S01]  /*12080*/  IMAD.X R24, R12, 0x1, R24, P2 ;  /* 0x000000010c187824 */ /* 0x000fe200010e0618 */
[----:B------:R0:W-:Y:S01]  /*12090*/  STL [R1+0x358], R5 ;  /* 0x0003580501007387 */ /* 0x0001e20000100800 */
[----:B-1----:R-:W-:-:S03]  /*120a0*/  @!P0 IMAD.MOV.U32 R46, RZ, RZ, R5 ;  /* 0x000000ffff2e8224 */ /* 0x002fc600078e0005 */
[----:B------:R-:W-:Y:S04]  /*120b0*/  STL [R1+0x354], R24 ;  /* 0x0003541801007387 */ /* 0x000fe80000100800 */
[----:B------:R-:W3:Y:S04]  /*120c0*/  LDL.LU R65, [R1+0x1d0] ;  /* 0x0001d00001417983 */ /* 0x000ee80000300800 */
[----:B0-----:R-:W3:Y:S01]  /*120d0*/  LDL.LU R5, [R1+0x408] ;  /* 0x0004080001057983 */ /* 0x001ee20000300800 */
[----:B------:R-:W-:Y:S01]  /*120e0*/  PRMT R63, RZ, 0x7610, R63 ;  /* 0x00007610ff3f7816 */ /* 0x000fe2000000003f */
[----:B------:R-:W-:-:S02]  /*120f0*/  @!P0 IMAD.MOV.U32 R47, RZ, RZ, R24 ;  /* 0x000000ffff2f8224 */ /* 0x000fc400078e0018 */
[----:B------:R0:W-:Y:S04]  /*12100*/  STS.U8 [R13+UR6+0x4480], R81 ;  /* 0x004480510d007988 */ /* 0x0001e80008000006 */
[----:B------:R1:W3:Y:S01]  /*12110*/  @!P0 LDG.E.U8 R63, desc[UR14][R46.64] ;  /* 0x0000000e2e3f8981 */ /* 0x0002e2000c1e1100 */
[----:B0-----:R-:W-:-:S03]  /*12120*/  PRMT R81, RZ, 0x7610, R81 ;  /* 0x00007610ff517816 */ /* 0x001fc60000000051 */
[----:B------:R-:W-:Y:S01]  /*12130*/  STS.U8 [R13+UR6+0x4880], R83 ;  /* 0x004880530d007988 */ /* 0x000fe20008000006 */
[----:B--2---:R-:W-:-:S05]  /*12140*/  IADD3 R10, P2, PT, R28, R10, RZ ;  /* 0x0000000a1c0a7210 */ /* 0x004fca0007f5e0ff */
[----:B------:R-:W-:Y:S01]  /*12150*/  IMAD.X R17, R12, 0x1, R17, P2 ;  /* 0x000000010c117824 */ /* 0x000fe200010e0611 */
[----:B------:R-:W-:Y:S01]  /*12160*/  STL [R1+0x398], R10 ;  /* 0x0003980a01007387 */ /* 0x000fe20000100800 */
[----:B-1----:R-:W-:Y:S02]  /*12170*/  @!P0 IMAD.MOV.U32 R46, RZ, RZ, R10 ;  /* 0x000000ffff2e8224 */ /* 0x002fe400078e000a */
[----:B------:R-:W-:Y:S01]  /*12180*/  @!P0 IMAD.MOV.U32 R47, RZ, RZ, R17 ;  /* 0x000000ffff2f8224 */ /* 0x000fe200078e0011 */
[----:B------:R0:W-:Y:S04]  /*12190*/  STL [R1+0x394], R17 ;  /* 0x0003941101007387 */ /* 0x0001e80000100800 */
[----:B------:R-:W2:Y:S04]  /*121a0*/  LDL.LU R24, [R1+0x35c] ;  /* 0x00035c0001187983 */ /* 0x000ea80000300800 */
[----:B------:R1:W2:Y:S04]  /*121b0*/  @!P0 LDG.E.U8 R81, desc[UR14][R46.64] ;  /* 0x0000000e2e518981 */ /* 0x0002a8000c1e1100 */
[----:B0-----:R-:W2:Y:S01]  /*121c0*/  LDL.LU R17, [R1+0x360] ;  /* 0x0003600001117983 */ /* 0x001ea20000300800 */
[----:B----4-:R-:W-:-:S05]  /*121d0*/  IADD3 R4, P2, PT, R28, R4, RZ ;  /* 0x000000041c047210 */ /* 0x010fca0007f5e0ff */
[----:B------:R-:W-:Y:S01]  /*121e0*/  STL [R1+0x3d8], R4 ;  /* 0x0003d80401007387 */ /* 0x000fe20000100800 */
[----:B------:R-:W-:-:S04]  /*121f0*/  IMAD.X R9, R12, 0x1, R9, P2 ;  /* 0x000000010c097824 */ /* 0x000fc800010e0609 */
[----:B-1----:R-:W-:Y:S01]  /*12200*/  @!P0 IMAD.MOV.U32 R47, RZ, RZ, R9 ;  /* 0x000000ffff2f8224 */ /* 0x002fe200078e0009 */
[----:B------:R0:W-:Y:S04]  /*12210*/  STL [R1+0x3d4], R9 ;  /* 0x0003d40901007387 */ /* 0x0001e80000100800 */
[----:B------:R-:W4:Y:S01]  /*12220*/  LDL.LU R10, [R1+0x39c] ;  /* 0x00039c00010a7983 */ /* 0x000f220000300800 */
[----:B------:R-:W-:Y:S01]  /*12230*/  PRMT R83, RZ, 0x7610, R83 ;  /* 0x00007610ff537816 */ /* 0x000fe20000000053 */
[----:B------:R-:W-:Y:S02]  /*12240*/  @!P0 IMAD.MOV.U32 R46, RZ, RZ, R4 ;  /* 0x000000ffff2e8224 */ /* 0x000fe400078e0004 */
[----:B0-----:R-:W4:Y:S04]  /*12250*/  LDL.LU R9, [R1+0x3a0] ;  /* 0x0003a00001097983 */ /* 0x001f280000300800 */
[----:B------:R-:W4:Y:S04]  /*12260*/  LDL.LU R4, [R1+0x3e0] ;  /* 0x0003e00001047983 */ /* 0x000f280000300800 */
[----:B------:R0:W4:Y:S01]  /*12270*/  @!P0 LDG.E.U8 R83, desc[UR14][R46.64] ;  /* 0x0000000e2e538981 */ /* 0x000122000c1e1100 */
[----:B---3--:R-:W-:-:S05]  /*12280*/  IADD3 R5, P2, PT, R28, R5, RZ ;  /* 0x000000051c057210 */ /* 0x008fca0007f5e0ff */
[----:B------:R-:W-:Y:S01]  /*12290*/  IMAD.X R65, R12, 0x1, R65, P2 ;  /* 0x000000010c417824 */ /* 0x000fe200010e0641 */
[----:B------:R1:W-:Y:S01]  /*122a0*/  STL [R1+0x408], R5 ;  /* 0x0004080501007387 */ /* 0x0003e20000100800 */
[----:B0-----:R-:W-:-:S03]  /*122b0*/  @!P0 IMAD.MOV.U32 R46, RZ, RZ, R5 ;  /* 0x000000ffff2e8224 */ /* 0x001fc600078e0005 */
[----:B------:R-:W-:Y:S04]  /*122c0*/  STL [R1+0x1d0], R65 ;  /* 0x0001d04101007387 */ /* 0x000fe80000100800 */
[----:B-1----:R-:W3:Y:S01]  /*122d0*/  LDL.LU R5, [R1+0x3dc] ;  /* 0x0003dc0001057983 */ /* 0x002ee20000300800 */
[----:B------:R-:W-:-:S03]  /*122e0*/  @!P0 IMAD.MOV.U32 R47, RZ, RZ, R65 ;  /* 0x000000ffff2f8224 */ /* 0x000fc600078e0041 */
[----:B------:R0:W-:Y:S04]  /*122f0*/  STS.U8 [R13+UR6+0x4c80], R85 ;  /* 0x004c80550d007988 */ /* 0x0001e80008000006 */
[----:B------:R1:W-:Y:S01]  /*12300*/  STS.U8 [R13+UR6+0x5080], R87 ;  /* 0x005080570d007988 */ /* 0x0003e20008000006 */
[----:B0-----:R-:W-:Y:S02]  /*12310*/  PRMT R85, RZ, 0x7610, R85 ;  /* 0x00007610ff557816 */ /* 0x001fe40000000055 */
[----:B-1----:R-:W-:-:S04]  /*12320*/  PRMT R87, RZ, 0x7610, R87 ;  /* 0x00007610ff577816 */ /* 0x002fc80000000057 */
[----:B------:R0:W3:Y:S04]  /*12330*/  @!P0 LDG.E.U8 R85, desc[UR14][R46.64] ;  /* 0x0000000e2e558981 */ /* 0x0000e8000c1e1100 */
[----:B------:R1:W-:Y:S01]  /*12340*/  STS.U8 [R13+UR6+0x5480], R89 ;  /* 0x005480590d007988 */ /* 0x0003e20008000006 */
[----:B--2---:R-:W-:-:S05]  /*12350*/  IADD3 R17, P2, PT, R28, R17, RZ ;  /* 0x000000111c117210 */ /* 0x004fca0007f5e0ff */
[----:B------:R-:W-:Y:S02]  /*12360*/  IMAD.X R24, R12, 0x1, R24, P2 ;  /* 0x000000010c187824 */ /* 0x000fe400010e0618 */
[----:B0-----:R-:W-:Y:S02]  /*12370*/  @!P0 IMAD.MOV.U32 R46, RZ, RZ, R17 ;  /* 0x000000ffff2e8224 */ /* 0x001fe400078e0011 */
[----:B------:R-:W-:Y:S01]  /*12380*/  @!P0 IMAD.MOV.U32 R47, RZ, RZ, R24 ;  /* 0x000000ffff2f8224 */ /* 0x000fe200078e0018 */
[----:B-1----:R-:W-:Y:S01]  /*12390*/  PRMT R89, RZ, 0x7610, R89 ;  /* 0x00007610ff597816 */ /* 0x002fe20000000059 */
[----:B------:R-:W-:Y:S04]  /*123a0*/  STL [R1+0x360], R17 ;  /* 0x0003601101007387 */ /* 0x000fe80000100800 */
[----:B------:R0:W2:Y:S01]  /*123b0*/  @!P0 LDG.E.U8 R87, desc[UR14][R46.64] ;  /* 0x0000000e2e578981 */ /* 0x0000a2000c1e1100 */
[----:B----4-:R-:W-:-:S05]  /*123c0*/  IADD3 R9, P2, PT, R28, R9, RZ ;  /* 0x000000091c097210 */ /* 0x010fca0007f5e0ff */
[----:B------:R-:W-:Y:S01]  /*123d0*/  IMAD.X R10, R12, 0x1, R10, P2 ;  /* 0x000000010c0a7824 */ /* 0x000fe200010e060a */
[----:B------:R-:W-:Y:S01]  /*123e0*/  IADD3 R4, P2, PT, R28, R4, RZ ;  /* 0x000000041c047210 */ /* 0x000fe20007f5e0ff */
[----:B0-----:R-:W-:Y:S02]  /*123f0*/  @!P0 IMAD.MOV.U32 R46, RZ, RZ, R9 ;  /* 0x000000ffff2e8224 */ /* 0x001fe400078e0009 */
[----:B------:R-:W-:Y:S01]  /*12400*/  @!P0 IMAD.MOV.U32 R47, RZ, RZ, R10 ;  /* 0x000000ffff2f8224 */ /* 0x000fe200078e000a */
[----:B------:R-:W-:Y:S04]  /*12410*/  STL [R1+0x35c], R24 ;  /* 0x00035c1801007387 */ /* 0x000fe80000100800 */
[----:B------:R-:W-:Y:S04]  /*12420*/  STL [R1+0x3a0], R9 ;  /* 0x0003a00901007387 */ /* 0x000fe80000100800 */
[----:B------:R-:W-:Y:S04]  /*12430*/  STL [R1+0x39c], R10 ;  /* 0x00039c0a01007387 */ /* 0x000fe80000100800 */
[----:B------:R0:W4:Y:S04]  /*12440*/  @!P0 LDG.E.U8 R89, desc[UR14][R46.64] ;  /* 0x0000000e2e598981 */ /* 0x000128000c1e1100 */
[----:B------:R-:W-:Y:S04]  /*12450*/  STL [R1+0x3e0], R4 ;  /* 0x0003e00401007387 */ /* 0x000fe80000100800 */
[----:B------:R1:W-:Y:S01]  /*12460*/  STS.U8 [R13+UR6+0x5880], R91 ;  /* 0x0058805b0d007988 */ /* 0x0003e20008000006 */
[----:B0-----:R-:W-:Y:S01]  /*12470*/  @!P0 IMAD.MOV.U32 R46, RZ, RZ, R4 ;  /* 0x000000ffff2e8224 */ /* 0x001fe200078e0004 */
[----:B-1----:R-:W-:Y:S01]  /*12480*/  PRMT R91, RZ, 0x7610, R91 ;  /* 0x00007610ff5b7816 */ /* 0x002fe2000000005b */
[----:B---3--:R-:W-:-:S05]  /*12490*/  IMAD.X R5, R12, 0x1, R5, P2 ;  /* 0x000000010c057824 */ /* 0x008fca00010e0605 */
[----:B------:R0:W-:Y:S01]  /*124a0*/  STL [R1+0x3dc], R5 ;  /* 0x0003dc0501007387 */ /* 0x0001e20000100800 */
[----:B------:R-:W-:-:S03]  /*124b0*/  @!P0 IMAD.MOV.U32 R47, RZ, RZ, R5 ;  /* 0x000000ffff2f8224 */ /* 0x000fc600078e0005 */
[----:B------:R-:W3:Y:S04]  /*124c0*/  LDL.LU R4, [R1+0x5a8] ;  /* 0x0005a80001047983 */ /* 0x000ee80000300800 */
[----:B------:R-:W2:Y:S04]  /*124d0*/  LDL.LU R10, [R1+0x58c] ;  /* 0x00058c00010a7983 */ /* 0x000ea80000300800 */
[----:B------:R-:W2:Y:S04]  /*124e0*/  LDL.LU R24, [R1+0x570] ;  /* 0x0005700001187983 */ /* 0x000ea80000300800 */
[----:B------:R-:W2:Y:S04]  /*124f0*/  LDL.LU R65, [R1+0xf8] ;  /* 0x0000f80001417983 */ /* 0x000ea80000300800 */
[----:B------:R-:W2:Y:S04]  /*12500*/  LDL.LU R17, [R1+0xdc] ;  /* 0x0000dc0001117983 */ /* 0x000ea80000300800 */
[----:B0-----:R-:W2:Y:S04]  /*12510*/  LDL.LU R5, [R1+0xc0] ;  /* 0x0000c00001057983 */ /* 0x001ea80000300800 */
[----:B------:R-:W2:Y:S04]  /*12520*/  LDL.LU R9, [R1+0xa4] ;  /* 0x0000a40001097983 */ /* 0x000ea80000300800 */
[----:B------:R0:W2:Y:S04]  /*12530*/  @!P0 LDG.E.U8 R91, desc[UR14][R46.64] ;  /* 0x0000000e2e5b8981 */ /* 0x0000a8000c1e1100 */
[----:B------:R-:W2:Y:S04]  /*12540*/  LDL.LU R46, [R1+0x1c4] ;  /* 0x0001c400012e7983 */ /* 0x000ea80000300800 */
[----:B------:R-:W0:Y:S04]  /*12550*/  LDL.LU R47, [R1+0x1d4] ;  /* 0x0001d400012f7983 */ /* 0x000e280000300800 */
[----:B------:R1:W-:Y:S02]  /*12560*/  STS.U8 [R13+UR6+0x5c80], R93 ;  /* 0x005c805d0d007988 */ /* 0x0003e40008000006 */
[----:B-1----:R-:W-:-:S02]  /*12570*/  PRMT R93, RZ, 0x7610, R93 ;  /* 0x00007610ff5d7816 */ /* 0x002fc4000000005d */
[----:B0-----:R-:W-:-:S05]  /*12580*/  IADD3 R47, P2, PT, R28, R47, RZ ;  /* 0x0000002f1c2f7210 */ /* 0x001fca0007f5e0ff */
[----:B--2---:R-:W-:Y:S02]  /*12590*/  IMAD.X R46, R12, 0x1, R46, P2 ;  /* 0x000000010c2e7824 */ /* 0x004fe400010e062e */
[----:B------:R-:W2:Y:S04]  /*125a0*/  LDL.LU R12, [R1+0x6cc] ;  /* 0x0006cc00010c7983 */ /* 0x000ea80000300800 */
[----:B------:R0:W-:Y:S04]  /*125b0*/  STL [R1+0x1d4], R47 ;  /* 0x0001d42f01007387 */ /* 0x0001e80000100800 */
[----:B------:R1:W-:Y:S01]  /*125c0*/  STL [R1+0x1c4], R46 ;  /* 0x0001c42e01007387 */ /* 0x0003e20000100800 */
[----:B0-----:R-:W-:-:S04]  /*125d0*/  @!P0 LOP3.LUT R47, R47, R46, RZ, 0x3c, !PT ;  /* 0x0000002e2f2f8212 */ /* 0x001fc800078e3cff */
[----:B-1----:R-:W-:-:S04]  /*125e0*/  @!P0 LOP3.LUT R46, R47, R46, RZ, 0x3c, !PT ;  /* 0x0000002e2f2e8212 */ /* 0x002fc800078e3cff */
[----:B------:R-:W-:-:S05]  /*125f0*/  @!P0 LOP3.LUT R47, R47, R46, RZ, 0x3c, !PT ;  /* 0x0000002e2f2f8212 */ /* 0x000fca00078e3cff */
[----:B------:R0:W2:Y:S04]  /*12600*/  @!P0 LDG.E.U8 R93, desc[UR14][R46.64] ;  /* 0x0000000e2e5d8981 */ /* 0x0000a8000c1e1100 */
[----:B------:R-:W2:Y:S04]  /*12610*/  LDL.LU R46, [R1+0x78] ;  /* 0x00007800012e7983 */ /* 0x000ea80000300800 */
[----:B------:R-:W3:Y:S04]  /*12620*/  LDL.LU R47, [R1+0x5c] ;  /* 0x00005c00012f7983 */ /* 0x000ee80000300800 */
[----:B--2---:R-:W-:Y:S04]  /*12630*/  STS.U8 [R13+UR6+0x6080], R46 ;  /* 0x0060802e0d007988 */ /* 0x004fe80008000006 */
[----:B---3--:R0:W-:Y:S02]  /*12640*/  STS.U8 [R13+UR6+0x6480], R47 ;  /* 0x0064802f0d007988 */ /* 0x0081e40008000006 */
[----:B0-----:R-:W0:Y:S02]  /*12650*/  S2R R47, SR_TID.X ;  /* 0x00000000002f7919 */ /* 0x001e240000002100 */
[----:B------:R1:W-:Y:S04]  /*12660*/  STS.U8 [R13+UR6+0x6880], R82 ;  /* 0x006880520d007988 */ /* 0x0003e80008000006 */
[----:B------:R2:W-:Y:S04]  /*12670*/  STS.U8 [R13+UR6+0x6c80], R14 ;  /* 0x006c800e0d007988 */ /* 0x0005e80008000006 */
[----:B------:R3:W-:Y:S04]  /*12680*/  STS.U8 [R13+UR6+0x7080], R3 ;  /* 0x007080030d007988 */ /* 0x0007e80008000006 */
[----:B------:R-:W-:Y:S04]  /*12690*/  STS.U8 [R13+UR6+0x7480], R80 ;  /* 0x007480500d007988 */ /* 0x000fe80008000006 */
[----:B------:R0:W-:Y:S04]  /*126a0*/  STS.U8 [R13+UR6+0x7880], R72 ;  /* 0x007880480d007988 */ /* 0x0001e80008000006 */
[----:B-1----:R-:W4:Y:S04]  /*126b0*/  LDL.LU R82, [R1+0x5a4] ;  /* 0x0005a40001527983 */ /* 0x002f280000300800 */
[----:B--2---:R-:W2:Y:S01]  /*126c0*/  LDL.LU R14, [R1+0x588] ;  /* 0x00058800010e7983 */ /* 0x004ea20000300800 */
[----:B0-----:R-:W-:-:S03]  /*126d0*/  LOP3.LUT R47, R47, 0x7f, RZ, 0xc0, !PT ;  /* 0x0000007f2f2f7812 */ /* 0x001fc600078ec0ff */
[----:B---3--:R-:W3:Y:S01]  /*126e0*/  LDL.LU R3, [R1+0x56c] ;  /* 0x00056c0001037983 */ /* 0x008ee20000300800 */
[----:B------:R-:W-:-:S03]  /*126f0*/  LOP3.LUT R72, R47, 0x10, RZ, 0x3c, !PT ;  /* 0x000000102f487812 */ /* 0x000fc600078e3cff */
[----:B------:R-:W2:Y:S01]  /*12700*/  LDL.LU R46, [R1+0xa0] ;  /* 0x0000a000012e7983 */ /* 0x000ea20000300800 */
[----:B------:R-:W-:-:S03]  /*12710*/  LOP3.LUT R80, R47, 0x20, RZ, 0x3c, !PT ;  /* 0x000000202f507812 */ /* 0x000fc600078e3cff */
[----:B------:R-:W2:Y:S04]  /*12720*/  LDL.LU R13, [R1+0x6c8] ;  /* 0x0006c800010d7983 */ /* 0x000ea80000300800 */
[----:B------:R0:W-:Y:S04]  /*12730*/  STS.U8 [R72+UR6+0x7c80], R30 ;  /* 0x007c801e48007988 */ /* 0x0001e80008000006 */
[----:B------:R1:W-:Y:S04]  /*12740*/  STS.U8 [R80+UR6+0x4100], R4 ;  /* 0x0041000450007988 */ /* 0x0003e80008000006 */
[----:B------:R1:W-:Y:S04]  /*12750*/  STS.U8 [R80+UR6+0x4500], R10 ;  /* 0x0045000a50007988 */ /* 0x0003e80008000006 */
[----:B0-----:R-:W2:Y:S04]  /*12760*/  LDL.LU R30, [R1+0x8c] ;  /* 0x00008c00011e7983 */ /* 0x001ea80000300800 */
[----:B-1----:R-:W3:Y:S04]  /*12770*/  LDL.LU R4, [R1+0x6c4] ;  /* 0x0006c40001047983 */ /* 0x002ee80000300800 */
[----:B------:R-:W3:Y:S04]  /*12780*/  LDL.LU R10, [R1+0x6c0] ;  /* 0x0006c000010a7983 */ /* 0x000ee80000300800 */
[----:B------:R0:W-:Y:S04]  /*12790*/  STS.U8 [R80+UR6+0x4900], R24 ;  /* 0x0049001850007988 */ /* 0x0001e80008000006 */
[----:B------:R1:W-:Y:S04]  /*127a0*/  STS.U8 [R80+UR6+0x4d00], R65 ;  /* 0x004d004150007988 */ /* 0x0003e80008000006 */
[----:B------:R1:W-:Y:S04]  /*127b0*/  STS.U8 [R80+UR6+0x5100], R17 ;  /* 0x0051001150007988 */ /* 0x0003e80008000006 */
[----:B0-----:R-:W3:Y:S04]  /*127c0*/  LDL.LU R24, [R1+0x6bc] ;  /* 0x0006bc0001187983 */ /* 0x001ee80000300800 */
[----:B-1----:R-:W3:Y:S04]  /*127d0*/  LDL.LU R65, [R1+0x6b8] ;  /* 0x0006b80001417983 */ /* 0x002ee80000300800 */
[----:B------:R-:W3:Y:S04]  /*127e0*/  LDL.LU R17, [R1+0x6b4] ;  /* 0x0006b40001117983 */ /* 0x000ee80000300800 */
[----:B------:R0:W-:Y:S04]  /*127f0*/  STS.U8 [R80+UR6+0x5500], R5 ;  /* 0x0055000550007988 */ /* 0x0001e80008000006 */
[----:B------:R1:W-:Y:S04]  /*12800*/  STS.U8 [R80+UR6+0x5900], R9 ;  /* 0x0059000950007988 */ /* 0x0003e80008000006 */
[----:B0-----:R-:W3:Y:S04]  /*12810*/  LDL.LU R5, [R1+0x6b0] ;  /* 0x0006b00001057983 */ /* 0x001ee80000300800 */
[----:B-1----:R-:W3:Y:S01]  /*12820*/  LDL.LU R9, [R1+0x6ac] ;  /* 0x0006ac0001097983 */ /* 0x002ee20000300800 */
[----:B------:R-:W-:-:S03]  /*12830*/  LOP3.LUT R47, R47, 0x30, RZ, 0x3c, !PT ;  /* 0x000000302f2f7812 */ /* 0x000fc600078e3cff */
[----:B--2---:R-:W-:Y:S04]  /*12840*/  STS.U8 [R80+UR6+0x5d00], R30 ;  /* 0x005d001e50007988 */ /* 0x004fe80008000006 */
[----:B---3--:R0:W-:Y:S04]  /*12850*/  STS.U8 [R80+UR6+0x6100], R9 ;  /* 0x0061000950007988 */ /* 0x0081e80008000006 */
[----:B------:R1:W-:Y:S04]  /*12860*/  STS.U8 [R80+UR6+0x6500], R4 ;  /* 0x0065000450007988 */ /* 0x0003e80008000006 */
[----:B------:R2:W-:Y:S04]  /*12870*/  STS.U8 [R80+UR6+0x6900], R74 ;  /* 0x0069004a50007988 */ /* 0x0005e80008000006 */
[----:B0-----:R-:W3:Y:S04]  /*12880*/  LDL.LU R9, [R1+0x6a8] ;  /* 0x0006a80001097983 */ /* 0x001ee80000300800 */
[----:B-1----:R-:W3:Y:S04]  /*12890*/  LDL.LU R4, [R1+0x6a4] ;  /* 0x0006a40001047983 */ /* 0x002ee80000300800 */
[----:B--2---:R-:W2:Y:S04]  /*128a0*/  LDL.LU R74, [R1+0x6a0] ;  /* 0x0006a000014a7983 */ /* 0x004ea80000300800 */
[----:B------:R0:W-:Y:S04]  /*128b0*/  STS.U8 [R80+UR6+0x6d00], R21 ;  /* 0x006d001550007988 */ /* 0x0001e80008000006 */
[----:B------:R1:W-:Y:S04]  /*128c0*/  STS.U8 [R80+UR6+0x7100], R18 ;  /* 0x0071001250007988 */ /* 0x0003e80008000006 */
[----:B------:R4:W-:Y:S04]  /*128d0*/  STS.U8 [R80+UR6+0x7500], R79 ;  /* 0x0075004f50007988 */ /* 0x0009e80008000006 */
[----:B0-----:R-:W2:Y:S04]  /*128e0*/  LDL.LU R21, [R1+0x69c] ;  /* 0x00069c0001157983 */ /* 0x001ea80000300800 */
[----:B-1----:R-:W2:Y:S04]  /*128f0*/  LDL.LU R18, [R1+0x5a0] ;  /* 0x0005a00001127983 */ /* 0x002ea80000300800 */
[----:B------:R-:W2:Y:S04]  /*12900*/  LDL.LU R30, [R1+0xf0] ;  /* 0x0000f000011e7983 */ /* 0x000ea80000300800 */
[----:B----4-:R-:W4:Y:S04]  /*12910*/  LDL.LU R79, [R1+0xbc] ;  /* 0x0000bc00014f7983 */ /* 0x010f280000300800 */
[----:B------:R0:W-:Y:S04]  /*12920*/  STS.U8 [R80+UR6+0x7900], R71 ;  /* 0x0079004750007988 */ /* 0x0001e80008000006 */
[----:B------:R1:W-:Y:S04]  /*12930*/  STS.U8 [R80+UR6+0x7d00], R31 ;  /* 0x007d001f50007988 */ /* 0x0003e80008000006 */
[----:B0-----:R-:W2:Y:S04]  /*12940*/  LDL.LU R71, [R1+0xd8] ;  /* 0x0000d80001477983 */ /* 0x001ea80000300800 */
[----:B-1----:R-:W2:Y:S04]  /*12950*/  LDL.LU R31, [R1+0xf4] ;  /* 0x0000f400011f7983 */ /* 0x002ea80000300800 */
[----:B------:R0:W-:Y:S04]  /*12960*/  STS.U8 [R47+UR6+0x4180], R82 ;  /* 0x004180522f007988 */ /* 0x0001e80008000006 */
[----:B0-----:R-:W3:Y:S04]  /*12970*/  LDL.LU R82, [R1+0x698] ;  /* 0x0006980001527983 */ /* 0x001ee80000300800 */
[----:B------:R0:W-:Y:S04]  /*12980*/  STS.U8 [R47+UR6+0x4580], R14 ;  /* 0x0045800e2f007988 */ /* 0x0001e80008000006 */
[----:B------:R1:W-:Y:S04]  /*12990*/  STS.U8 [R47+UR6+0x4980], R3 ;  /* 0x004980032f007988 */ /* 0x0003e80008000006 */
[----:B0-----:R-:W3:Y:S04]  /*129a0*/  LDL.LU R14, [R1+0x694] ;  /* 0x00069400010e7983 */ /* 0x001ee80000300800 */
[----:B-1----:R-:W3:Y:S04]  /*129b0*/  LDL.LU R3, [R1+0x690] ;  /* 0x0006900001037983 */ /* 0x002ee80000300800 */
[----:B--2---:R-:W-:Y:S04]  /*129c0*/  STS.U8 [R47+UR6+0x4d80], R31 ;  /* 0x004d801f2f007988 */ /* 0x004fe80008000006 */
[----:B------:R-:W-:Y:S04]  /*129d0*/  STS.U8 [R47+UR6+0x5180], R71 ;  /* 0x005180472f007988 */ /* 0x000fe80008000006 */
[----:B----4-:R0:W-:Y:S02]  /*129e0*/  STS.U8 [R47+UR6+0x5580], R79 ;  /* 0x0055804f2f007988 */ /* 0x0101e40008000006 */
[----:B0-----:R-:W0:Y:S02]  /*129f0*/  S2R R79, SR_TID.X ;  /* 0x00000000004f7919 */ /* 0x001e240000002100 */
[----:B------:R-:W-:Y:S04]  /*12a00*/  STS.U8 [R47+UR6+0x5980], R46 ;  /* 0x0059802e2f007988 */ /* 0x000fe80008000006 */
[----:B---3--:R1:W-:Y:S04]  /*12a10*/  STS.U8 [R47+UR6+0x5d80], R82 ;  /* 0x005d80522f007988 */ /* 0x0083e80008000006 */
[----:B------:R2:W-:Y:S04]  /*12a20*/  STS.U8 [R47+UR6+0x6180], R5 ;  /* 0x006180052f007988 */ /* 0x0005e80008000006 */
[----:B-1----:R-:W3:Y:S04]  /*12a30*/  LDL.LU R82, [R1+0x68c] ;  /* 0x00068c0001527983 */ /* 0x002ee80000300800 */
[----:B--2---:R-:W2:Y:S04]  /*12a40*/  LDL.LU R5, [R1+0x688] ;  /* 0x0006880001057983 */ /* 0x004ea80000300800 */
[----:B------:R-:W4:Y:S04]  /*12a50*/  LDL.LU R31, [R1+0x580] ;  /* 0x00058000011f7983 */ /* 0x000f280000300800 */
[----:B------:R-:W2:Y:S01]  /*12a60*/  LDL.LU R71, [R1+0x564] ;  /* 0x0005640001477983 */ /* 0x000ea20000300800 */
[----:B0-----:R-:W-:-:S03]  /*12a70*/  LOP3.LUT R79, R79, 0x7f, RZ, 0xc0, !PT ;  /* 0x0000007f4f4f7812 */ /* 0x001fc600078ec0ff */
[----:B------:R0:W-:Y:S04]  /*12a80*/  STS.U8 [R47+UR6+0x6580], R13 ;  /* 0x0065800d2f007988 */ /* 0x0001e80008000006 */
[----:B------:R1:W-:Y:S01]  /*12a90*/  STS.U8 [R47+UR6+0x6980], R6 ;  /* 0x006980062f007988 */ /* 0x0003e20008000006 */
[----:B------:R-:W-:-:S03]  /*12aa0*/  LOP3.LUT R46, R79, 0x40, RZ, 0x3c, !PT ;  /* 0x000000404f2e7812 */ /* 0x000fc600078e3cff */
[----:B------:R1:W-:Y:S04]  /*12ab0*/  STS.U8 [R47+UR6+0x6d80], R16 ;  /* 0x006d80102f007988 */ /* 0x0003e80008000006 */
[----:B0-----:R-:W2:Y:S04]  /*12ac0*/  LDL.LU R13, [R1+0x684] ;  /* 0x00068400010d7983 */ /* 0x001ea80000300800 */
[----:B-1----:R-:W2:Y:S04]  /*12ad0*/  LDL.LU R6, [R1+0x680] ;  /* 0x0006800001067983 */ /* 0x002ea80000300800 */
[----:B------:R-:W2:Y:S04]  /*12ae0*/  LDL.LU R16, [R1+0x67c] ;  /* 0x00067c0001107983 */ /* 0x000ea80000300800 */
[----:B------:R0:W-:Y:S04]  /*12af0*/  STS.U8 [R47+UR6+0x7180], R92 ;  /* 0x0071805c2f007988 */ /* 0x0001e80008000006 */
[----:B------:R1:W-:Y:S04]  /*12b00*/  STS.U8 [R47+UR6+0x7580], R78 ;  /* 0x0075804e2f007988 */ /* 0x0003e80008000006 */
[----:B------:R1:W-:Y:S04]  /*12b10*/  STS.U8 [R47+UR6+0x7980], R70 ;  /* 0x007980462f007988 */ /* 0x0003e80008000006 */
[----:B0-----:R-:W2:Y:S04]  /*12b20*/  LDL.LU R92, [R1+0x59c] ;  /* 0x00059c00015c7983 */ /* 0x001ea80000300800 */
[----:B-1----:R-:W2:Y:S04]  /*12b30*/  LDL.LU R78, [R1+0xd4] ;  /* 0x0000d400014e7983 */ /* 0x002ea80000300800 */
[----:B------:R-:W2:Y:S04]  /*12b40*/  LDL.LU R70, [R1+0x568] ;  /* 0x0005680001467983 */ /* 0x000ea80000300800 */
[----:B------:R0:W-:Y:S04]  /*12b50*/  STS.U8 [R47+UR6+0x7d80], R32 ;  /* 0x007d80202f007988 */ /* 0x0001e80008000006 */
[----:B------:R1:W-:Y:S04]  /*12b60*/  STS.U8 [R46+UR6+0x4200], R18 ;  /* 0x004200122e007988 */ /* 0x0003e80008000006 */
[----:B0-----:R-:W2:Y:S04]  /*12b70*/  LDL.LU R32, [R1+0x584] ;  /* 0x0005840001207983 */ /* 0x001ea80000300800 */
[----:B-1----:R-:W3:Y:S04]  /*12b80*/  LDL.LU R18, [R1+0x678] ;  /* 0x0006780001127983 */ /* 0x002ee80000300800 */
[----:B--2---:R-:W-:Y:S04]  /*12b90*/  STS.U8 [R46+UR6+0x4600], R32 ;  /* 0x004600202e007988 */ /* 0x004fe80008000006 */
[----:B------:R-:W-:Y:S04]  /*12ba0*/  STS.U8 [R46+UR6+0x4a00], R70 ;  /* 0x004a00462e007988 */ /* 0x000fe80008000006 */
[----:B------:R0:W-:Y:S04]  /*12bb0*/  STS.U8 [R46+UR6+0x4e00], R30 ;  /* 0x004e001e2e007988 */ /* 0x0001e80008000006 */
[----:B------:R-:W-:Y:S04]  /*12bc0*/  STS.U8 [R46+UR6+0x5200], R78 ;  /* 0x0052004e2e007988 */ /* 0x000fe80008000006 */
[----:B---3--:R1:W-:Y:S04]  /*12bd0*/  STS.U8 [R46+UR6+0x5600], R18 ;  /* 0x005600122e007988 */ /* 0x0083e80008000006 */
[----:B0-----:R-:W2:Y:S04]  /*12be0*/  LDL.LU R30, [R1+0x598] ;  /* 0x00059800011e7983 */ /* 0x001ea80000300800 */
[----:B------:R0:W-:Y:S04]  /*12bf0*/  STS.U8 [R46+UR6+0x5a00], R5 ;  /* 0x005a00052e007988 */ /* 0x0001e80008000006 */
[----:B-1----:R-:W3:Y:S04]  /*12c00*/  LDL.LU R18, [R1+0x674] ;  /* 0x0006740001127983 */ /* 0x002ee80000300800 */
[----:B------:R1:W-:Y:S04]  /*12c10*/  STS.U8 [R46+UR6+0x5e00], R21 ;  /* 0x005e00152e007988 */ /* 0x0003e80008000006 */
[----:B0-----:R-:W2:Y:S04]  /*12c20*/  LDL.LU R5, [R1+0x670] ;  /* 0x0006700001057983 */ /* 0x001ea80000300800 */
[----:B------:R0:W-:Y:S04]  /*12c30*/  STS.U8 [R46+UR6+0x6200], R17 ;  /* 0x006200112e007988 */ /* 0x0001e80008000006 */
[----:B-1----:R-:W2:Y:S04]  /*12c40*/  LDL.LU R21, [R1+0x66c] ;  /* 0x00066c0001157983 */ /* 0x002ea80000300800 */
[----:B------:R1:W-:Y:S04]  /*12c50*/  STS.U8 [R46+UR6+0x6600], R12 ;  /* 0x0066000c2e007988 */ /* 0x0003e80008000006 */
[----:B0-----:R-:W2:Y:S04]  /*12c60*/  LDL.LU R17, [R1+0x668] ;  /* 0x0006680001117983 */ /* 0x001ea80000300800 */
[----:B------:R0:W-:Y:S04]  /*12c70*/  STS.U8 [R46+UR6+0x6a00], R11 ;  /* 0x006a000b2e007988 */ /* 0x0001e80008000006 */
[----:B-1----:R-:W2:Y:S04]  /*12c80*/  LDL.LU R12, [R1+0x664] ;  /* 0x00066400010c7983 */ /* 0x002ea80000300800 */
[----:B0-----:R-:W2:Y:S01]  /*12c90*/  LDL.LU R11, [R1+0x660] ;  /* 0x00066000010b7983 */ /* 0x001ea20000300800 */
[----:B------:R-:W-:-:S03]  /*12ca0*/  LOP3.LUT R32, R79, 0x50, RZ, 0x3c, !PT ;  /* 0x000000504f207812 */ /* 0x000fc600078e3cff */
[----:B------:R0:W-:Y:S04]  /*12cb0*/  STS.U8 [R46+UR6+0x6e00], R22 ;  /* 0x006e00162e007988 */ /* 0x0001e80008000006 */
[----:B------:R-:W-:Y:S04]  /*12cc0*/  STS.U8 [R46+UR6+0x7200], R90 ;  /* 0x0072005a2e007988 */ /* 0x000fe80008000006 */
[----:B------:R-:W-:Y:S04]  /*12cd0*/  STS.U8 [R46+UR6+0x7600], R77 ;  /* 0x0076004d2e007988 */ /* 0x000fe80008000006 */
[----:B------:R-:W-:Y:S04]  /*12ce0*/  STS.U8 [R46+UR6+0x7a00], R69 ;  /* 0x007a00452e007988 */ /* 0x000fe80008000006 */
[----:B------:R-:W-:Y:S04]  /*12cf0*/  STS.U8 [R46+UR6+0x7e00], R33 ;  /* 0x007e00212e007988 */ /* 0x000fe80008000006 */
[----:B------:R-:W-:Y:S04]  /*12d00*/  STS.U8 [R32+UR6+0x4280], R92 ;  /* 0x0042805c20007988 */ /* 0x000fe80008000006 */
[----:B----4-:R-:W-:Y:S04]  /*12d10*/  STS.U8 [R32+UR6+0x4680], R31 ;  /* 0x0046801f20007988 */ /* 0x010fe80008000006 */
[----:B------:R-:W-:Y:S04]  /*12d20*/  STS.U8 [R32+UR6+0x4a80], R71 ;  /* 0x004a804720007988 */ /* 0x000fe80008000006 */
[----:B0-----:R-:W4:Y:S04]  /*12d30*/  LDL.LU R22, [R1+0x65c] ;  /* 0x00065c0001167983 */ /* 0x001f280000300800 */
[----:B--2---:R0:W-:Y:S04]  /*12d40*/  STS.U8 [R32+UR6+0x4e80], R11 ;  /* 0x004e800b20007988 */ /* 0x0041e80008000006 */
[----:B------:R1:W-:Y:S04]  /*12d50*/  STS.U8 [R32+UR6+0x5280], R21 ;  /* 0x0052801520007988 */ /* 0x0003e80008000006 */
[----:B------:R2:W-:Y:S04]  /*12d60*/  STS.U8 [R32+UR6+0x5680], R16 ;  /* 0x0056801020007988 */ /* 0x0005e80008000006 */
[----:B0-----:R-:W3:Y:S04]  /*12d70*/  LDL.LU R11, [R1+0x658] ;  /* 0x00065800010b7983 */ /* 0x001ee80000300800 */
[----:B-1----:R-:W3:Y:S04]  /*12d80*/  LDL.LU R21, [R1+0x654] ;  /* 0x0006540001157983 */ /* 0x002ee80000300800 */
[----:B--2---:R-:W2:Y:S04]  /*12d90*/  LDL.LU R16, [R1+0x650] ;  /* 0x0006500001107983 */ /* 0x004ea80000300800 */
[----:B------:R0:W-:Y:S04]  /*12da0*/  STS.U8 [R32+UR6+0x5a80], R82 ;  /* 0x005a805220007988 */ /* 0x0001e80008000006 */
[----:B------:R1:W-:Y:S01]  /*12db0*/  STS.U8 [R32+UR6+0x5e80], R74 ;  /* 0x005e804a20007988 */ /* 0x0003e20008000006 */
[----:B------:R-:W-:-:S03]  /*12dc0*/  LOP3.LUT R31, R79, 0x60, RZ, 0x3c, !PT ;  /* 0x000000604f1f7812 */ /* 0x000fc600078e3cff */
[----:B------:R0:W-:Y:S04]  /*12dd0*/  STS.U8 [R32+UR6+0x6280], R65 ;  /* 0x0062804120007988 */ /* 0x0001e80008000006 */
[----:B------:R0:W-:Y:S04]  /*12de0*/  STS.U8 [R32+UR6+0x6680], R19 ;  /* 0x0066801320007988 */ /* 0x0001e80008000006 */
[----:B------:R1:W-:Y:S04]  /*12df0*/  STS.U8 [R32+UR6+0x6a80], R20 ;  /* 0x006a801420007988 */ /* 0x0003e80008000006 */
[----:B------:R1:W-:Y:S04]  /*12e00*/  STS.U8 [R32+UR6+0x6e80], R15 ;  /* 0x006e800f20007988 */ /* 0x0003e80008000006 */
[----:B0-----:R0:W5:Y:S04]  /*12e10*/  LDL.LU R82, [R1+0x64c] ;  /* 0x00064c0001527983 */ /* 0x0011680000300800 */
[----:B------:R-:W-:Y:S04]  /*12e20*/  STS.U8 [R32+UR6+0x7280], R88 ;  /* 0x0072805820007988 */ /* 0x000fe80008000006 */
[----:B-1----:R0:W5:Y:S04]  /*12e30*/  LDL.LU R74, [R1+0x648] ;  /* 0x00064800014a7983 */ /* 0x0021680000300800 */
[----:B------:R-:W-:Y:S04]  /*12e40*/  STS.U8 [R32+UR6+0x7680], R76 ;  /* 0x0076804c20007988 */ /* 0x000fe80008000006 */
[----:B------:R0:W5:Y:S04]  /*12e50*/  LDL.LU R65, [R1+0x644] ;  /* 0x0006440001417983 */ /* 0x0001680000300800 */
[----:B------:R-:W-:Y:S04]  /*12e60*/  STS.U8 [R32+UR6+0x7a80], R67 ;  /* 0x007a804320007988 */ /* 0x000fe80008000006 */
[----:B------:R0:W5:Y:S04]  /*12e70*/  LDL.LU R19, [R1+0x640] ;  /* 0x0006400001137983 */ /* 0x0001680000300800 */
[----:B------:R-:W-:Y:S04]  /*12e80*/  STS.U8 [R32+UR6+0x7e80], R34 ;  /* 0x007e802220007988 */ /* 0x000fe80008000006 */
[----:B------:R0:W5:Y:S04]  /*12e90*/  LDL.LU R20, [R1+0x63c] ;  /* 0x00063c0001147983 */ /* 0x0001680000300800 */
[----:B------:R-:W-:Y:S04]  /*12ea0*/  STS.U8 [R31+UR6+0x4300], R30 ;  /* 0x0043001e1f007988 */ /* 0x000fe80008000006 */
[----:B------:R0:W5:Y:S04]  /*12eb0*/  LDL.LU R15, [R1+0x638] ;  /* 0x00063800010f7983 */ /* 0x0001680000300800 */
[----:B--2---:R1:W-:Y:S04]  /*12ec0*/  STS.U8 [R31+UR6+0x4700], R16 ;  /* 0x004700101f007988 */ /* 0x0043e80008000006 */
[----:B---3--:R2:W-:Y:S04]  /*12ed0*/  STS.U8 [R31+UR6+0x4b00], R11 ;  /* 0x004b000b1f007988 */ /* 0x0085e80008000006 */
[----:B------:R3:W-:Y:S04]  /*12ee0*/  STS.U8 [R31+UR6+0x4f00], R12 ;  /* 0x004f000c1f007988 */ /* 0x0007e80008000006 */
[----:B-1----:R0:W5:Y:S04]  /*12ef0*/  LDL.LU R16, [R1+0x634] ;  /* 0x0006340001107983 */ /* 0x0021680000300800 */
[----:B--2---:R0:W5:Y:S04]  /*12f00*/  LDL.LU R11, [R1+0x630] ;  /* 0x00063000010b7983 */ /* 0x0041680000300800 */
[----:B---3--:R0:W5:Y:S04]  /*12f10*/  LDL.LU R12, [R1+0x62c] ;  /* 0x00062c00010c7983 */ /* 0x0081680000300800 */
[----:B------:R1:W-:Y:S04]  /*12f20*/  STS.U8 [R31+UR6+0x5300], R5 ;  /* 0x005300051f007988 */ /* 0x0003e80008000006 */
[----:B------:R2:W-:Y:S04]  /*12f30*/  STS.U8 [R31+UR6+0x5700], R6 ;  /* 0x005700061f007988 */ /* 0x0005e80008000006 */
[----:B------:R3:W-:Y:S04]  /*12f40*/  STS.U8 [R31+UR6+0x5b00], R3 ;  /* 0x005b00031f007988 */ /* 0x0007e80008000006 */
[----:B-1----:R0:W5:Y:S04]  /*12f50*/  LDL.LU R5, [R1+0x628] ;  /* 0x0006280001057983 */ /* 0x0021680000300800 */
[----:B--2---:R0:W5:Y:S04]  /*12f60*/  LDL.LU R6, [R1+0x624] ;  /* 0x0006240001067983 */ /* 0x0041680000300800 */
[----:B---3--:R0:W5:Y:S04]  /*12f70*/  LDL.LU R3, [R1+0x620] ;  /* 0x0006200001037983 */ /* 0x0081680000300800 */
[----:B------:R1:W-:Y:S04]  /*12f80*/  STS.U8 [R31+UR6+0x5f00], R4 ;  /* 0x005f00041f007988 */ /* 0x0003e80008000006 */
[----:B------:R2:W-:Y:S04]  /*12f90*/  STS.U8 [R31+UR6+0x6300], R24 ;  /* 0x006300181f007988 */ /* 0x0005e80008000006 */
[----:B-1----:R0:W5:Y:S04]  /*12fa0*/  LDL.LU R4, [R1+0x61c] ;  /* 0x00061c0001047983 */ /* 0x0021680000300800 */
[----:B--2---:R-:W2:Y:S01]  /*12fb0*/  LDL.LU R24, [R1+0x618] ;  /* 0x0006180001187983 */ /* 0x004ea20000300800 */
[----:B------:R-:W-:-:S03]  /*12fc0*/  LOP3.LUT R30, R79, 0x70, RZ, 0x3c, !PT ;  /* 0x000000704f1e7812 */ /* 0x000fc600078e3cff */
[----:B------:R1:W-:Y:S04]  /*12fd0*/  STS.U8 [R31+UR6+0x6700], R25 ;  /* 0x006700191f007988 */ /* 0x0003e80008000006 */
[----:B------:R3:W-:Y:S04]  /*12fe0*/  STS.U8 [R31+UR6+0x6b00], R26 ;  /* 0x006b001a1f007988 */ /* 0x0007e80008000006 */
[----:B------:R0:W-:Y:S04]  /*12ff0*/  STS.U8 [R31+UR6+0x6f00], R23 ;  /* 0x006f00171f007988 */ /* 0x0001e80008000006 */
[----:B------:R-:W-:Y:S04]  /*13000*/  STS.U8 [R31+UR6+0x7300], R86 ;  /* 0x007300561f007988 */ /* 0x000fe80008000006 */
[----:B------:R-:W-:Y:S04]  /*13010*/  STS.U8 [R31+UR6+0x7700], R75 ;  /* 0x0077004b1f007988 */ /* 0x000fe80008000006 */
[----:B-1----:R1:W5:Y:S04]  /*13020*/  LDL.LU R25, [R1+0x614] ;  /* 0x0006140001197983 */ /* 0x0023680000300800 */
[----:B------:R-:W-:Y:S04]  /*13030*/  STS.U8 [R31+UR6+0x7b00], R66 ;  /* 0x007b00421f007988 */ /* 0x000fe80008000006 */
[----:B---3--:R1:W5:Y:S04]  /*13040*/  LDL.LU R26, [R1+0x610] ;  /* 0x00061000011a7983 */ /* 0x0083680000300800 */
[----:B------:R-:W-:Y:S04]  /*13050*/  STS.U8 [R31+UR6+0x7f00], R35 ;  /* 0x007f00231f007988 */ /* 0x000fe80008000006 */
[----:B0-----:R1:W5:Y:S04]  /*13060*/  LDL.LU R23, [R1+0x60c] ;  /* 0x00060c0001177983 */ /* 0x0013680000300800 */
[----:B--2---:R0:W-:Y:S04]  /*13070*/  STS.U8 [R30+UR6+0x4380], R24 ;  /* 0x004380181e007988 */ /* 0x0041e80008000006 */
[----:B------:R2:W-:Y:S04]  /*13080*/  STS.U8 [R30+UR6+0x4780], R21 ;  /* 0x004780151e007988 */ /* 0x0005e80008000006 */
[----:B----4-:R3:W-:Y:S04]  /*13090*/  STS.U8 [R30+UR6+0x4b80], R22 ;  /* 0x004b80161e007988 */ /* 0x0107e80008000006 */
[----:B0-----:R1:W5:Y:S04]  /*130a0*/  LDL.LU R24, [R1+0x608] ;  /* 0x0006080001187983 */ /* 0x0013680000300800 */
[----:B--2---:R1:W5:Y:S04]  /*130b0*/  LDL.LU R21, [R1+0x604] ;  /* 0x0006040001157983 */ /* 0x0043680000300800 */
[----:B---3--:R1:W5:Y:S04]  /*130c0*/  LDL.LU R22, [R1+0x600] ;  /* 0x0006000001167983 */ /* 0x0083680000300800 */
[----:B------:R0:W-:Y:S04]  /*130d0*/  STS.U8 [R30+UR6+0x4f80], R17 ;  /* 0x004f80111e007988 */ /* 0x0001e80008000006 */
[----:B------:R2:W-:Y:S04]  /*130e0*/  STS.U8 [R30+UR6+0x5380], R18 ;  /* 0x005380121e007988 */ /* 0x0005e80008000006 */
[----:B------:R3:W-:Y:S04]  /*130f0*/  STS.U8 [R30+UR6+0x5780], R13 ;  /* 0x0057800d1e007988 */ /* 0x0007e80008000006 */
        /* <DEDUP_REMOVED lines=50> */
[----:B------:R1:W-:Y:S01]  /*13420*/  STS.U8 [R30+UR6+0x9f80], R93 ;  /* 0x009f805d1e007988 */ /* 0x0003e20008000006 */
[----:B------:R0:W-:Y:S06]  /*13430*/  MEMBAR.ALL.CTA ;  /* 0x0000000000007992 */ /* 0x0001ec0000008000 */
[----:B0-----:R-:W0:Y:S02]  /*13440*/  FENCE.VIEW.ASYNC.S ;  /* 0x00000000000073c6 */ /* 0x001e240000000000 */
[----:B0-----:R-:W-:Y:S01]  /*13450*/  BAR.SYNC.DEFER_BLOCKING 0x0 ;  /* 0x0000000000007b1d */ /* 0x001fe20000010000 */
[----:B------:R-:W-:-:S04]  /*13460*/  ULEA UR8, UR9, UR6, 0x3 ;  /* 0x0000000609087291 */ /* 0x000fc8000f8e18ff */
[----:B------:R-:W-:Y:S01]  /*13470*/  UIADD3 UR8, UPT, UPT, UR8, 0xa000, URZ ;  /* 0x0000a00008087890 */ /* 0x000fe2000fffe0ff */
[----:B------:R-:W-:Y:S01]  /*13480*/  UMOV UR4, UR5 ;  /* 0x0000000500047c82 */ /* 0x000fe20008000000 */
[----:B------:R-:W-:-:S00]  /*13490*/  MEMBAR.ALL.CTA ;  /* 0x0000000000007992 */ /* 0x000fc00000008000 */
[----:B------:R-:W-:Y:S06]  /*134a0*/  MEMBAR.ALL.GPU ;  /* 0x0000000000007992 */ /* 0x000fec000000a000 */
[----:B------:R-:W-:-:S00]  /*134b0*/  ERRBAR ;  /* 0x00000000000079ab */ /* 0x000fc00000000000 */
[----:B------:R-:W-:Y:S08]  /*134c0*/  CGAERRBAR ;  /* 0x00000000000075ab */ /* 0x000ff00000000000 */
[----:B------:R-:W-:Y:S06]  /*134d0*/  UCGABAR_ARV ;  /* 0x00000000000079c7 */ /* 0x000fec0008000000 */
[----:B------:R-:W-:Y:S01]  /*134e0*/  UCGABAR_WAIT ;  /* 0x0000000000007dc7 */ /* 0x000fe20008000000 */
[----:B------:R-:W-:Y:S01]  /*134f0*/  CCTL.IVALL ;  /* 0x00000000ff00798f */ /* 0x000fe20002000000 */
[----:B-1----:R-:W-:Y:S05]  /*13500*/  @P4 BRA `(.L_x_15) ;  /* 0x0000000000444947 */ /* 0x002fea0003800000 */
[----:B------:R-:W-:Y:S01]  /*13510*/  UMOV UR11, 0x40004040 ;  /* 0x40004040000b7882 */ /* 0x000fe20000000000 */
[----:B------:R-:W-:Y:S01]  /*13520*/  UMOV UR13, 0x40004040 ;  /* 0x40004040000d7882 */ /* 0x000fe20000000000 */
[----:B------:R-:W-:Y:S01]  /*13530*/  UMOV UR30, 0x0 ;  /* 0x00000000001e7882 */ /* 0x000fe20000000000 */
[----:B------:R-:W-:Y:S01]  /*13540*/  UMOV UR31, 0x10108490 ;  /* 0x10108490001f7882 */ /* 0x000fe20000000000 */
[----:B------:R-:W-:Y:S01]  /*13550*/  UMOV UR32, 0x0 ;  /* 0x0000000000207882 */ /* 0x000fe20000000000 */
[----:B------:R-:W-:Y:S01]  /*13560*/  UMOV UR33, 0x10108490 ;  /* 0x1010849000217882 */ /* 0x000fe20000000000 */
[----:B------:R-:W-:Y:S01]  /*13570*/  UMOV UR34, 0x0 ;  /* 0x0000000000227882 */ /* 0x000fe20000000000 */
[----:B------:R-:W-:Y:S01]  /*13580*/  UMOV UR35, 0x10108490 ;  /* 0x1010849000237882 */ /* 0x000fe20000000000 */
[----:B------:R0:W-:Y:S01]  /*13590*/  UTCQMMA.2CTA gdesc[UR10], gdesc[UR12], tmem[UR16], tmem[UR30], idesc[UR31], UPT ;  /* 0x00ff1e0c0a0075ea */ /* 0x0001e2000ba00310 */
        /* <DEDUP_REMOVED lines=8> */
.L_x_15:
[----:B------:R-:W2:Y:S04]  /*13620*/  LDL R31, [R1+0x5d4] ;  /* 0x0005d400011f7983 */ /* 0x000ea80000100800 */
[----:B------:R-:W2:Y:S01]  /*13630*/  LDL.LU R30, [R1+0x590] ;  /* 0x00059000011e7983 */ /* 0x000ea20000300800 */
[----:B------:R-:W-:-:S04]  /*13640*/  UIADD3 UR9, UPT, UPT, UR9, 0x1, URZ ;  /* 0x0000000109097890 */ /* 0x000fc8000fffe0ff */
[----:B------:R-:W-:-:S04]  /*13650*/  UISETP.GT.AND UP1, UPT, UR9, 0x1, UPT ;  /* 0x000000010900788c */ /* 0x000fc8000bf24270 */
[----:B0-----:R-:W-:Y:S02]  /*13660*/  USEL UR5, URZ, 0x1, !UP1 ;  /* 0x00000001ff057887 */ /* 0x001fe4000c800000 */
[----:B------:R-:W-:Y:S02]  /*13670*/  USEL UR9, UR9, URZ, !UP1 ;  /* 0x000000ff09097287 */ /* 0x000fe4000c800000 */
[----:B------:R-:W-:Y:S01]  /*13680*/  ULOP3.LUT UR5, UR4, UR5, URZ, 0x3c, !UPT ;  /* 0x0000000504057292 */ /* 0x000fe2000f8e3cff */
[----:B--2---:R-:W-:Y:S02]  /*13690*/  ISETP.NE.U32.AND P0, PT, R30, R31, PT ;  /* 0x0000001f1e00720c */ /* 0x004fe40003f05070 */
[----:B------:R-:W2:Y:S01]  /*136a0*/  LDL.LU R31, [R1+0x5ac] ;  /* 0x0005ac00011f7983 */ /* 0x000ea20000300800 */
[----:B------:R-:W-:-:S03]  /*136b0*/  IMAD.U32 R30, RZ, RZ, UR4 ;  /* 0x00000004ff1e7e24 */ /* 0x000fc6000f8e00ff */
[----:B--2---:R0:W-:Y:S07]  /*136c0*/  STL [R1+0x590], R31 ;  /* 0x0005901f01007387 */ /* 0x0041ee0000100800 */
[----:B------:R-:W-:Y:S05]  /*136d0*/  @P0 BRA `(.L_x_16) ;  /* 0xffffff7c001c0947 */ /* 0x000fea000383ffff */
.L_x_13:
[----:B0-----:R-:W0:Y:S01]  /*136e0*/  LDC R31, c[0x0][0x3a0] ;  /* 0x0000e800ff1f7b82 */ /* 0x001e220000000800 */
[----:B------:R-:W1:Y:S01]  /*136f0*/  LDCU UR5, c[0x0][0x3b4] ;  /* 0x00007680ff0577ac */ /* 0x000e620008000800 */
[----:B------:R-:W2:Y:S01]  /*13700*/  LDCU UR9, c[0x0][0x3b8] ;  /* 0x00007700ff0977ac */ /* 0x000ea20008000800 */
[----:B------:R-:W3:Y:S01]  /*13710*/  LDCU.128 UR20, c[0x0][0x390] ;  /* 0x00007200ff1477ac */ /* 0x000ee20008000c00 */
[----:B0-----:R-:W-:-:S05]  /*13720*/  VIADD R31, R31, 0x7f ;  /* 0x0000007f1f1f7836 */ /* 0x001fca0000000000 */
[----:B------:R-:W-:-:S13]  /*13730*/  ISETP.GE.AND P0, PT, R31, 0x80, PT ;  /* 0x000000801f00780c */ /* 0x000fda0003f06270 */
[----:B-123--:R-:W-:Y:S05]  /*13740*/  @!P0 BRA `(.L_x_17) ;  /* 0x0000000000108947 */ /* 0x00efea0003800000 */
[----:B------:R-:W-:-:S06]  /*13750*/  USHF.L.U32 UR4, UR4, 0x1f, URZ ;  /* 0x0000001f04047899 */ /* 0x000fcc00080006ff */
[----:B------:R-:W-:-:S04]  /*13760*/  IMAD.U32 R0, RZ, RZ, UR4 ;  /* 0x00000004ff007e24 */ /* 0x000fc8000f8e00ff */
[----:B------:R-:W0:Y:S02]  /*13770*/  SYNCS.PHASECHK.TRANS64.TRYWAIT P0, [UR8], R0 ;  /* 0x00000000ff0075a7 */ /* 0x000e240008001108 */
[----:B0-----:R-:W-:Y:S05]  /*13780*/  @!P0 BRA `(.L_x_18) ;  /* 0x0000002400088947 */ /* 0x001fea0003800000 */
.L_x_17:
[----:B------:R-:W2:Y:S01]  /*13790*/  LDL.LU R69, [R1+0x5d8] ;  /* 0x0005d80001457983 */ /* 0x000ea20000300800 */
[C---:B-----5:R-:W-:Y:S02]  /*137a0*/  IMAD R3, R68.reuse, UR9, RZ ;  /* 0x0000000944037c24 */ /* 0x060fe4000f8e02ff */
[C---:B------:R-:W-:Y:S01]  /*137b0*/  VIADD R2, R68.reuse, 0x1 ;  /* 0x0000000144027836 */ /* 0x040fe20000000000 */
[----:B------:R-:W-:Y:S01]  /*137c0*/  BAR.SYNC.DEFER_BLOCKING 0x0 ;  /* 0x0000000000007b1d */ /* 0x000fe20000010000 */
[----:B------:R-:W-:Y:S02]  /*137d0*/  VIADD R71, R3, UR9 ;  /* 0x0000000903477c36 */ /* 0x000fe40008000000 */
[C---:B------:R-:W-:Y:S02]  /*137e0*/  VIADD R0, R68.reuse, 0x2 ;  /* 0x0000000244007836 */ /* 0x040fe40000000000 */
[----:B------:R-:W-:Y:S02]  /*137f0*/  VIADD R73, R71, UR9 ;  /* 0x0000000947497c36 */ /* 0x000fe40008000000 */
[----:B------:R-:W-:-:S02]  /*13800*/  VIADD R91, R68, 0x4 ;  /* 0x00000004445b7836 */ /* 0x000fc40000000000 */
[----:B------:R-:W-:Y:S02]  /*13810*/  VIADD R75, R73, UR9 ;  /* 0x00000009494b7c36 */ /* 0x000fe40008000000 */
[----:B------:R-:W-:Y:S02]  /*13820*/  VIADD R93, R68, 0x5 ;  /* 0x00000005445d7836 */ /* 0x000fe40000000000 */
[----:B------:R-:W-:-:S04]  /*13830*/  VIADD R76, R75, UR9 ;  /* 0x000000094b4c7c36 */ /* 0x000fc80008000000 */
[----:B------:R-:W-:-:S04]  /*13840*/  VIADD R77, R76, UR9 ;  /* 0x000000094c4d7c36 */ /* 0x000fc80008000000 */
[----:B------:R-:W-:Y:S01]  /*13850*/  VIADD R79, R77, UR9 ;  /* 0x000000094d4f7c36 */ /* 0x000fe20008000000 */
[----:B------:R-:W0:Y:S02]  /*13860*/  @!P1 SYNCS.CCTL.IV [UR6+0xa000] ;  /* 0x00a00000ff0099b1 */ /* 0x000e240008000006 */
[----:B0-----:R-:W-:Y:S01]  /*13870*/  BAR.SYNC.DEFER_BLOCKING 0x0 ;  /* 0x0000000000007b1d */ /* 0x001fe20000010000 */
[----:B------:R-:W-:-:S04]  /*13880*/  VIADD R81, R79, UR9 ;  /* 0x000000094f517c36 */ /* 0x000fc80008000000 */
[----:B------:R-:W-:Y:S01]  /*13890*/  VIADD R83, R81, UR9 ;  /* 0x0000000951537c36 */ /* 0x000fe20008000000 */
[----:B------:R-:W0:Y:S03]  /*138a0*/  LDTM.x64 R4, tmem[UR7] ;  /* 0x00000007000479ee */ /* 0x000e260008340000 */
[----:B------:R-:W-:-:S04]  /*138b0*/  VIADD R85, R83, UR9 ;  /* 0x0000000953557c36 */ /* 0x000fc80008000000 */
[----:B------:R-:W-:-:S04]  /*138c0*/  VIADD R87, R85, UR9 ;  /* 0x0000000955577c36 */ /* 0x000fc80008000000 */
[----:B------:R-:W-:-:S04]  /*138d0*/  VIADD R89, R87, UR9 ;  /* 0x0000000957597c36 */ /* 0x000fc80008000000 */
[----:B------:R-:W-:Y:S01]  /*138e0*/  VIADD R92, R89, UR9 ;  /* 0x00000009595c7c36 */ /* 0x000fe20008000000 */
[----:B------:R-:W1:Y:S01]  /*138f0*/  @!P1 SYNCS.CCTL.IV [UR6+0xa008] ;  /* 0x00a00800ff0099b1 */ /* 0x000e620008000006 */
[----:B------:R-:W-:Y:S01]  /*13900*/  NOP ;  /* 0x0000000000007918 */ /* 0x000fe20000000000 */
[----:B0-----:R-:W-:Y:S01]  /*13910*/  STL [R1+0x5e0], R66 ;  /* 0x0005e04201007387 */ /* 0x001fe20000100800 */
[----:B------:R-:W-:Y:S01]  /*13920*/  F2FP.SATFINITE.E5M2.F32.PACK_AB_MERGE_C R6, R7, R6, RZ ;  /* 0x000000060706723e */ /* 0x000fe200048060ff */
[----:B------:R-:W-:Y:S02]  /*13930*/  VIADD R7, R68, 0x6 ;  /* 0x0000000644077836 */ /* 0x000fe40000000000 */
[----:B------:R0:W-:Y:S02]  /*13940*/  STL [R1+0x5dc], R67 ;  /* 0x0005dc4301007387 */ /* 0x0001e40000100800 */
[----:B0-----:R-:W-:-:S04]  /*13950*/  F2FP.SATFINITE.E5M2.F32.PACK_AB_MERGE_C R67, R5, R4, RZ ;  /* 0x000000040543723e */ /* 0x001fc800048060ff */
[----:B------:R-:W-:Y:S02]  /*13960*/  PRMT R66, R67, 0x9910, RZ ;  /* 0x0000991043427816 */ /* 0x000fe400000000ff */
[----:B------:R-:W-:Y:S02]  /*13970*/  F2FP.SATFINITE.E5M2.F32.PACK_AB_MERGE_C R9, R9, R8, RZ ;  /* 0x000000080909723e */ /* 0x000fe400048060ff */
[----:B------:R-:W-:Y:S01]  /*13980*/  F2FP.SATFINITE.E5M2.F32.PACK_AB_MERGE_C R11, R11, R10, RZ ;  /* 0x0000000a0b0b723e */ /* 0x000fe200048060ff */
[----:B------:R-:W-:Y:S01]  /*13990*/  VIADD R8, R68, 0x8 ;  /* 0x0000000844087836 */ /* 0x000fe20000000000 */
[----:B------:R-:W-:Y:S02]  /*139a0*/  F2FP.SATFINITE.E5M2.F32.PACK_AB_MERGE_C R13, R13, R12, RZ ;  /* 0x0000000c0d0d723e */ /* 0x000fe400048060ff */
[----:B------:R-:W-:Y:S02]  /*139b0*/  F2FP.SATFINITE.E5M2.F32.PACK_AB_MERGE_C R15, R15, R14, RZ ;  /* 0x0000000e0f0f723e */ /* 0x000fe400048060ff */
[----:B------:R-:W-:-:S02]  /*139c0*/  F2FP.SATFINITE.E5M2.F32.PACK_AB_MERGE_C R17, R17, R16, RZ ;  /* 0x000000101111723e */ /* 0x000fc400048060ff */
[----:B------:R-:W-:Y:S02]  /*139d0*/  F2FP.SATFINITE.E5M2.F32.PACK_AB_MERGE_C R19, R19, R18, RZ ;  /* 0x000000121313723e */ /* 0x000fe400048060ff */
[----:B------:R-:W-:-:S04]  /*139e0*/  F2FP.SATFINITE.E5M2.F32.PACK_AB_MERGE_C R21, R21, R20, RZ ;  /* 0x000000141515723e */ /* 0x000fc800048060ff */
[----:B------:R-:W-:Y:S01]  /*139f0*/  PRMT R12, R21, 0x9910, RZ ;  /* 0x00009910150c7816 */ /* 0x000fe200000000ff */
[----:B------:R-:W-:Y:S01]  /*13a00*/  VIADD R10, R68, 0x13 ;  /* 0x00000013440a7836 */ /* 0x000fe20000000000 */
[----:B------:R-:W-:Y:S02]  /*13a10*/  F2FP.SATFINITE.E5M2.F32.PACK_AB_MERGE_C R23, R23, R22, RZ ;  /* 0x000000161717723e */ /* 0x000fe400048060ff */
[----:B------:R-:W-:Y:S02]  /*13a20*/  F2FP.SATFINITE.E5M2.F32.PACK_AB_MERGE_C R25, R25, R24, RZ ;  /* 0x000000181919723e */ /* 0x000fe400048060ff */
[----:B------:R-:W-:Y:S02]  /*13a30*/  F2FP.SATFINITE.E5M2.F32.PACK_AB_MERGE_C R27, R27, R26, RZ ;  /* 0x0000001a1b1b723e */ /* 0x000fe400048060ff */
[C---:B--2---:R-:W-:Y:S01]  /*13a40*/  ISETP.GE.AND P0, PT, R69.reuse, UR22, PT ;  /* 0x0000001645007c0c */ /* 0x044fe2000bf06270 */
[----:B------:R-:W-:-:S03]  /*13a50*/  IMAD R69, R69, UR5, RZ ;  /* 0x0000000545457c24 */ /* 0x000fc6000f8e02ff */
[----:B------:R-:W-:Y:S01]  /*13a60*/  ISETP.LT.AND P5, PT, R2, UR23, !P0 ;  /* 0x0000001702007c0c */ /* 0x000fe2000c7a1270 */
[----:B------:R-:W-:Y:S01]  /*13a70*/  VIADD R2, R68, 0x3 ;  /* 0x0000000344027836 */ /* 0x000fe20000000000 */
[----:B------:R-:W-:Y:S02]  /*13a80*/  ISETP.LT.AND P4, PT, R0, UR23, !P0 ;  /* 0x0000001700007c0c */ /* 0x000fe4000c781270 */
[C---:B------:R-:W-:Y:S02]  /*13a90*/  IADD3 R0, P2, PT, R69.reuse, UR20, RZ ;  /* 0x0000001445007c10 */ /* 0x040fe4000ff5e0ff */
[----:B------:R-:W-:Y:S02]  /*13aa0*/  ISETP.LT.AND P3, PT, R2, UR23, !P0 ;  /* 0x0000001702007c0c */ /* 0x000fe4000c761270 */
[----:B------:R-:W-:Y:S02]  /*13ab0*/  LEA.HI.X.SX32 R69, R69, UR21, 0x1, P2 ;  /* 0x0000001545457c11 */ /* 0x000fe400090f0eff */
[----:B------:R-:W-:-:S02]  /*13ac0*/  IADD3 R2, P2, PT, R3, R0, RZ ;  /* 0x0000000003027210 */ /* 0x000fc40007f5e0ff */
[-C--:B------:R-:W-:Y:S02]  /*13ad0*/  IADD3 R4, P6, PT, R71, R0.reuse, RZ ;  /* 0x0000000047047210 */ /* 0x080fe40007fde0ff */
[-C--:B------:R-:W-:Y:S02]  /*13ae0*/  LEA.HI.X.SX32 R3, R3, R69.reuse, 0x1, P2 ;  /* 0x0000004503037211 */ /* 0x080fe400010f0eff */
[-C--:B------:R-:W-:Y:S02]  /*13af0*/  IADD3 R70, P2, PT, R73, R0.reuse, RZ ;  /* 0x0000000049467210 */ /* 0x080fe40007f5e0ff */
[-C--:B------:R-:W-:Y:S02]  /*13b00*/  LEA.HI.X.SX32 R5, R71, R69.reuse, 0x1, P6 ;  /* 0x0000004547057211 */ /* 0x080fe400030f0eff */
[----:B------:R-:W-:Y:S02]  /*13b10*/  IADD3 R72, P6, PT, R75, R0, RZ ;  /* 0x000000004b487210 */ /* 0x000fe40007fde0ff */
[----:B------:R-:W-:-:S02]  /*13b20*/  LEA.HI.X.SX32 R71, R73, R69, 0x1, P2 ;  /* 0x0000004549477211 */ /* 0x000fc400010f0eff */
[CC--:B------:R-:W-:Y:S02]  /*13b30*/  IADD3 R74, P2, PT, R76.reuse, R0.reuse, RZ ;  /* 0x000000004c4a7210 */ /* 0x0c0fe40007f5e0ff */
[-C--:B------:R-:W-:Y:S02]  /*13b40*/  LEA.HI.X.SX32 R73, R75, R69.reuse, 0x1, P6 ;  /* 0x000000454b497211 */ /* 0x080fe400030f0eff */
[-C--:B------:R-:W-:Y:S02]  /*13b50*/  LEA.HI.X.SX32 R75, R76, R69.reuse, 0x1, P2 ;  /* 0x000000454c4b7211 */ /* 0x080fe400010f0eff */
[-C--:B------:R-:W-:Y:S02]  /*13b60*/  IADD3 R76, P1, PT, R77, R0.reuse, RZ ;  /* 0x000000004d4c7210 */ /* 0x080fe40007f3e0ff */
[----:B------:R-:W-:Y:S02]  /*13b70*/  IADD3 R78, P2, PT, R79, R0, RZ ;  /* 0x000000004f4e7210 */ /* 0x000fe40007f5e0ff */
[----:B------:R-:W-:-:S02]  /*13b80*/  LEA.HI.X.SX32 R77, R77, R69, 0x1, P1 ;  /* 0x000000454d4d7211 */ /* 0x000fc400008f0eff */
[-C--:B------:R-:W-:Y:S02]  /*13b90*/  IADD3 R82, P1, PT, R83, R0.reuse, RZ ;  /* 0x0000000053527210 */ /* 0x080fe40007f3e0ff */
[-C--:B------:R-:W-:Y:S02]  /*13ba0*/  IADD3 R80, P6, PT, R81, R0.reuse, RZ ;  /* 0x0000000051507210 */ /* 0x080fe40007fde0ff */
[-C--:B------:R-:W-:Y:S02]  /*13bb0*/  LEA.HI.X.SX32 R79, R79, R69.reuse, 0x1, P2 ;  /* 0x000000454f4f7211 */ /* 0x080fe400010f0eff */
[-C--:B------:R-:W-:Y:S02]  /*13bc0*/  IADD3 R84, P2, PT, R85, R0.reuse, RZ ;  /* 0x0000000055547210 */ /* 0x080fe40007f5e0ff */
[----:B------:R-:W-:Y:S02]  /*13bd0*/  LEA.HI.X.SX32 R83, R83, R69, 0x1, P1 ;  /* 0x0000004553537211 */ /* 0x000fe400008f0eff */
[----:B------:R-:W-:-:S02]  /*13be0*/  IADD3 R86, P1, PT, R87, R0, RZ ;  /* 0x0000000057567210 */ /* 0x000fc40007f3e0ff */
[-C--:B------:R-:W-:Y:S02]  /*13bf0*/  LEA.HI.X.SX32 R81, R81, R69.reuse, 0x1, P6 ;  /* 0x0000004551517211 */ /* 0x080fe400030f0eff */
[----:B------:R-:W-:Y:S02]  /*13c00*/  ISETP.LT.AND P6, PT, R68, UR23, !P0 ;  /* 0x0000001744007c0c */ /* 0x000fe4000c7c1270 */
[-C--:B------:R-:W-:Y:S02]  /*13c10*/  LEA.HI.X.SX32 R85, R85, R69.reuse, 0x1, P2 ;  /* 0x0000004555557211 */ /* 0x080fe400010f0eff */
[-C--:B------:R-:W-:Y:S02]  /*13c20*/  IADD3 R88, P2, PT, R89, R0.reuse, RZ ;  /* 0x0000000059587210 */ /* 0x080fe40007f5e0ff */
[----:B------:R-:W-:Y:S02]  /*13c30*/  LEA.HI.X.SX32 R87, R87, R69, 0x1, P1 ;  /* 0x0000004557577211 */ /* 0x000fe400008f0eff */
[----:B------:R-:W-:-:S02]  /*13c40*/  IADD3 R90, P1, PT, R92, R0, RZ ;  /* 0x000000005c5a7210 */ /* 0x000fc40007f3e0ff */
[-C--:B------:R-:W-:Y:S02]  /*13c50*/  LEA.HI.X.SX32 R89, R89, R69.reuse, 0x1, P2 ;  /* 0x0000004559597211 */ /* 0x080fe400010f0eff */
[----:B------:R-:W-:Y:S02]  /*13c60*/  ISETP.LT.AND P2, PT, R91, UR23, !P0 ;  /* 0x000000175b007c0c */ /* 0x000fe4000c741270 */
[----:B------:R-:W-:Y:S02]  /*13c70*/  LEA.HI.X.SX32 R91, R92, R69, 0x1, P1 ;  /* 0x000000455c5b7211 */ /* 0x000fe400008f0eff */
[----:B------:R-:W-:Y:S01]  /*13c80*/  ISETP.LT.AND P1, PT, R93, UR23, !P0 ;  /* 0x000000175d007c0c */ /* 0x000fe2000c721270 */
[----:B------:R-:W-:Y:S01]  /*13c90*/  IMAD.MOV.U32 R93, RZ, RZ, R66 ;  /* 0x000000ffff5d7224 */ /* 0x000fe200078e0042 */
[----:B------:R0:W-:Y:S01]  /*13ca0*/  @P6 STG.E.U8 desc[UR14][R2.64], R67 ;  /* 0x0000004302006986 */ /* 0x0001e2000c10110e */
[----:B------:R-:W-:Y:S01]  /*13cb0*/  ISETP.LT.AND P6, PT, R7, UR23, !P0 ;  /* 0x0000001707007c0c */ /* 0x000fe2000c7c1270 */
[----:B------:R-:W-:-:S02]  /*13cc0*/  VIADD R7, R68, 0x7 ;  /* 0x0000000744077836 */ /* 0x000fc40000000000 */
[----:B------:R-:W-:Y:S01]  /*13cd0*/  SHF.R.S32.HI R93, RZ, 0x8, R93 ;  /* 0x00000008ff5d7819 */ /* 0x000fe2000001145d */
[----:B------:R-:W-:Y:S01]  /*13ce0*/  VIADD R92, R92, UR9 ;  /* 0x000000095c5c7c36 */ /* 0x000fe20008000000 */
[----:B------:R-:W2:Y:S01]  /*13cf0*/  LDL.LU R66, [R1+0x5e0] ;  /* 0x0005e00001427983 */ /* 0x000ea20000300800 */
[----:B0-----:R-:W-:-:S03]  /*13d00*/  PRMT R2, R6, 0x9910, RZ ;  /* 0x0000991006027816 */ /* 0x001fc600000000ff */
[----:B------:R0:W-:Y:S01]  /*13d10*/  @P5 STG.E.U8 desc[UR14][R4.64], R93 ;  /* 0x0000005d04005986 */ /* 0x0001e2000c10110e */
[----:B------:R-:W-:Y:S01]  /*13d20*/  ISETP.LT.AND P5, PT, R7, UR23, !P0 ;  /* 0x0000001707007c0c */ /* 0x000fe2000c7a1270 */
[----:B------:R-:W-:Y:S02]  /*13d30*/  IMAD.MOV.U32 R7, RZ, RZ, R2 ;  /* 0x000000ffff077224 */ /* 0x000fe400078e0002 */
[----:B------:R-:W2:Y:S01]  /*13d40*/  LDL.LU R67, [R1+0x5dc] ;  /* 0x0005dc0001437983 */ /* 0x000ea20000300800 */
[C---:B------:R-:W-:Y:S01]  /*13d50*/  VIADD R2, R68.reuse, 0x9 ;  /* 0x0000000944027836 */ /* 0x040fe20000000000 */
[----:B------:R-:W-:Y:S01]  /*13d60*/  F2FP.SATFINITE.E5M2.F32.PACK_AB_MERGE_C R29, R29, R28, RZ ;  /* 0x0000001c1d1d723e */ /* 0x000fe200048060ff */
[----:B------:R-:W-:Y:S01]  /*13d70*/  VIADD R14, R68, 0x3e ;  /* 0x0000003e440e7836 */ /* 0x000fe20000000000 */
[----:B------:R-:W-:Y:S01]  /*13d80*/  SHF.R.S32.HI R3, RZ, 0x8, R7 ;  /* 0x00000008ff037819 */ /* 0x000fe20000011407 */
[----:B------:R3:W-:Y:S01]  /*13d90*/  @P4 STG.E.U8 desc[UR14][R70.64], R6 ;  /* 0x0000000646004986 */ /* 0x0007e2000c10110e */
[----:B------:R-:W-:-:S02]  /*13da0*/  PRMT R7, R9, 0x9910, RZ ;  /* 0x0000991009077816 */ /* 0x000fc400000000ff */
[----:B0-----:R-:W-:Y:S01]  /*13db0*/  PRMT R4, R11, 0x9910, RZ ;  /* 0x000099100b047816 */ /* 0x001fe200000000ff */
[----:B------:R0:W-:Y:S01]  /*13dc0*/  @P3 STG.E.U8 desc[UR14][R72.64], R3 ;  /* 0x0000000348003986 */ /* 0x0001e2000c10110e */
[----:B------:R-:W-:Y:S01]  /*13dd0*/  ISETP.LT.AND P3, PT, R2, UR23, !P0 ;  /* 0x0000001702007c0c */ /* 0x000fe2000c761270 */
[----:B------:R-:W-:Y:S01]  /*13de0*/  IMAD.MOV.U32 R5, RZ, RZ, R7 ;  /* 0x000000ffff057224 */ /* 0x000fe200078e0007 */
[----:B------:R-:W-:Y:S01]  /*13df0*/  ISETP.LT.AND P4, PT, R8, UR23, !P0 ;  /* 0x0000001708007c0c */ /* 0x000fe2000c781270 */
[C---:B------:R-:W-:Y:S01]  /*13e00*/  VIADD R2, R68.reuse, 0xa ;  /* 0x0000000a44027836 */ /* 0x040fe20000000000 */
[----:B------:R4:W-:Y:S01]  /*13e10*/  @P2 STG.E.U8 desc[UR14][R74.64], R9 ;  /* 0x000000094a002986 */ /* 0x0009e2000c10110e */
[----:B------:R-:W-:Y:S02]  /*13e20*/  PRMT R7, R15, 0x9910, RZ ;  /* 0x000099100f077816 */ /* 0x000fe400000000ff */
[----:B------:R-:W-:Y:S01]  /*13e30*/  SHF.R.S32.HI R5, RZ, 0x8, R5 ;  /* 0x00000008ff057819 */ /* 0x000fe20000011405 */
[----:B---3--:R-:W-:Y:S01]  /*13e40*/  VIADD R6, R68, 0x12 ;  /* 0x0000001244067836 */ /* 0x008fe20000000000 */
[----:B------:R-:W-:Y:S01]  /*13e50*/  ISETP.LT.AND P2, PT, R2, UR23, !P0 ;  /* 0x0000001702007c0c */ /* 0x000fe2000c741270 */
[----:B------:R-:W-:Y:S01]  /*13e60*/  VIADD R2, R68, 0xb ;  /* 0x0000000b44027836 */ /* 0x000fe20000000000 */
[----:B------:R-:W-:Y:S01]  /*13e70*/  SHF.R.S32.HI R7, RZ, 0x8, R7 ;  /* 0x00000008ff077819 */ /* 0x000fe20000011407 */
[----:B------:R3:W-:Y:S01]  /*13e80*/  @P1 STG.E.U8 desc[UR14][R76.64], R5 ;  /* 0x000000054c001986 */ /* 0x0007e2000c10110e */
[----:B0-----:R-:W-:Y:S01]  /*13e90*/  IMAD.MOV.U32 R3, RZ, RZ, R4 ;  /* 0x000000ffff037224 */ /* 0x001fe200078e0004 */
[----:B------:R-:W-:-:S02]  /*13ea0*/  PRMT R4, R13, 0x9910, RZ ;  /* 0x000099100d047816 */ /* 0x000fc400000000ff */
[----:B------:R-:W-:Y:S01]  /*13eb0*/  ISETP.LT.AND P1, PT, R2, UR23, !P0 ;  /* 0x0000001702007c0c */ /* 0x000fe2000c721270 */
[----:B------:R-:W-:Y:S01]  /*13ec0*/  VIADD R2, R68, 0xc ;  /* 0x0000000c44027836 */ /* 0x000fe20000000000 */
[----:B------:R0:W-:Y:S01]  /*13ed0*/  @P6 STG.E.U8 desc[UR14][R78.64], R11 ;  /* 0x0000000b4e006986 */ /* 0x0001e2000c10110e */
[----:B------:R-:W-:Y:S02]  /*13ee0*/  SHF.R.S32.HI R3, RZ, 0x8, R3 ;  /* 0x00000008ff037819 */ /* 0x000fe40000011403 */
[----:B----4-:R-:W-:Y:S02]  /*13ef0*/  PRMT R9, R17, 0x9910, RZ ;  /* 0x0000991011097816 */ /* 0x010fe400000000ff */
[----:B------:R-:W-:Y:S01]  /*13f00*/  ISETP.LT.AND P6, PT, R2, UR23, !P0 ;  /* 0x0000001702007c0c */ /* 0x000fe2000c7c1270 */
[C---:B------:R-:W-:Y:S01]  /*13f10*/  VIADD R2, R68.reuse, 0xd ;  /* 0x0000000d44027836 */ /* 0x040fe20000000000 */
[----:B------:R4:W-:Y:S01]  /*13f20*/  @P5 STG.E.U8 desc[UR14][R80.64], R3 ;  /* 0x0000000350005986 */ /* 0x0009e2000c10110e */
[----:B---3--:R-:W-:Y:S01]  /*13f30*/  IMAD.MOV.U32 R5, RZ, RZ, R4 ;  /* 0x000000ffff057224 */ /* 0x008fe200078e0004 */
[----:B------:R-:W-:Y:S01]  /*13f40*/  SHF.R.S32.HI R9, RZ, 0x8, R9 ;  /* 0x00000008ff097819 */ /* 0x000fe20000011409 */
[----:B------:R-:W-:Y:S01]  /*13f50*/  VIADD R4, R68, 0x11 ;  /* 0x0000001144047836 */ /* 0x000fe20000000000 */
[----:B------:R-:W-:Y:S01]  /*13f60*/  ISETP.LT.AND P5, PT, R2, UR23, !P0 ;  /* 0x0000001702007c0c */ /* 0x000fe2000c7a1270 */
[----:B------:R-:W-:Y:S01]  /*13f70*/  VIADD R2, R68, 0xe ;  /* 0x0000000e44027836 */ /* 0x000fe20000000000 */
[----:B------:R-:W-:Y:S01]  /*13f80*/  @P4 STG.E.U8 desc[UR14][R82.64], R13 ;  /* 0x0000000d52004986 */ /* 0x000fe2000c10110e */
[----:B------:R-:W-:-:S02]  /*13f90*/  SHF.R.S32.HI R5, RZ, 0x8, R5 ;  /* 0x00000008ff057819 */ /* 0x000fc40000011405 */
[----:B0-----:R-:W-:Y:S02]  /*13fa0*/  PRMT R11, R19, 0x9910, RZ ;  /* 0x00009910130b7816 */ /* 0x001fe400000000ff */
[----:B------:R-:W-:Y:S01]  /*13fb0*/  ISETP.LT.AND P4, PT, R2, UR23, !P0 ;  /* 0x0000001702007c0c */ /* 0x000fe2000c781270 */
[----:B------:R-:W-:Y:S01]  /*13fc0*/  VIADD R2, R68, 0xf ;  /* 0x0000000f44027836 */ /* 0x000fe20000000000 */
[----:B------:R0:W-:Y:S01]  /*13fd0*/  @P3 STG.E.U8 desc[UR14][R84.64], R5 ;  /* 0x0000000554003986 */ /* 0x0001e2000c10110e */
[----:B------:R-:W-:Y:S02]  /*13fe0*/  SHF.R.S32.HI R11, RZ, 0x8, R11 ;  /* 0x00000008ff0b7819 */ /* 0x000fe4000001140b */
[----:B------:R-:W-:Y:S01]  /*13ff0*/  F2FP.SATFINITE.E5M2.F32.PACK_AB_MERGE_C R31, R31, R30, RZ ;  /* 0x0000001e1f1f723e */ /* 0x000fe200048060ff */
[----:B------:R-:W-:Y:S01]  /*14000*/  @P2 STG.E.U8 desc[UR14][R86.64], R15 ;  /* 0x0000000f56002986 */ /* 0x000fe2000c10110e */
[----:B------:R-:W-:Y:S01]  /*14010*/  ISETP.LT.AND P3, PT, R2, UR23, !P0 ;  /* 0x0000001702007c0c */ /* 0x000fe2000c761270 */
[----:B------:R-:W-:Y:S01]  /*14020*/  VIADD R2, R68, 0x10 ;  /* 0x0000001044027836 */ /* 0x000fe20000000000 */
[----:B------:R-:W-:Y:S01]  /*14030*/  F2FP.SATFINITE.E5M2.F32.PACK_AB_MERGE_C R33, R33, R32, RZ ;  /* 0x000000202121723e */ /* 0x000fe200048060ff */
[----:B------:R3:W-:Y:S01]  /*14040*/  @P1 STG.E.U8 desc[UR14][R88.64], R7 ;  /* 0x0000000758001986 */ /* 0x0007e2000c10110e */
[----:B------:R-:W-:-:S02]  /*14050*/  F2FP.SATFINITE.E5M2.F32.PACK_AB_MERGE_C R35, R35, R34, RZ ;  /* 0x000000222323723e */ /* 0x000fc400048060ff */
[----:B------:R-:W-:Y:S01]  /*14060*/  ISETP.LT.AND P2, PT, R2, UR23, !P0 ;  /* 0x0000001702007c0c */ /* 0x000fe2000c741270 */
[----:B------:R-:W-:Y:S01]  /*14070*/  @P6 STG.E.U8 desc[UR14][R90.64], R17 ;  /* 0x000000115a006986 */ /* 0x000fe2000c10110e */
[C---:B------:R-:W-:Y:S02]  /*14080*/  IADD3 R2, P1, PT, R92.reuse, R0, RZ ;  /* 0x000000005c027210 */ /* 0x040fe40007f3e0ff */
[----:B------:R-:W-:Y:S02]  /*14090*/  F2FP.SATFINITE.E5M2.F32.PACK_AB_MERGE_C R37, R37, R36, RZ ;  /* 0x000000242525723e */ /* 0x000fe400048060ff */
[C---:B----4-:R-:W-:Y:S01]  /*140a0*/  LEA.HI.X.SX32 R3, R92.reuse, R69, 0x1, P1 ;  /* 0x000000455c037211 */ /* 0x050fe200008f0eff */
[----:B------:R-:W-:Y:S01]  /*140b0*/  VIADD R92, R92, UR9 ;  /* 0x000000095c5c7c36 */ /* 0x000fe20008000000 */
[----:B------:R-:W-:Y:S02]  /*140c0*/  ISETP.LT.AND P1, PT, R4, UR23, !P0 ;  /* 0x0000001704007c0c */ /* 0x000fe4000c721270 */
[----:B------:R-:W-:Y:S01]  /*140d0*/  F2FP.SATFINITE.E5M2.F32.PACK_AB_MERGE_C R39, R39, R38, RZ ;  /* 0x000000262727723e */ /* 0x000fe200048060ff */
[----:B------:R4:W-:Y:S01]  /*140e0*/  @P5 STG.E.U8 desc[UR14][R2.64], R9 ;  /* 0x0000000902005986 */ /* 0x0009e2000c10110e */
[C---:B------:R-:W-:Y:S01]  /*140f0*/  IADD3 R4, P5, PT, R92.reuse, R0, RZ ;  /* 0x000000005c047210 */ /* 0x040fe20007fbe0ff */
[----:B------:R-:W-:Y:S01]  /*14100*/  VIADD R8, R92, UR9 ;  /* 0x000000095c087c36 */ /* 0x000fe20008000000 */
[----:B------:R-:W-:-:S02]  /*14110*/  F2FP.SATFINITE.E5M2.F32.PACK_AB_MERGE_C R41, R41, R40, RZ ;  /* 0x000000282929723e */ /* 0x000fc400048060ff */
[-C--:B0-----:R-:W-:Y:S02]  /*14120*/  LEA.HI.X.SX32 R5, R92, R69.reuse, 0x1, P5 ;  /* 0x000000455c057211 */ /* 0x081fe400028f0eff */
[----:B------:R-:W-:Y:S02]  /*14130*/  ISETP.LT.AND P5, PT, R6, UR23, !P0 ;  /* 0x0000001706007c0c */ /* 0x000fe4000c7a1270 */
[----:B------:R-:W-:Y:S01]  /*14140*/  IADD3 R6, P6, PT, R8, R0, RZ ;  /* 0x0000000008067210 */ /* 0x000fe20007fde0ff */
[----:B------:R0:W-:Y:S01]  /*14150*/  @P4 STG.E.U8 desc[UR14][R4.64], R19 ;  /* 0x0000001304004986 */ /* 0x0001e2000c10110e */
[----:B------:R-:W-:Y:S01]  /*14160*/  ISETP.LT.AND P4, PT, R10, UR23, !P0 ;  /* 0x000000170a007c0c */ /* 0x000fe2000c781270 */
[----:B------:R-:W-:Y:S01]  /*14170*/  VIADD R10, R68, 0x14 ;  /* 0x00000014440a7836 */ /* 0x000fe20000000000 */
[C---:B---3--:R-:W-:Y:S01]  /*14180*/  LEA.HI.X.SX32 R7, R8.reuse, R69, 0x1, P6 ;  /* 0x0000004508077211 */ /* 0x048fe200030f0eff */
[----:B------:R-:W-:Y:S01]  /*14190*/  VIADD R8, R8, UR9 ;  /* 0x0000000908087c36 */ /* 0x000fe20008000000 */
[----:B------:R-:W-:-:S02]  /*141a0*/  F2FP.SATFINITE.E5M2.F32.PACK_AB_MERGE_C R43, R43, R42, RZ ;  /* 0x0000002a2b2b723e */ /* 0x000fc400048060ff */
[----:B------:R-:W-:Y:S01]  /*141b0*/  F2FP.SATFINITE.E5M2.F32.PACK_AB_MERGE_C R45, R45, R44, RZ ;  /* 0x0000002c2d2d723e */ /* 0x000fe200048060ff */
[----:B------:R3:W-:Y:S01]  /*141c0*/  @P3 STG.E.U8 desc[UR14][R6.64], R11 ;  /* 0x0000000b06003986 */ /* 0x0007e2000c10110e */
[C---:B----4-:R-:W-:Y:S01]  /*141d0*/  IADD3 R2, P3, PT, R8.reuse, R0, RZ ;  /* 0x0000000008027210 */ /* 0x050fe20007f7e0ff */
[C---:B------:R-:W-:Y:S01]  /*141e0*/  VIADD R9, R8.reuse, UR9 ;  /* 0x0000000908097c36 */ /* 0x040fe20008000000 */
[----:B------:R-:W-:Y:S02]  /*141f0*/  F2FP.SATFINITE.E5M2.F32.PACK_AB_MERGE_C R47, R47, R46, RZ ;  /* 0x0000002e2f2f723e */ /* 0x000fe400048060ff */
[-C--:B------:R-:W-:Y:S01]  /*14200*/  LEA.HI.X.SX32 R3, R8, R69.reuse, 0x1, P3 ;  /* 0x0000004508037211 */ /* 0x080fe200018f0eff */
[----:B------:R-:W-:Y:S01]  /*14210*/  IMAD.MOV.U32 R8, RZ, RZ, R12 ;  /* 0x000000ffff087224 */ /* 0x000fe200078e000c */
[----:B0-----:R-:W-:Y:S02]  /*14220*/  IADD3 R4, P6, PT, R9, R0, RZ ;  /* 0x0000000009047210 */ /* 0x001fe40007fde0ff */
[----:B------:R-:W-:Y:S01]  /*14230*/  PRMT R12, R23, 0x9910, RZ ;  /* 0x00009910170c7816 */ /* 0x000fe200000000ff */
[----:B------:R0:W-:Y:S01]  /*14240*/  @P2 STG.E.U8 desc[UR14][R2.64], R21 ;  /* 0x0000001502002986 */ /* 0x0001e2000c10110e */
[C---:B------:R-:W-:Y:S01]  /*14250*/  LEA.HI.X.SX32 R5, R9.reuse, R69, 0x1, P6 ;  /* 0x0000004509057211 */ /* 0x040fe200030f0eff */
[----:B------:R-:W-:Y:S01]  /*14260*/  VIADD R9, R9, UR9 ;  /* 0x0000000909097c36 */ /* 0x000fe20008000000 */
[----:B---3--:R-:W-:-:S02]  /*14270*/  SHF.R.S32.HI R11, RZ, 0x8, R8 ;  /* 0x00000008ff0b7819 */ /* 0x008fc40000011408 */
[----:B------:R-:W-:Y:S01]  /*14280*/  ISETP.LT.AND P3, PT, R10, UR23, !P0 ;  /* 0x000000170a007c0c */ /* 0x000fe2000c761270 */
[----:B------:R-:W-:Y:S01]  /*14290*/  VIADD R8, R9, UR9 ;  /* 0x0000000909087c36 */ /* 0x000fe20008000000 */
[----:B------:R-:W-:Y:S01]  /*142a0*/  F2FP.SATFINITE.E5M2.F32.PACK_AB_MERGE_C R49, R49, R48, RZ ;  /* 0x000000303131723e */ /* 0x000fe200048060ff */
[----:B------:R3:W-:Y:S01]  /*142b0*/  @P1 STG.E.U8 desc[UR14][R4.64], R11 ;  /* 0x0000000b04001986 */ /* 0x0007e2000c10110e */
[----:B------:R-:W-:Y:S01]  /*142c0*/  IADD3 R6, P1, PT, R9, R0, RZ ;  /* 0x0000000009067210 */ /* 0x000fe20007f3e0ff */
[----:B------:R-:W-:Y:S01]  /*142d0*/  VIADD R10, R68, 0x15 ;  /* 0x00000015440a7836 */ /* 0x000fe20000000000 */
[----:B------:R-:W-:Y:S02]  /*142e0*/  F2FP.SATFINITE.E5M2.F32.PACK_AB_MERGE_C R51, R51, R50, RZ ;  /* 0x000000323333723e */ /* 0x000fe400048060ff */
[----:B------:R-:W-:Y:S01]  /*142f0*/  LEA.HI.X.SX32 R7, R9, R69, 0x1, P1 ;  /* 0x0000004509077211 */ /* 0x000fe200008f0eff */
[----:B------:R-:W-:Y:S01]  /*14300*/  IMAD.MOV.U32 R9, RZ, RZ, R12 ;  /* 0x000000ffff097224 */ /* 0x000fe200078e000c */
[----:B0-----:R-:W-:-:S02]  /*14310*/  IADD3 R2, P6, PT, R8, R0, RZ ;  /* 0x0000000008027210 */ /* 0x001fc40007fde0ff */
[----:B------:R-:W-:Y:S01]  /*14320*/  PRMT R12, R25, 0x9910, RZ ;  /* 0x00009910190c7816 */ /* 0x000fe200000000ff */
[----:B------:R0:W-:Y:S01]  /*14330*/  @P5 STG.E.U8 desc[UR14][R6.64], R23 ;  /* 0x0000001706005986 */ /* 0x0001e2000c10110e */
[C---:B------:R-:W-:Y:S01]  /*14340*/  LEA.HI.X.SX32 R3, R8.reuse, R69, 0x1, P6 ;  /* 0x0000004508037211 */ /* 0x040fe200030f0eff */
[----:B------:R-:W-:Y:S01]  /*14350*/  VIADD R8, R8, UR9 ;  /* 0x0000000908087c36 */ /* 0x000fe20008000000 */
[----:B---3--:R-:W-:Y:S02]  /*14360*/  SHF.R.S32.HI R11, RZ, 0x8, R9 ;  /* 0x00000008ff0b7819 */ /* 0x008fe40000011409 */
[----:B------:R-:W-:Y:S01]  /*14370*/  ISETP.LT.AND P2, PT, R10, UR23, !P0 ;  /* 0x000000170a007c0c */ /* 0x000fe2000c741270 */
[C---:B------:R-:W-:Y:S01]  /*14380*/  VIADD R9, R8.reuse, UR9 ;  /* 0x0000000908097c36 */ /* 0x040fe20008000000 */
[----:B------:R-:W-:Y:S01]  /*14390*/  F2FP.SATFINITE.E5M2.F32.PACK_AB_MERGE_C R53, R53, R52, RZ ;  /* 0x000000343535723e */ /* 0x000fe200048060ff */
[----:B------:R3:W-:Y:S01]  /*143a0*/  @P4 STG.E.U8 desc[UR14][R2.64], R11 ;  /* 0x0000000b02004986 */ /* 0x0007e2000c10110e */
[----:B------:R-:W-:Y:S01]  /*143b0*/  IADD3 R4, P4, PT, R8, R0, RZ ;  /* 0x0000000008047210 */ /* 0x000fe20007f9e0ff */
[----:B------:R-:W-:Y:S01]  /*143c0*/  VIADD R10, R68, 0x16 ;  /* 0x00000016440a7836 */ /* 0x000fe20000000000 */
[----:B------:R-:W-:-:S02]  /*143d0*/  F2FP.SATFINITE.E5M2.F32.PACK_AB_MERGE_C R55, R55, R54, RZ ;  /* 0x000000363737723e */ /* 0x000fc400048060ff */
[-C--:B------:R-:W-:Y:S01]  /*143e0*/  LEA.HI.X.SX32 R5, R8, R69.reuse, 0x1, P4 ;  /* 0x0000004508057211 */ /* 0x080fe200020f0eff */
[----:B------:R-:W-:Y:S01]  /*143f0*/  IMAD.MOV.U32 R8, RZ, RZ, R12 ;  /* 0x000000ffff087224 */ /* 0x000fe200078e000c */
[CC--:B0-----:R-:W-:Y:S02]  /*14400*/  IADD3 R6, P6, PT, R9.reuse, R0.reuse, RZ ;  /* 0x0000000009067210 */ /* 0x0c1fe40007fde0ff */
[----:B------:R-:W-:Y:S01]  /*14410*/  ISETP.LT.AND P1, PT, R10, UR23, !P0 ;  /* 0x000000170a007c0c */ /* 0x000fe2000c721270 */
[----:B------:R-:W-:Y:S01]  /*14420*/  VIADD R10, R68, 0x17 ;  /* 0x00000017440a7836 */ /* 0x000fe20000000000 */
[C---:B------:R-:W-:Y:S01]  /*14430*/  LEA.HI.X.SX32 R7, R9.reuse, R69, 0x1, P6 ;  /* 0x0000004509077211 */ /* 0x040fe200030f0eff */
[----:B------:R-:W-:Y:S01]  /*14440*/  VIADD R9, R9, UR9 ;  /* 0x0000000909097c36 */ /* 0x000fe20008000000 */
[----:B---3--:R-:W-:Y:S01]  /*14450*/  SHF.R.S32.HI R11, RZ, 0x8, R8 ;  /* 0x00000008ff0b7819 */ /* 0x008fe20000011408 */
[----:B------:R0:W-:Y:S01]  /*14460*/  @P3 STG.E.U8 desc[UR14][R4.64], R25 ;  /* 0x0000001904003986 */ /* 0x0001e2000c10110e */
[----:B------:R-:W-:Y:S01]  /*14470*/  PRMT R12, R27, 0x9910, RZ ;  /* 0x000099101b0c7816 */ /* 0x000fe200000000ff */
[C---:B------:R-:W-:Y:S01]  /*14480*/  VIADD R8, R9.reuse, UR9 ;  /* 0x0000000909087c36 */ /* 0x040fe20008000000 */
[----:B------:R-:W-:Y:S01]  /*14490*/  ISETP.LT.AND P5, PT, R10, UR23, !P0 ;  /* 0x000000170a007c0c */ /* 0x000fe2000c7a1270 */
[----:B------:R3:W-:Y:S01]  /*144a0*/  @P2 STG.E.U8 desc[UR14][R6.64], R11 ;  /* 0x0000000b06002986 */ /* 0x0007e2000c10110e */
[----:B------:R-:W-:Y:S01]  /*144b0*/  IADD3 R2, P2, PT, R9, R0, RZ ;  /* 0x0000000009027210 */ /* 0x000fe20007f5e0ff */
[----:B------:R-:W-:Y:S01]  /*144c0*/  VIADD R10, R68, 0x18 ;  /* 0x00000018440a7836 */ /* 0x000fe20000000000 */
[----:B------:R-:W-:-:S02]  /*144d0*/  F2FP.SATFINITE.E5M2.F32.PACK_AB_MERGE_C R57, R57, R56, RZ ;  /* 0x000000383939723e */ /* 0x000fc400048060ff */
[-C--:B------:R-:W-:Y:S01]  /*144e0*/  LEA.HI.X.SX32 R3, R9, R69.reuse, 0x1, P2 ;  /* 0x0000004509037211 */ /* 0x080fe200010f0eff */
[----:B------:R-:W-:Y:S01]  /*144f0*/  IMAD.MOV.U32 R9, RZ, RZ, R12 ;  /* 0x000000ffff097224 */ /* 0x000fe200078e000c */
[----:B------:R-:W-:Y:S01]  /*14500*/  ISETP.LT.AND P4, PT, R10, UR23, !P0 ;  /* 0x000000170a007c0c */ /* 0x000fe2000c781270 */
[----:B------:R-:W-:Y:S01]  /*14510*/  VIADD R10, R68, 0x19 ;  /* 0x00000019440a7836 */ /* 0x000fe20000000000 */
[C---:B0-----:R-:W-:Y:S01]  /*14520*/  IADD3 R4, P6, PT, R8.reuse, R0, RZ ;  /* 0x0000000008047210 */ /* 0x041fe20007fde0ff */
[----:B------:R0:W-:Y:S01]  /*14530*/  @P1 STG.E.U8 desc[UR14][R2.64], R27 ;  /* 0x0000001b02001986 */ /* 0x0001e2000c10110e */
[----:B------:R-:W-:Y:S02]  /*14540*/  PRMT R12, R29, 0x9910, RZ ;  /* 0x000099101d0c7816 */ /* 0x000fe400000000ff */
[C---:B------:R-:W-:Y:S01]  /*14550*/  LEA.HI.X.SX32 R5, R8.reuse, R69, 0x1, P6 ;  /* 0x0000004508057211 */ /* 0x040fe200030f0eff */
[----:B------:R-:W-:Y:S01]  /*14560*/  VIADD R8, R8, UR9 ;  /* 0x0000000908087c36 */ /* 0x000fe20008000000 */
[----:B---3--:R-:W-:-:S02]  /*14570*/  SHF.R.S32.HI R11, RZ, 0x8, R9 ;  /* 0x00000008ff0b7819 */ /* 0x008fc40000011409 */
[----:B------:R-:W-:Y:S01]  /*14580*/  ISETP.LT.AND P3, PT, R10, UR23, !P0 ;  /* 0x000000170a007c0c */ /* 0x000fe2000c761270 */
[C---:B------:R-:W-:Y:S01]  /*14590*/  VIADD R9, R8.reuse, UR9 ;  /* 0x0000000908097c36 */ /* 0x040fe20008000000 */
[----:B------:R-:W-:Y:S01]  /*145a0*/  F2FP.SATFINITE.E5M2.F32.PACK_AB_MERGE_C R59, R59, R58, RZ ;  /* 0x0000003a3b3b723e */ /* 0x000fe200048060ff */
[----:B------:R3:W-:Y:S01]  /*145b0*/  @P5 STG.E.U8 desc[UR14][R4.64], R11 ;  /* 0x0000000b04005986 */ /* 0x0007e2000c10110e */
[-C--:B------:R-:W-:Y:S01]  /*145c0*/  IADD3 R6, P5, PT, R8, R0.reuse, RZ ;  /* 0x0000000008067210 */ /* 0x080fe20007fbe0ff */
[----:B------:R-:W-:Y:S01]  /*145d0*/  VIADD R10, R68, 0x1a ;  /* 0x0000001a440a7836 */ /* 0x000fe20000000000 */
[C---:B0-----:R-:W-:Y:S02]  /*145e0*/  IADD3 R2, P6, PT, R9.reuse, R0, RZ ;  /* 0x0000000009027210 */ /* 0x041fe40007fde0ff */
[-C--:B------:R-:W-:Y:S01]  /*145f0*/  LEA.HI.X.SX32 R7, R8, R69.reuse, 0x1, P5 ;  /* 0x0000004508077211 */ /* 0x080fe200028f0eff */
[----:B------:R-:W-:Y:S01]  /*14600*/  IMAD.MOV.U32 R8, RZ, RZ, R12 ;  /* 0x000000ffff087224 */ /* 0x000fe200078e000c */
[C---:B------:R-:W-:Y:S01]  /*14610*/  LEA.HI.X.SX32 R3, R9.reuse, R69, 0x1, P6 ;  /* 0x0000004509037211 */ /* 0x040fe200030f0eff */
[----:B------:R-:W-:Y:S01]  /*14620*/  VIADD R9, R9, UR9 ;  /* 0x0000000909097c36 */ /* 0x000fe20008000000 */
[----:B------:R-:W-:Y:S01]  /*14630*/  ISETP.LT.AND P2, PT, R10, UR23, !P0 ;  /* 0x000000170a007c0c */ /* 0x000fe2000c741270 */
[----:B------:R-:W-:Y:S01]  /*14640*/  VIADD R10, R68, 0x1b ;  /* 0x0000001b440a7836 */ /* 0x000fe20000000000 */
[----:B------:R0:W-:Y:S01]  /*14650*/  @P4 STG.E.U8 desc[UR14][R6.64], R29 ;  /* 0x0000001d06004986 */ /* 0x0001e2000c10110e */
[----:B---3--:R-:W-:Y:S01]  /*14660*/  SHF.R.S32.HI R11, RZ, 0x8, R8 ;  /* 0x00000008ff0b7819 */ /* 0x008fe20000011408 */
[----:B------:R-:W-:Y:S01]  /*14670*/  VIADD R8, R9, UR9 ;  /* 0x0000000909087c36 */ /* 0x000fe20008000000 */
[----:B------:R-:W-:-:S02]  /*14680*/  PRMT R12, R31, 0x9910, RZ ;  /* 0x000099101f0c7816 */ /* 0x000fc400000000ff */
[----:B------:R-:W-:Y:S01]  /*14690*/  ISETP.LT.AND P1, PT, R10, UR23, !P0 ;  /* 0x000000170a007c0c */ /* 0x000fe2000c721270 */
[----:B------:R3:W-:Y:S01]  /*146a0*/  @P3 STG.E.U8 desc[UR14][R2.64], R11 ;  /* 0x0000000b02003986 */ /* 0x0007e2000c10110e */
[----:B------:R-:W-:Y:S01]  /*146b0*/  IADD3 R4, P3, PT, R9, R0, RZ ;  /* 0x0000000009047210 */ /* 0x000fe20007f7e0ff */
[----:B------:R-:W-:Y:S01]  /*146c0*/  VIADD R10, R68, 0x1c ;  /* 0x0000001c440a7836 */ /* 0x000fe20000000000 */
[----:B------:R-:W-:Y:S02]  /*146d0*/  F2FP.SATFINITE.E5M2.F32.PACK_AB_MERGE_C R61, R61, R60, RZ ;  /* 0x0000003c3d3d723e */ /* 0x000fe400048060ff */
[-C--:B------:R-:W-:Y:S01]  /*146e0*/  LEA.HI.X.SX32 R5, R9, R69.reuse, 0x1, P3 ;  /* 0x0000004509057211 */ /* 0x080fe200018f0eff */
[----:B------:R-:W-:Y:S01]  /*146f0*/  IMAD.MOV.U32 R9, RZ, RZ, R12 ;  /* 0x000000ffff097224 */ /* 0x000fe200078e000c */
[-C--:B0-----:R-:W-:Y:S02]  /*14700*/  IADD3 R6, P6, PT, R8, R0.reuse, RZ ;  /* 0x0000000008067210 */ /* 0x081fe40007fde0ff */
[----:B------:R-:W-:Y:S01]  /*14710*/  ISETP.LT.AND P5, PT, R10, UR23, !P0 ;  /* 0x000000170a007c0c */ /* 0x000fe2000c7a1270 */
[----:B------:R-:W-:Y:S01]  /*14720*/  VIADD R10, R68, 0x1d ;  /* 0x0000001d440a7836 */ /* 0x000fe20000000000 */
[C---:B------:R-:W-:Y:S01]  /*14730*/  LEA.HI.X.SX32 R7, R8.reuse, R69, 0x1, P6 ;  /* 0x0000004508077211 */ /* 0x040fe200030f0eff */
[----:B------:R-:W-:Y:S01]  /*14740*/  VIADD R8, R8, UR9 ;  /* 0x0000000908087c36 */ /* 0x000fe20008000000 */
[----:B---3--:R-:W-:Y:S01]  /*14750*/  SHF.R.S32.HI R11, RZ, 0x8, R9 ;  /* 0x00000008ff0b7819 */ /* 0x008fe20000011409 */
[----:B------:R0:W-:Y:S01]  /*14760*/  @P2 STG.E.U8 desc[UR14][R4.64], R31 ;  /* 0x0000001f04002986 */ /* 0x0001e2000c10110e */
[----:B------:R-:W-:Y:S01]  /*14770*/  PRMT R12, R33, 0x9910, RZ ;  /* 0x00009910210c7816 */ /* 0x000fe200000000ff */
[----:B------:R-:W-:Y:S01]  /*14780*/  VIADD R9, R8, UR9 ;  /* 0x0000000908097c36 */ /* 0x000fe20008000000 */
[----:B------:R-:W-:Y:S01]  /*14790*/  ISETP.LT.AND P4, PT, R10, UR23, !P0 ;  /* 0x000000170a007c0c */ /* 0x000fe2000c781270 */
[----:B------:R3:W-:Y:S01]  /*147a0*/  @P1 STG.E.U8 desc[UR14][R6.64], R11 ;  /* 0x0000000b06001986 */ /* 0x0007e2000c10110e */
[----:B------:R-:W-:Y:S01]  /*147b0*/  IADD3 R2, P1, PT, R8, R0, RZ ;  /* 0x0000000008027210 */ /* 0x000fe20007f3e0ff */
[----:B------:R-:W-:Y:S01]  /*147c0*/  VIADD R10, R68, 0x1e ;  /* 0x0000001e440a7836 */ /* 0x000fe20000000000 */
[----:B------:R-:W-:-:S02]  /*147d0*/  PRMT R13, R61, 0x9910, RZ ;  /* 0x000099103d0d7816 */ /* 0x000fc400000000ff */
[-C--:B------:R-:W-:Y:S01]  /*147e0*/  LEA.HI.X.SX32 R3, R8, R69.reuse, 0x1, P1 ;  /* 0x0000004508037211 */ /* 0x080fe200008f0eff */
[----:B------:R-:W-:Y:S01]  /*147f0*/  IMAD.MOV.U32 R8, RZ, RZ, R12 ;  /* 0x000000ffff087224 */ /* 0x000fe200078e000c */
[----:B------:R-:W-:Y:S01]  /*14800*/  ISETP.LT.AND P3, PT, R10, UR23, !P0 ;  /* 0x000000170a007c0c */ /* 0x000fe2000c761270 */
[----:B------:R-:W-:Y:S01]  /*14810*/  VIADD R10, R68, 0x1f ;  /* 0x0000001f440a7836 */ /* 0x000fe20000000000 */
[----:B0-----:R-:W-:Y:S01]  /*14820*/  IADD3 R4, P6, PT, R9, R0, RZ ;  /* 0x0000000009047210 */ /* 0x001fe20007fde0ff */
[----:B------:R0:W-:Y:S01]  /*14830*/  @P5 STG.E.U8 desc[UR14][R2.64], R33 ;  /* 0x0000002102005986 */ /* 0x0001e2000c10110e */
[----:B------:R-:W-:Y:S02]  /*14840*/  PRMT R12, R35, 0x9910, RZ ;  /* 0x00009910230c7816 */ /* 0x000fe400000000ff */
[C---:B------:R-:W-:Y:S01]  /*14850*/  LEA.HI.X.SX32 R5, R9.reuse, R69, 0x1, P6 ;  /* 0x0000004509057211 */ /* 0x040fe200030f0eff */
[----:B------:R-:W-:Y:S01]  /*14860*/  VIADD R9, R9, UR9 ;  /* 0x0000000909097c36 */ /* 0x000fe20008000000 */
[----:B---3--:R-:W-:-:S02]  /*14870*/  SHF.R.S32.HI R11, RZ, 0x8, R8 ;  /* 0x00000008ff0b7819 */ /* 0x008fc40000011408 */
[----:B------:R-:W-:Y:S01]  /*14880*/  ISETP.LT.AND P2, PT, R10, UR23, !P0 ;  /* 0x000000170a007c0c */ /* 0x000fe2000c741270 */
[C---:B------:R-:W-:Y:S01]  /*14890*/  VIADD R8, R9.reuse, UR9 ;  /* 0x0000000909087c36 */ /* 0x040fe20008000000 */
[----:B------:R-:W-:Y:S01]  /*148a0*/  SHF.R.S32.HI R13, RZ, 0x8, R13 ;  /* 0x00000008ff0d7819 */ /* 0x000fe2000001140d */
[----:B------:R3:W-:Y:S01]  /*148b0*/  @P4 STG.E.U8 desc[UR14][R4.64], R11 ;  /* 0x0000000b04004986 */ /* 0x0007e2000c10110e */
[CC--:B------:R-:W-:Y:S01]  /*148c0*/  IADD3 R6, P4, PT, R9.reuse, R0.reuse, RZ ;  /* 0x0000000009067210 */ /* 0x0c0fe20007f9e0ff */
        /* <DEDUP_REMOVED lines=45> */
[----:B------:R-:W-:Y:S01]  /*14ba0*/  PRMT R15, R63, 0x9910, RZ ;  /* 0x000099103f0f7816 */ /* 0x000fe200000000ff */
        /* <DEDUP_REMOVED lines=16> */
[-C--:B------:R-:W-:Y:S01]  /*14cb0*/  IADD3 R4, P1, PT, R9, R0.reuse, RZ ;  /* 0x0000000009047210 */ /* 0x080fe20007f3e0ff */
[----:B------:R-:W-:Y:S01]  /*14cc0*/  VIADD R10, R68, 0x28 ;  /* 0x00000028440a7836 */ /* 0x000fe20000000000 */
[----:B------:R-:W-:Y:S02]  /*14cd0*/  PRMT R17, R65, 0x9910, RZ ;  /* 0x0000991041117816 */ /* 0x000fe400000000ff */
        /* <DEDUP_REMOVED lines=15> */
[----:B--2---:R-:W-:-:S02]  /*14dd0*/  F2FP.SATFINITE.E5M2.F32.PACK_AB_MERGE_C R67, R67, R66, RZ ;  /* 0x000000424343723e */ /* 0x004fc400048060ff */
        /* <DEDUP_REMOVED lines=24> */
[----:B--2---:R-:W-:Y:S01]  /*14f60*/  SHF.R.S32.HI R11, RZ, 0x8, R9 ;  /* 0x00000008ff0b7819 */ /* 0x004fe20000011409 */
        /* <DEDUP_REMOVED lines=9> */
[CC--:B0-----:R-:W-:Y:S02]  /*15000*/  IADD3 R6, P6, PT, R9.reuse, R0.reuse, RZ ;  /* 0x0000000009067210 */ /* 0x0c1fe40007fde0ff */
[----:B------:R-:W-:Y:S01]  /*15010*/  ISETP.LT.AND P2, PT, R10, UR23, !P0 ;  /* 0x000000170a007c0c */ /* 0x000fe2000c741270 */
[----:B------:R-:W-:Y:S01]  /*15020*/  VIADD R10, R68, 0x2f ;  /* 0x0000002f440a7836 */ /* 0x000fe20000000000 */
[C---:B------:R-:W-:Y:S01]  /*15030*/  LEA.HI.X.SX32 R7, R9.reuse, R69, 0x1, P6 ;  /* 0x0000004509077211 */ /* 0x040fe200030f0eff */
[----:B------:R-:W-:Y:S01]  /*15040*/  VIADD R9, R9, UR9 ;  /* 0x0000000909097c36 */ /* 0x000fe20008000000 */
[----:B--2---:R-:W-:Y:S01]  /*15050*/  SHF.R.S32.HI R11, RZ, 0x8, R8 ;  /* 0x00000008ff0b7819 */ /* 0x004fe20000011408 */
[----:B------:R0:W-:Y:S01]  /*15060*/  @P4 STG.E.U8 desc[UR14][R4.64], R49 ;  /* 0x0000003104004986 */ /* 0x0001e2000c10110e */
[----:B------:R-:W-:Y:S01]  /*15070*/  PRMT R12, R51, 0x9910, RZ ;  /* 0x00009910330c7816 */ /* 0x000fe200000000ff */
[C---:B------:R-:W-:Y:S01]  /*15080*/  VIADD R8, R9.reuse, UR9 ;  /* 0x0000000909087c36 */ /* 0x040fe20008000000 */
[----:B------:R-:W-:Y:S01]  /*15090*/  ISETP.LT.AND P1, PT, R10, UR23, !P0 ;  /* 0x000000170a007c0c */ /* 0x000fe2000c721270 */
[----:B------:R2:W-:Y:S01]  /*150a0*/  @P3 STG.E.U8 desc[UR14][R6.64], R11 ;  /* 0x0000000b06003986 */ /* 0x0005e2000c10110e */
[----:B------:R-:W-:Y:S01]  /*150b0*/  IADD3 R2, P3, PT, R9, R0, RZ ;  /* 0x0000000009027210 */ /* 0x000fe20007f7e0ff */
[----:B------:R-:W-:Y:S01]  /*150c0*/  VIADD R10, R68, 0x30 ;  /* 0x00000030440a7836 */ /* 0x000fe20000000000 */
[----:B------:R-:W-:-:S02]  /*150d0*/  SHF.R.S32.HI R17, RZ, 0x8, R17 ;  /* 0x00000008ff117819 */ /* 0x000fc40000011411 */
        /* <DEDUP_REMOVED lines=9> */
[----:B--2---:R-:W-:-:S02]  /*15170*/  SHF.R.S32.HI R11, RZ, 0x8, R9 ;  /* 0x00000008ff0b7819 */ /* 0x004fc40000011409 */
[----:B------:R-:W-:Y:S01]  /*15180*/  ISETP.LT.AND P4, PT, R10, UR23, !P0 ;  /* 0x000000170a007c0c */ /* 0x000fe2000c781270 */
[C---:B------:R-:W-:Y:S01]  /*15190*/  VIADD R9, R8.reuse, UR9 ;  /* 0x0000000908097c36 */ /* 0x040fe20008000000 */
[----:B------:R-:W-:Y:S01]  /*151a0*/  SHF.R.S32.HI R19, RZ, 0x8, R19 ;  /* 0x00000008ff137819 */ /* 0x000fe20000011413 */
        /* <DEDUP_REMOVED lines=16> */
[----:B------:R-:W-:Y:S01]  /*152b0*/  IADD3 R4, P4, PT, R9, R0, RZ ;  /* 0x0000000009047210 */ /* 0x000fe20007f9e0ff */
[----:B------:R-:W-:-:S03]  /*152c0*/  VIADD R10, R68, 0x34 ;  /* 0x00000034440a7836 */ /* 0x000fc60000000000 */
[-C--:B------:R-:W-:Y:S01]  /*152d0*/  LEA.HI.X.SX32 R5, R9, R69.reuse, 0x1, P4 ;  /* 0x0000004509057211 */ /* 0x080fe200020f0eff */
[----:B------:R-:W-:Y:S01]  /*152e0*/  IMAD.MOV.U32 R9, RZ, RZ, R12 ;  /* 0x000000ffff097224 */ /* 0x000fe200078e000c */
[-C--:B0-----:R-:W-:Y:S02]  /*152f0*/  IADD3 R6, P6, PT, R8, R0.reuse, RZ ;  /* 0x0000000008067210 */ /* 0x081fe40007fde0ff */
[----:B------:R-:W-:Y:S01]  /*15300*/  ISETP.LT.AND P1, PT, R10, UR23, !P0 ;  /* 0x000000170a007c0c */ /* 0x000fe2000c721270 */
[----:B------:R-:W-:Y:S01]  /*15310*/  VIADD R10, R68, 0x35 ;  /* 0x00000035440a7836 */ /* 0x000fe20000000000 */
[C---:B------:R-:W-:Y:S01]  /*15320*/  LEA.HI.X.SX32 R7, R8.reuse, R69, 0x1, P6 ;  /* 0x0000004508077211 */ /* 0x040fe200030f0eff */
[----:B------:R-:W-:Y:S01]  /*15330*/  VIADD R8, R8, UR9 ;  /* 0x0000000908087c36 */ /* 0x000fe20008000000 */
[----:B--2---:R-:W-:Y:S01]  /*15340*/  SHF.R.S32.HI R11, RZ, 0x8, R9 ;  /* 0x00000008ff0b7819 */ /* 0x004fe20000011409 */
[----:B------:R0:W-:Y:S01]  /*15350*/  @P3 STG.E.U8 desc[UR14][R4.64], R55 ;  /* 0x0000003704003986 */ /* 0x0001e2000c10110e */
[----:B------:R-:W-:Y:S01]  /*15360*/  PRMT R12, R57, 0x9910, RZ ;  /* 0x00009910390c7816 */ /* 0x000fe200000000ff */
[----:B------:R-:W-:Y:S01]  /*15370*/  VIADD R9, R8, UR9 ;  /* 0x0000000908097c36 */ /* 0x000fe20008000000 */
[----:B------:R-:W-:Y:S01]  /*15380*/  ISETP.LT.AND P5, PT, R10, UR23, !P0 ;  /* 0x000000170a007c0c */ /* 0x000fe2000c7a1270 */
[----:B------:R2:W-:Y:S01]  /*15390*/  @P2 STG.E.U8 desc[UR14][R6.64], R11 ;  /* 0x0000000b06002986 */ /* 0x0005e2000c10110e */
[----:B------:R-:W-:Y:S01]  /*153a0*/  IADD3 R2, P2, PT, R8, R0, RZ ;  /* 0x0000000008027210 */ /* 0x000fe20007f5e0ff */
[----:B------:R-:W-:-:S03]  /*153b0*/  VIADD R10, R68, 0x36 ;  /* 0x00000036440a7836 */ /* 0x000fc60000000000 */
        /* <DEDUP_REMOVED lines=9> */
[----:B--2---:R-:W-:-:S02]  /*15450*/  SHF.R.S32.HI R11, RZ, 0x8, R8 ;  /* 0x00000008ff0b7819 */ /* 0x004fc40000011408 */
[----:B------:R-:W-:Y:S01]  /*15460*/  ISETP.LT.AND P3, PT, R10, UR23, !P0 ;  /* 0x000000170a007c0c */ /* 0x000fe2000c761270 */
[C---:B------:R-:W-:Y:S02]  /*15470*/  VIADD R8, R9.reuse, UR9 ;  /* 0x0000000909087c36 */ /* 0x040fe40008000000 */
[----:B------:R2:W-:Y:S01]  /*15480*/  @P5 STG.E.U8 desc[UR14][R4.64], R11 ;  /* 0x0000000b04005986 */ /* 0x0005e2000c10110e */
[CC--:B------:R-:W-:Y:S01]  /*15490*/  IADD3 R6, P5, PT, R9.reuse, R0.reuse, RZ ;  /* 0x0000000009067210 */ /* 0x0c0fe20007fbe0ff */
[----:B------:R-:W-:Y:S01]  /*154a0*/  VIADD R10, R68, 0x38 ;  /* 0x00000038440a7836 */ /* 0x000fe20000000000 */
[CC--:B0-----:R-:W-:Y:S02]  /*154b0*/  IADD3 R2, P6, PT, R8.reuse, R0.reuse, RZ ;  /* 0x0000000008027210 */ /* 0x0c1fe40007fde0ff */
[-C--:B------:R-:W-:Y:S01]  /*154c0*/  LEA.HI.X.SX32 R7, R9, R69.reuse, 0x1, P5 ;  /* 0x0000004509077211 */ /* 0x080fe200028f0eff */
[----:B------:R-:W-:Y:S01]  /*154d0*/  IMAD.MOV.U32 R9, RZ, RZ, R12 ;  /* 0x000000ffff097224 */ /* 0x000fe200078e000c */
[CC--:B------:R-:W-:Y:S01]  /*154e0*/  LEA.HI.X.SX32 R3, R8.reuse, R69.reuse, 0x1, P6 ;  /* 0x0000004508037211 */ /* 0x0c0fe200030f0eff */
[----:B------:R-:W-:Y:S01]  /*154f0*/  VIADD R8, R8, UR9 ;  /* 0x0000000908087c36 */ /* 0x000fe20008000000 */
[----:B------:R-:W-:Y:S01]  /*15500*/  ISETP.LT.AND P2, PT, R10, UR23, !P0 ;  /* 0x000000170a007c0c */ /* 0x000fe2000c741270 */
[C---:B------:R-:W-:Y:S01]  /*15510*/  VIADD R10, R68.reuse, 0x39 ;  /* 0x00000039440a7836 */ /* 0x040fe20000000000 */
[----:B------:R0:W-:Y:S01]  /*15520*/  @P4 STG.E.U8 desc[UR14][R6.64], R59 ;  /* 0x0000003b06004986 */ /* 0x0001e2000c10110e */
[----:B--2---:R-:W-:Y:S01]  /*15530*/  SHF.R.S32.HI R11, RZ, 0x8, R9 ;  /* 0x00000008ff0b7819 */ /* 0x004fe20000011409 */
[----:B------:R-:W-:Y:S01]  /*15540*/  VIADD R5, R68, 0x3c ;  /* 0x0000003c44057836 */ /* 0x000fe20000000000 */
[CC--:B------:R-:W-:Y:S01]  /*15550*/  IADD3 R4, P6, PT, R8.reuse, R0.reuse, RZ ;  /* 0x0000000008047210 */ /* 0x0c0fe20007fde0ff */
[----:B------:R-:W-:Y:S01]  /*15560*/  VIADD R9, R8, UR9 ;  /* 0x0000000908097c36 */ /* 0x000fe20008000000 */
[----:B------:R-:W-:Y:S01]  /*15570*/  ISETP.LT.AND P1, PT, R10, UR23, !P0 ;  /* 0x000000170a007c0c */ /* 0x000fe2000c721270 */
[----:B------:R2:W-:Y:S01]  /*15580*/  @P3 STG.E.U8 desc[UR14][R2.64], R11 ;  /* 0x0000000b02003986 */ /* 0x0005e2000c10110e */
[----:B------:R-:W-:Y:S01]  /*15590*/  ISETP.LT.AND P3, PT, R5, UR23, !P0 ;  /* 0x0000001705007c0c */ /* 0x000fe2000c761270 */
[----:B------:R-:W-:Y:S01]  /*155a0*/  VIADD R10, R68, 0x3a ;  /* 0x0000003a440a7836 */ /* 0x000fe20000000000 */
[----:B------:R-:W-:Y:S01]  /*155b0*/  LEA.HI.X.SX32 R5, R8, R69, 0x1, P6 ;  /* 0x0000004508057211 */ /* 0x000fe200030f0eff */
[----:B------:R-:W-:Y:S01]  /*155c0*/  VIADD R8, R68, 0x3d ;  /* 0x0000003d44087836 */ /* 0x000fe20000000000 */
[----:B0-----:R-:W-:-:S02]  /*155d0*/  IADD3 R6, P6, PT, R9, R0, RZ ;  /* 0x0000000009067210 */ /* 0x001fc40007fde0ff */
[----:B------:R-:W-:Y:S01]  /*155e0*/  ISETP.LT.AND P5, PT, R10, UR23, !P0 ;  /* 0x000000170a007c0c */ /* 0x000fe2000c7a1270 */
[----:B------:R-:W-:Y:S01]  /*155f0*/  VIADD R10, R68, 0x3b ;  /* 0x0000003b440a7836 */ /* 0x000fe20000000000 */
[CC--:B------:R-:W-:Y:S01]  /*15600*/  LEA.HI.X.SX32 R7, R9.reuse, R69.reuse, 0x1, P6 ;  /* 0x0000004509077211 */ /* 0x0c0fe200030f0eff */
[----:B------:R-:W-:Y:S01]  /*15610*/  @P2 STG.E.U8 desc[UR14][R4.64], R61 ;  /* 0x0000003d04002986 */ /* 0x000fe2000c10110e */
[----:B--2---:R-:W-:Y:S01]  /*15620*/  VIADD R3, R9, UR9 ;  /* 0x0000000909037c36 */ /* 0x004fe20008000000 */
[----:B------:R-:W-:Y:S01]  /*15630*/  ISETP.LT.AND P2, PT, R8, UR23, !P0 ;  /* 0x0000001708007c0c */ /* 0x000fe2000c741270 */
[----:B------:R-:W-:Y:S01]  /*15640*/  VIADD R68, R68, 0x3f ;  /* 0x0000003f44447836 */ /* 0x000fe20000000000 */
[----:B------:R-:W-:Y:S01]  /*15650*/  ISETP.LT.AND P4, PT, R10, UR23, !P0 ;  /* 0x000000170a007c0c */ /* 0x000fe2000c781270 */
[C---:B------:R-:W-:Y:S01]  /*15660*/  VIADD R9, R3.reuse, UR9 ;  /* 0x0000000903097c36 */ /* 0x040fe20008000000 */
[----:B------:R-:W-:Y:S01]  /*15670*/  IADD3 R2, P6, PT, R3, R0, RZ ;  /* 0x0000000003027210 */ /* 0x000fe20007fde0ff */
[----:B------:R0:W-:Y:S02]  /*15680*/  @P1 STG.E.U8 desc[UR14][R6.64], R13 ;  /* 0x0000000d06001986 */ /* 0x0001e4000c10110e */
[----:B------:R-:W-:Y:S01]  /*15690*/  VIADD R11, R9, UR9 ;  /* 0x00000009090b7c36 */ /* 0x000fe20008000000 */
[----:B------:R-:W-:-:S02]  /*156a0*/  LEA.HI.X.SX32 R3, R3, R69, 0x1, P6 ;  /* 0x0000004503037211 */ /* 0x000fc400030f0eff */
[-C--:B------:R-:W-:Y:S01]  /*156b0*/  IADD3 R8, P1, PT, R9, R0.reuse, RZ ;  /* 0x0000000009087210 */ /* 0x080fe20007f3e0ff */
[C---:B------:R-:W-:Y:S01]  /*156c0*/  VIADD R12, R11.reuse, UR9 ;  /* 0x000000090b0c7c36 */ /* 0x040fe20008000000 */
[-C--:B------:R-:W-:Y:S01]  /*156d0*/  IADD3 R10, P6, PT, R11, R0.reuse, RZ ;  /* 0x000000000b0a7210 */ /* 0x080fe20007fde0ff */
[----:B------:R2:W-:Y:S01]  /*156e0*/  @P5 STG.E.U8 desc[UR14][R2.64], R63 ;  /* 0x0000003f02005986 */ /* 0x0005e2000c10110e */
[-C--:B------:R-:W-:Y:S02]  /*156f0*/  LEA.HI.X.SX32 R9, R9, R69.reuse, 0x1, P1 ;  /* 0x0000004509097211 */ /* 0x080fe400008f0eff */
[-C--:B------:R-:W-:Y:S01]  /*15700*/  LEA.HI.X.SX32 R11, R11, R69.reuse, 0x1, P6 ;  /* 0x000000450b0b7211 */ /* 0x080fe200030f0eff */
[C---:B0-----:R-:W-:Y:S01]  /*15710*/  VIADD R7, R12.reuse, UR9 ;  /* 0x000000090c077c36 */ /* 0x041fe20008000000 */
[-C--:B------:R-:W-:Y:S01]  /*15720*/  IADD3 R4, P6, PT, R12, R0.reuse, RZ ;  /* 0x000000000c047210 */ /* 0x080fe20007fde0ff */
[----:B------:R2:W-:Y:S01]  /*15730*/  @P4 STG.E.U8 desc[UR14][R8.64], R15 ;  /* 0x0000000f08004986 */ /* 0x0005e2000c10110e */
[----:B------:R-:W-:Y:S01]  /*15740*/  ISETP.LT.AND P1, PT, R14, UR23, !P0 ;  /* 0x000000170e007c0c */ /* 0x000fe2000c721270 */
[C---:B------:R-:W-:Y:S01]  /*15750*/  VIADD R13, R7.reuse, UR9 ;  /* 0x00000009070d7c36 */ /* 0x040fe20008000000 */
[----:B------:R-:W-:Y:S01]  /*15760*/  LEA.HI.X.SX32 R5, R12, R69, 0x1, P6 ;  /* 0x000000450c057211 */ /* 0x000fe200030f0eff */
[----:B------:R2:W-:Y:S01]  /*15770*/  @P3 STG.E.U8 desc[UR14][R10.64], R65 ;  /* 0x000000410a003986 */ /* 0x0005e2000c10110e */
[----:B------:R-:W-:-:S02]  /*15780*/  IADD3 R6, P6, PT, R7, R0, RZ ;  /* 0x0000000007067210 */ /* 0x000fc40007fde0ff */
[----:B------:R-:W-:Y:S01]  /*15790*/  ISETP.LT.AND P0, PT, R68, UR23, !P0 ;  /* 0x0000001744007c0c */ /* 0x000fe2000c701270 */
[----:B------:R2:W-:Y:S01]  /*157a0*/  @P2 STG.E.U8 desc[UR14][R4.64], R17 ;  /* 0x0000001104002986 */ /* 0x0005e2000c10110e */
[----:B------:R-:W-:Y:S02]  /*157b0*/  LEA.HI.X.SX32 R7, R7, R69, 0x1, P6 ;  /* 0x0000004507077211 */ /* 0x000fe400030f0eff */
[----:B------:R-:W-:-:S03]  /*157c0*/  IADD3 R12, P6, PT, R13, R0, RZ ;  /* 0x000000000d0c7210 */ /* 0x000fc60007fde0ff */
[----:B------:R2:W-:Y:S01]  /*157d0*/  @P1 STG.E.U8 desc[UR14][R6.64], R67 ;  /* 0x0000004306001986 */ /* 0x0005e2000c10110e */
[----:B------:R-:W-:-:S05]  /*157e0*/  LEA.HI.X.SX32 R13, R13, R69, 0x1, P6 ;  /* 0x000000450d0d7211 */ /* 0x000fca00030f0eff */
[----:B------:R2:W-:Y:S01]  /*157f0*/  @P0 STG.E.U8 desc[UR14][R12.64], R19 ;  /* 0x000000130c000986 */ /* 0x0005e2000c10110e */
[----:B-1----:R-:W-:Y:S06]  /*15800*/  BAR.SYNC.DEFER_BLOCKING 0x0 ;  /* 0x0000000000007b1d */ /* 0x002fec0000010000 */
[----:B------:R-:W-:Y:S05]  /*15810*/  BRA.U UP0, `(.L_x_19) ;  /* 0x0000000100a07547 */ /* 0x000fea000b800000 */
[----:B------:R-:W0:Y:S01]  /*15820*/  S2UR UR5, SR_CgaCtaId ;  /* 0x00000000000579c3 */ /* 0x000e220000008800 */
[----:B------:R-:W-:Y:S01]  /*15830*/  NOP ;  /* 0x0000000000007918 */ /* 0x000fe20000000000 */
[----:B------:R-:W-:Y:S01]  /*15840*/  UMOV UR4, 0x50 ;  /* 0x0000005000047882 */ /* 0x000fe20000000000 */
[----:B------:R-:W-:Y:S02]  /*15850*/  IMAD.U32 R0, RZ, RZ, UR16 ;  /* 0x00000010ff007e24 */ /* 0x000fe4000f8e00ff */
[----:B--2---:R-:W-:Y:S02]  /*15860*/  IMAD.MOV.U32 R3, RZ, RZ, 0x3 ;  /* 0x00000003ff037424 */ /* 0x004fe400078e00ff */
[----:B------:R-:W-:Y:S01]  /*15870*/  IMAD.MOV.U32 R7, RZ, RZ, 0x1 ;  /* 0x00000001ff077424 */ /* 0x000fe200078e00ff */
[----:B------:R-:W-:-:S04]  /*15880*/  LOP3.LUT R0, R0, 0xffff, RZ, 0xc0, !PT ;  /* 0x0000ffff00007812 */ /* 0x000fc800078ec0ff */
[----:B------:R-:W-:-:S05]  /*15890*/  SHF.R.U32.HI R0, RZ, 0x5, R0 ;  /* 0x00000005ff007819 */ /* 0x000fca0000011600 */
[----:B------:R-:W-:Y:S01]  /*158a0*/  VIADD R2, R0, 0x10 ;  /* 0x0000001000027836 */ /* 0x000fe20000000000 */
[----:B------:R-:W-:Y:S01]  /*158b0*/  SHF.L.U32 R0, R3, R0, RZ ;  /* 0x0000000003007219 */ /* 0x000fe200000006ff */
[----:B0-----:R-:W-:-:S03]  /*158c0*/  ULEA UR6, UR5, UR4, 0x18 ;  /* 0x0000000405067291 */ /* 0x001fc6000f8ec0ff */
[----:B------:R-:W-:-:S04]  /*158d0*/  SHF.L.U32 R3, R7, R2, RZ ;  /* 0x0000000207037219 */ /* 0x000fc800000006ff */
[----:B------:R-:W-:Y:S02]  /*158e0*/  LOP3.LUT R0, R3, R0, RZ, 0xfc, !PT ;  /* 0x0000000003007212 */ /* 0x000fe400078efcff */
[----:B------:R-:W0:Y:S02]  /*158f0*/  LDS R5, [UR6] ;  /* 0x00000006ff057984 */ /* 0x000e240008000800 */
[C---:B------:R-:W-:Y:S02]  /*15900*/  LOP3.LUT R2, R0.reuse, 0xffff, RZ, 0xc0, !PT ;  /* 0x0000ffff00027812 */ /* 0x040fe400078ec0ff */
[----:B0-----:R-:W-:-:S04]  /*15910*/  LOP3.LUT R3, R0, 0xffff, R5, 0x80, !PT ;  /* 0x0000ffff00037812 */ /* 0x001fc800078e8005 */
[----:B------:R-:W-:-:S13]  /*15920*/  ISETP.NE.AND P0, PT, R3, R2, PT ;  /* 0x000000020300720c */ /* 0x000fda0003f05270 */
[----:B------:R-:W-:Y:S05]  /*15930*/  @P0 BRA `(.L_x_20) ;  /* 0x0000000000500947 */ /* 0x000fea0003800000 */
[----:B------:R-:W-:Y:S02]  /*15940*/  SHF.R.U32.HI R5, RZ, 0x10, R5 ;  /* 0x00000010ff057819 */ /* 0x000fe40000011605 */
[----:B------:R-:W-:-:S04]  /*15950*/  SHF.R.U32.HI R2, RZ, 0x10, R0 ;  /* 0x00000010ff027819 */ /* 0x000fc80000011600 */
[----:B------:R-:W-:-:S04]  /*15960*/  LOP3.LUT R5, R5, R2, RZ, 0xc0, !PT ;  /* 0x0000000205057212 */ /* 0x000fc800078ec0ff */
[----:B------:R-:W-:-:S13]  /*15970*/  ISETP.NE.AND P0, PT, R5, R2, PT ;  /* 0x000000020500720c */ /* 0x000fda0003f05270 */
[----:B------:R-:W-:Y:S05]  /*15980*/  @P0 BRA `(.L_x_21) ;  /* 0x0000000000300947 */ /* 0x000fea0003800000 */
[----:B------:R-:W-:Y:S01]  /*15990*/  R2UR UR4, R0 ;  /* 0x00000000000472ca */ /* 0x000fe200000e0000 */
[----:B------:R-:W-:Y:S01]  /*159a0*/  VOTEU.ANY UR5, UPT, PT ;  /* 0x0000000000057886 */ /* 0x000fe200038e0100 */
[----:B------:R-:W0:Y:S01]  /*159b0*/  S2R R0, SR_LANEID ;  /* 0x0000000000007919 */ /* 0x000e220000000000 */
[----:B------:R-:W-:-:S10]  /*159c0*/  UFLO.U32 UR5, UR5 ;  /* 0x00000005000572bd */ /* 0x000fd400080e0000 */
[----:B------:R-:W-:-:S06]  /*159d0*/  ULOP3.LUT UR4, URZ, UR4, URZ, 0x33, !UPT ;  /* 0x00000004ff047292 */ /* 0x000fcc000f8e33ff */
[----:B------:R-:W-:-:S04]  /*159e0*/  IMAD.U32 R2, RZ, RZ, UR4 ;  /* 0x00000004ff027e24 */ /* 0x000fc8000f8e00ff */
[----:B------:R-:W1:Y:S02]  /*159f0*/  REDUX UR7, R2 ;  /* 0x00000000020773c4 */ /* 0x000e640000000000 */
[----:B------:R3:W-:Y:S01]  /*15a00*/  UTCATOMSWS.AND URZ, UR4 ;  /* 0x0000000400ff79e3 */ /* 0x0007e20008000000 */
[----:B0-----:R-:W-:Y:S01]  /*15a10*/  ISETP.EQ.U32.AND P0, PT, R0, UR5, PT ;  /* 0x0000000500007c0c */ /* 0x001fe2000bf02070 */
[----:B-1----:R-:W-:-:S12]  /*15a20*/  IMAD.U32 R0, RZ, RZ, UR7 ;  /* 0x00000007ff007e24 */ /* 0x002fd8000f8e00ff */
[----:B------:R3:W-:Y:S01]  /*15a30*/  @P0 ATOMS.AND RZ, [UR6], R0 ;  /* 0x00000000ffff098c */ /* 0x0007e2000a800006 */
[----:B------:R-:W-:Y:S05]  /*15a40*/  BRA `(.L_x_19) ;  /* 0x0000000000147947 */ /* 0x000fea0003800000 */
.L_x_21:
[----:B------:R-:W-:-:S07]  /*15a50*/  MOV R2, 0x15a70 ;  /* 0x00015a7000027802 */ /* 0x000fce0000000f00 */
[----:B------:R-:W-:Y:S05]  /*15a60*/  CALL.REL.NOINC `($__internal_0_$__cuda_sm10x_tcgen05_guardrail_trap_col_being_dealloced_not_returned_by_alloc) ;  /* 0x00000000005c7944 */ /* 0x000fea0003c00000 */
[----:B------:R-:W-:Y:S05]  /*15a70*/  BRA `(.L_x_19) ;  /* 0x0000000000087947 */ /* 0x000fea0003800000 */
.L_x_20:
[----:B------:R-:W-:-:S07]  /*15a80*/  MOV R2, 0x15aa0 ;  /* 0x00015aa000027802 */ /* 0x000fce0000000f00 */
[----:B------:R-:W-:Y:S05]  /*15a90*/  CALL.REL.NOINC `($__internal_2_$__cuda_sm10x_tcgen05_guardrail_trap_unallocated_columns_being_dealloced) ;  /* 0x0000000000687944 */ /* 0x000fea0003c00000 */
.L_x_19:
[----:B------:R-:W-:Y:S01]  /*15aa0*/  NOP ;  /* 0x0000000000007918 */ /* 0x000fe20000000000 */
[----:B---3--:R-:W-:Y:S05]  /*15ab0*/  EXIT ;  /* 0x000000000000794d */ /* 0x008fea0003800000 */
.L_x_7:
[----:B------:R-:W-:-:S07]  /*15ac0*/  IMAD.MOV.U32 R3, RZ, RZ, R2 ;  /* 0x000000ffff037224 */ /* 0x000fce00078e0002 */
.L_x_22:
[----:B0-----:R0:W1:Y:S02]  /*15ad0*/  SYNCS.PHASECHK.TRANS64.TRYWAIT P1, [R9+URZ], R3 ;  /* 0x00000003090075a7 */ /* 0x00106400080211ff */
[----:B-1----:R-:W-:Y:S05]  /*15ae0*/  @!P1 NANOSLEEP.SYNCS 0x989680 ;  /* 0x009896800000995d */ /* 0x002fea0003900000 */
[----:B------:R-:W1:Y:S02]  /*15af0*/  @!P1 SYNCS.PHASECHK.TRANS64 P1, [R9+URZ], R3 ;  /* 0x00000003090095a7 */ /* 0x000e6400080210ff */
[----:B-1----:R-:W-:Y:S05]  /*15b00*/  @!P1 BRA `(.L_x_22) ;  /* 0xfffffffc00f09947 */ /* 0x002fea000383ffff */
[----:B------:R-:W-:Y:S05]  /*15b10*/  BRA `(.L_x_6) ;  /* 0xfffffea800047947 */ /* 0x000fea000383ffff */
.L_x_10:
[----:B------:R-:W-:-:S07]  /*15b20*/  IMAD.MOV.U32 R3, RZ, RZ, R2 ;  /* 0x000000ffff037224 */ /* 0x000fce00078e0002 */
.L_x_23:
[----:B0-----:R0:W1:Y:S02]  /*15b30*/  SYNCS.PHASECHK.TRANS64.TRYWAIT P0, [R9+URZ], R3 ;  /* 0x00000003090075a7 */ /* 0x00106400080011ff */
[----:B-1----:R-:W-:Y:S05]  /*15b40*/  @!P0 NANOSLEEP.SYNCS 0x989680 ;  /* 0x009896800000895d */ /* 0x002fea0003900000 */
[----:B------:R-:W1:Y:S02]  /*15b50*/  @!P0 SYNCS.PHASECHK.TRANS64 P0, [R9+URZ], R3 ;  /* 0x00000003090085a7 */ /* 0x000e6400080010ff */
[----:B-1----:R-:W-:Y:S05]  /*15b60*/  @!P0 BRA `(.L_x_23) ;  /* 0xfffffffc00f08947 */ /* 0x002fea000383ffff */
[----:B------:R-:W-:Y:S05]  /*15b70*/  BRA `(.L_x_9) ;  /* 0xfffffea800687947 */ /* 0x000fea000383ffff */
.L_x_14:
[----:B------:R-:W1:Y:S02]  /*15b80*/  SYNCS.PHASECHK.TRANS64.TRYWAIT P3, [UR8], R30 ;  /* 0x0000001eff0075a7 */ /* 0x000e640008061108 */
[----:B-1----:R-:W-:Y:S05]  /*15b90*/  @!P3 BRA `(.L_x_14) ;  /* 0xfffffffc00f8b947 */ /* 0x002fea000383ffff */
[----:B------:R-:W-:Y:S05]  /*15ba0*/  BRA `(.L_x_24) ;  /* 0xffffff5800207947 */ /* 0x000fea000383ffff */
.L_x_18:
[----:B------:R-:W0:Y:S02]  /*15bb0*/  SYNCS.PHASECHK.TRANS64.TRYWAIT P0, [UR8], R0 ;  /* 0x00000000ff0075a7 */ /* 0x000e240008001108 */
[----:B0-----:R-:W-:Y:S05]  /*15bc0*/  @!P0 BRA `(.L_x_18) ;  /* 0xfffffffc00f88947 */ /* 0x001fea000383ffff */
[----:B------:R-:W-:Y:S05]  /*15bd0*/  BRA `(.L_x_17) ;  /* 0xffffffd800ec7947 */ /* 0x000fea000383ffff */
        .weak           $__internal_0_$__cuda_sm10x_tcgen05_guardrail_trap_col_being_dealloced_not_returned_by_alloc
        .type           $__internal_0_$__cuda_sm10x_tcgen05_guardrail_trap_col_being_dealloced_not_returned_by_alloc,@function
        .size           $__internal_0_$__cuda_sm10x_tcgen05_guardrail_trap_col_being_dealloced_not_returned_by_alloc,($__internal_1_$__cuda_sm10x_tcgen05_guardrail_trap_phase_invalid_during_alloc - $__internal_0_$__cuda_sm10x_tcgen05_guardrail_trap_col_being_dealloced_not_returned_by_alloc)
$__internal_0_$__cuda_sm10x_tcgen05_guardrail_trap_col_being_dealloced_not_returned_by_alloc:
[----:B------:R-:W-:Y:S05]  /*15be0*/  BPT.TRAP 0x1 ;  /* 0x000000040000795c */ /* 0x000fea0000300000 */
[----:B------:R-:W-:-:S04]  /*15bf0*/  IMAD.MOV.U32 R3, RZ, RZ, 0x0 ;  /* 0x00000000ff037424 */ /* 0x000fc800078e00ff */
[----:B------:R-:W-:Y:S05]  /*15c00*/  RET.REL.NODEC R2 `(matmul_kernel) ;  /* 0xfffffea002fc7950 */ /* 0x000fea0003c3ffff */
        .weak           $__internal_1_$__cuda_sm10x_tcgen05_guardrail_trap_phase_invalid_during_alloc
        .type           $__internal_1_$__cuda_sm10x_tcgen05_guardrail_trap_phase_invalid_during_alloc,@function
        .size           $__internal_1_$__cuda_sm10x_tcgen05_guardrail_trap_phase_invalid_during_alloc,($__internal_2_$__cuda_sm10x_tcgen05_guardrail_trap_unallocated_columns_being_dealloced - $__internal_1_$__cuda_sm10x_tcgen05_guardrail_trap_phase_invalid_during_alloc)
$__internal_1_$__cuda_sm10x_tcgen05_guardrail_trap_phase_invalid_during_alloc:
[----:B------:R-:W-:Y:S05]  /*15c10*/  BPT.TRAP 0x1 ;  /* 0x000000040000795c */ /* 0x000fea0000300000 */
[----:B------:R-:W-:-:S04]  /*15c20*/  IMAD.MOV.U32 R3, RZ, RZ, 0x0 ;  /* 0x00000000ff037424 */ /* 0x000fc800078e00ff */
[----:B------:R-:W-:Y:S05]  /*15c30*/  RET.REL.NODEC R2 `(matmul_kernel) ;  /* 0xfffffea002f07950 */ /* 0x000fea0003c3ffff */
        .weak           $__internal_2_$__cuda_sm10x_tcgen05_guardrail_trap_unallocated_columns_being_dealloced
        .type           $__internal_2_$__cuda_sm10x_tcgen05_guardrail_trap_unallocated_columns_being_dealloced,@function
        .size           $__internal_2_$__cuda_sm10x_tcgen05_guardrail_trap_unallocated_columns_being_dealloced,(.L_x_28 - $__internal_2_$__cuda_sm10x_tcgen05_guardrail_trap_unallocated_columns_being_dealloced)
$__internal_2_$__cuda_sm10x_tcgen05_guardrail_trap_unallocated_columns_being_dealloced:
[----:B------:R-:W-:Y:S05]  /*15c40*/  BPT.TRAP 0x1 ;  /* 0x000000040000795c */ /* 0x000fea0000300000 */
[----:B------:R-:W-:-:S04]  /*15c50*/  IMAD.MOV.U32 R3, RZ, RZ, 0x0 ;  /* 0x00000000ff037424 */ /* 0x000fc800078e00ff */
[----:B------:R-:W-:Y:S05]  /*15c60*/  RET.REL.NODEC R2 `(matmul_kernel) ;  /* 0xfffffea002e47950 */ /* 0x000fea0003c3ffff */
.L_x_25:
[----:B------:R-:W-:-:S00]  /*15c70*/  BRA `(.L_x_25) ;  /* 0xfffffffc00fc7947 */ /* 0x000fc0000383ffff */
[----:B------:R-:W-:-:S00]  /*15c80*/  NOP ;  /* 0x0000000000007918 */ /* 0x000fc00000000000 */
[----:B------:R-:W-:-:S00]  /*15c90*/  NOP ;  /* 0x0000000000007918 */ /* 0x000fc00000000000 */
[----:B------:R-:W-:-:S00]  /*15ca0*/  NOP ;  /* 0x0000000000007918 */ /* 0x000fc00000000000 */
[----:B------:R-:W-:-:S00]  /*15cb0*/  NOP ;  /* 0x0000000000007918 */ /* 0x000fc00000000000 */
[----:B------:R-:W-:-:S00]  /*15cc0*/  NOP ;  /* 0x0000000000007918 */ /* 0x000fc00000000000 */
[----:B------:R-:W-:-:S00]  /*15cd0*/  NOP ;  /* 0x0000000000007918 */ /* 0x000fc00000000000 */
[----:B------:R-:W-:-:S00]  /*15ce0*/  NOP ;  /* 0x0000000000007918 */ /* 0x000fc00000000000 */
[----:B------:R-:W-:-:S00]  /*15cf0*/  NOP ;  /* 0x0000000000007918 */ /* 0x000fc00000000000 */
.L_x_28:


//--------------------- .nv.shared.matmul_kernel  --------------------------
	.section	.nv.shared.matmul_kernel,"aw",@nobits
	.sectionflags	@""
	.align	16
	.zero		1024


//--------------------- .nv.shared.reserved.0     --------------------------
	.section	.nv.shared.reserved.0,"aw",@nobits
	.align	8
	.weak		__nv_reservedSMEM_offset_0_alias
	.size		__nv_reservedSMEM_offset_0_alias, 0, 64
	.other		__nv_reservedSMEM_offset_0_alias,@"STO_CUDA_RESERVED_SHARED STV_DEFAULT"
__nv_reservedSMEM_offset_0_alias:
	.zero		0
.nv.shared.reserved.0:
	.zero		64
	.weak		__nv_reservedSMEM_allocation_phase
	.type		__nv_reservedSMEM_allocation_phase,@object
	.size		__nv_reservedSMEM_allocation_phase,(.L_0 - __nv_reservedSMEM_allocation_phase)
__nv_reservedSMEM_allocation_phase:
	.zero		1
.L_0:
	.zero		7
	.weak		__nv_reservedSMEM_devtool_atexit_pc
	.type		__nv_reservedSMEM_devtool_atexit_pc,@object
	.size		__nv_reservedSMEM_devtool_atexit_pc,(__nv_reservedSMEM_allocation_mask - __nv_reservedSMEM_devtool_atexit_pc)
__nv_reservedSMEM_devtool_atexit_pc:
	.zero		8
	.weak		__nv_reservedSMEM_allocation_mask
	.type		__nv_reservedSMEM_allocation_mask,@object
	.size		__nv_reservedSMEM_allocation_mask,(.L_2 - __nv_reservedSMEM_allocation_mask)
__nv_reservedSMEM_allocation_mask:
	.zero		4
.L_2:
	.zero		4
	.weak		__nv_reservedSMEM_tmem_allocation_pipeline_mbarrier
	.type		__nv_reservedSMEM_tmem_allocation_pipeline_mbarrier,@object
	.size		__nv_reservedSMEM_tmem_allocation_pipeline_mbarrier,(__nv_reservedSMEM_tmem_allocation_pipeline_mbarrier_parity - __nv_reservedSMEM_tmem_allocation_pipeline_mbarrier)
__nv_reservedSMEM_tmem_allocation_pipeline_mbarrier:
	.zero		8
	.weak		__nv_reservedSMEM_tmem_allocation_pipeline_mbarrier_parity
	.type		__nv_reservedSMEM_tmem_allocation_pipeline_mbarrier_parity,@object
	.size		__nv_reservedSMEM_tmem_allocation_pipeline_mbarrier_parity,(.L_4 - __nv_reservedSMEM_tmem_allocation_pipeline_mbarrier_parity)
__nv_reservedSMEM_tmem_allocation_pipeline_mbarrier_parity:
	.zero		4
.L_4:


//--------------------- .nv.constant0.matmul_kernel --------------------------
	.section	.nv.constant0.matmul_kernel,"a",@progbits
	.sectionflags	@""
	.align	4
.nv.constant0.matmul_kernel:
	.zero		976


//--------------------- SYMBOLS --------------------------

	.type		.nv.reservedSmem.offset0,@object
	.size		.nv.reservedSmem.offset0,0x4
	.type		.nv.reservedSmem.cap,@object
	.size		.nv.reservedSmem.cap,0x4
